def matmul_kernel(
    a_ptr,
    b_ptr,
    c_ptr,
    M,
    N,
    K,
    stride_am,
    stride_ak,
    stride_bk,
    stride_bn,
    stride_cm,
    stride_cn,
    BLOCK_M: tl.constexpr,
    BLOCK_N: tl.constexpr,
    BLOCK_K: tl.constexpr,
    GROUP_M: tl.constexpr,
):
    pid = tl.program_id(axis=0)
    num_pid_m = tl.cdiv(M, BLOCK_M)
    num_pid_n = tl.cdiv(N, BLOCK_N)
    num_pid_in_group = GROUP_M * num_pid_n
    group_id = pid // num_pid_in_group
    first_pid_m = group_id * GROUP_M
    group_size_m = min(num_pid_m - first_pid_m, GROUP_M)
    pid_m = first_pid_m + ((pid % num_pid_in_group) % group_size_m)
    pid_n = (pid % num_pid_in_group) // group_size_m

    offs_am = (pid_m * BLOCK_M + tl.arange(0, BLOCK_M)) % M
    offs_bn = (pid_n * BLOCK_N + tl.arange(0, BLOCK_N)) % N
    offs_k = tl.arange(0, BLOCK_K)
    a_ptrs = a_ptr + offs_am[:, None] * stride_am + offs_k[None, :] * stride_ak
    b_ptrs = b_ptr + offs_k[:, None] * stride_bk + offs_bn[None, :] * stride_bn

    acc = tl.zeros((BLOCK_M, BLOCK_N), dtype=tl.float32)
    for kk in range(0, tl.cdiv(K, BLOCK_K)):
        a = tl.load(a_ptrs, mask=offs_k[None, :] < K - kk * BLOCK_K, other=0.0)
        b = tl.load(b_ptrs, mask=offs_k[:, None] < K - kk * BLOCK_K, other=0.0)
        acc = tl.dot(a, b, acc)
        a_ptrs += BLOCK_K * stride_ak
        b_ptrs += BLOCK_K * stride_bk

    c = acc.to(c_ptr.dtype.element_ty)
    offs_cm = pid_m * BLOCK_M + tl.arange(0, BLOCK_M)
    offs_cn = pid_n * BLOCK_N + tl.arange(0, BLOCK_N)
    c_ptrs = c_ptr + offs_cm[:, None] * stride_cm + offs_cn[None, :] * stride_cn
    mask = (offs_cm[:, None] < M) & (offs_cn[None, :] < N)
    tl.store(c_ptrs, c, mask=mask)

# config = {"BLOCK_K": 64, "BLOCK_M": 256, "BLOCK_N": 128, "GROUP_M": 8, "arch": "sm_100", "dtype": "bf16", "num_ctas": 1, "num_stages": 3, "num_warps": 1}
# arch = sm_100


// ===== COMPILED SASS (sm_100a) =====

	.target	sm_100a

	.elftype	@"ET_EXEC"


//--------------------- .note.nv.tkinfo           --------------------------
	.section	.note.nv.tkinfo,"",@"SHT_NOTE"
	.sectionflags	@"SHF_NOTE_NV_TKINFO"
	.tkinfo
        /*0018*/ 	.word	0x00000081
        /*0030*/ 	.string	""
        /*0030*/ 	.string	"ptxas-blackwell"
        /*0030*/ 	.string	"Cuda compilation tools, release 12.9, V12.9.86"
        /*0030*/ 	.string	"Build cuda_12.9.r12.9/compiler.36037853_0"
        /*0030*/ 	.string	"-v  -suppress-debug-info  -lineinfo  -arch sm_100a "



//--------------------- .note.nv.cuver            --------------------------
	.section	.note.nv.cuver,"",@"SHT_NOTE"
	.sectionflags	@"SHF_NOTE_NV_CUVER"
        /*0018*/ 	.short	0x0001
        /*001a*/ 	.short	0x0064
        /*001c*/ 	.short	0x0001
        /*001e*/ 	.short	0x0000
        /*0020*/ 	.short	0x0001
        /*0022*/ 	.short	0x0000


//--------------------- .nv.info                  --------------------------
	.section	.nv.info,"",@"SHT_CUDA_INFO"
	.align	4


	//----- nvinfo : EIATTR_REGCOUNT
	.align		4
        /*0000*/ 	.byte	0x04, 0x2f
        /*0002*/ 	.short	(.L_1 - .L_0)
	.align		4
.L_0:
        /*0004*/ 	.word	index@(matmul_kernel)
        /*0008*/ 	.word	0x00000040


	//----- nvinfo : EIATTR_FRAME_SIZE
	.align		4
.L_1:
        /*000c*/ 	.byte	0x04, 0x11
        /*000e*/ 	.short	(.L_3 - .L_2)
	.align		4
.L_2:
        /*0010*/ 	.word	index@(matmul_kernel)
        /*0014*/ 	.word	0x00005a28


	//----- nvinfo : EIATTR_MIN_STACK_SIZE
	.align		4
.L_3:
        /*0018*/ 	.byte	0x04, 0x12
        /*001a*/ 	.short	(.L_5 - .L_4)
	.align		4
.L_4:
        /*001c*/ 	.word	index@(matmul_kernel)
        /*0020*/ 	.word	0x00005a28
.L_5:


//--------------------- .nv.info.matmul_kernel    --------------------------
	.section	.nv.info.matmul_kernel,"",@"SHT_CUDA_INFO"
	.sectionflags	@""
	.align	4


	//----- nvinfo : EIATTR_CUDA_API_VERSION
	.align		4
        /*0000*/ 	.byte	0x04, 0x37
        /*0002*/ 	.short	(.L_7 - .L_6)
.L_6:
        /*0004*/ 	.word	0x00000081


	//----- nvinfo : EIATTR_KPARAM_INFO
	.align		4
.L_7:
        /*0008*/ 	.byte	0x04, 0x17
        /*000a*/ 	.short	(.L_9 - .L_8)
.L_8:
        /*000c*/ 	.word	0x00000000
        /*0010*/ 	.short	0x000d
        /*0012*/ 	.short	0x0048
        /*0014*/ 	.byte	0x00, 0xf4, 0x21, 0x00


	//----- nvinfo : EIATTR_KPARAM_INFO
	.align		4
.L_9:
        /*0018*/ 	.byte	0x04, 0x17
        /*001a*/ 	.short	(.L_11 - .L_10)
.L_10:
        /*001c*/ 	.word	0x00000000
        /*0020*/ 	.short	0x000c
        /*0022*/ 	.short	0x0040
        /*0024*/ 	.byte	0x00, 0xf4, 0x21, 0x00


	//----- nvinfo : EIATTR_KPARAM_INFO
	.align		4
.L_11:
        /*0028*/ 	.byte	0x04, 0x17
        /*002a*/ 	.short	(.L_13 - .L_12)
.L_12:
        /*002c*/ 	.word	0x00000000
        /*0030*/ 	.short	0x000b
        /*0032*/ 	.short	0x0038
        /*0034*/ 	.byte	0x00, 0xf0, 0x11, 0x00


	//----- nvinfo : EIATTR_KPARAM_INFO
	.align		4
.L_13:
        /*0038*/ 	.byte	0x04, 0x17
        /*003a*/ 	.short	(.L_15 - .L_14)
.L_14:
        /*003c*/ 	.word	0x00000000
        /*0040*/ 	.short	0x000a
        /*0042*/ 	.short	0x0034
        /*0044*/ 	.byte	0x00, 0xf0, 0x11, 0x00


	//----- nvinfo : EIATTR_KPARAM_INFO
	.align		4
.L_15:
        /*0048*/ 	.byte	0x04, 0x17
        /*004a*/ 	.short	(.L_17 - .L_16)
.L_16:
        /*004c*/ 	.word	0x00000000
        /*0050*/ 	.short	0x0009
        /*0052*/ 	.short	0x0030
        /*0054*/ 	.byte	0x00, 0xf0, 0x11, 0x00


	//----- nvinfo : EIATTR_KPARAM_INFO
	.align		4
.L_17:
        /*0058*/ 	.byte	0x04, 0x17
        /*005a*/ 	.short	(.L_19 - .L_18)
.L_18:
        /*005c*/ 	.word	0x00000000
        /*0060*/ 	.short	0x0008
        /*0062*/ 	.short	0x002c
        /*0064*/ 	.byte	0x00, 0xf0, 0x11, 0x00


	//----- nvinfo : EIATTR_KPARAM_INFO
	.align		4
.L_19:
        /*0068*/ 	.byte	0x04, 0x17
        /*006a*/ 	.short	(.L_21 - .L_20)
.L_20:
        /*006c*/ 	.word	0x00000000
        /*0070*/ 	.short	0x0007
        /*0072*/ 	.short	0x0028
        /*0074*/ 	.byte	0x00, 0xf0, 0x11, 0x00


	//----- nvinfo : EIATTR_KPARAM_INFO
	.align		4
.L_21:
        /*0078*/ 	.byte	0x04, 0x17
        /*007a*/ 	.short	(.L_23 - .L_22)
.L_22:
        /*007c*/ 	.word	0x00000000
        /*0080*/ 	.short	0x0006
        /*0082*/ 	.short	0x0024
        /*0084*/ 	.byte	0x00, 0xf0, 0x11, 0x00


	//----- nvinfo : EIATTR_KPARAM_INFO
	.align		4
.L_23:
        /*0088*/ 	.byte	0x04, 0x17
        /*008a*/ 	.short	(.L_25 - .L_24)
.L_24:
        /*008c*/ 	.word	0x00000000
        /*0090*/ 	.short	0x0005
        /*0092*/ 	.short	0x0020
        /*0094*/ 	.byte	0x00, 0xf0, 0x11, 0x00


	//----- nvinfo : EIATTR_KPARAM_INFO
	.align		4
.L_25:
        /*0098*/ 	.byte	0x04, 0x17
        /*009a*/ 	.short	(.L_27 - .L_26)
.L_26:
        /*009c*/ 	.word	0x00000000
        /*00a0*/ 	.short	0x0004
        /*00a2*/ 	.short	0x001c
        /*00a4*/ 	.byte	0x00, 0xf0, 0x11, 0x00


	//----- nvinfo : EIATTR_KPARAM_INFO
	.align		4
.L_27:
        /*00a8*/ 	.byte	0x04, 0x17
        /*00aa*/ 	.short	(.L_29 - .L_28)
.L_28:
        /*00ac*/ 	.word	0x00000000
        /*00b0*/ 	.short	0x0003
        /*00b2*/ 	.short	0x0018
        /*00b4*/ 	.byte	0x00, 0xf0, 0x11, 0x00


	//----- nvinfo : EIATTR_KPARAM_INFO
	.align		4
.L_29:
        /*00b8*/ 	.byte	0x04, 0x17
        /*00ba*/ 	.short	(.L_31 - .L_30)
.L_30:
        /*00bc*/ 	.word	0x00000000
        /*00c0*/ 	.short	0x0002
        /*00c2*/ 	.short	0x0010
        /*00c4*/ 	.byte	0x00, 0xf4, 0x21, 0x00


	//----- nvinfo : EIATTR_KPARAM_INFO
	.align		4
.L_31:
        /*00c8*/ 	.byte	0x04, 0x17
        /*00ca*/ 	.short	(.L_33 - .L_32)
.L_32:
        /*00cc*/ 	.word	0x00000000
        /*00d0*/ 	.short	0x0001
        /*00d2*/ 	.short	0x0008
        /*00d4*/ 	.byte	0x00, 0xf4, 0x21, 0x00


	//----- nvinfo : EIATTR_KPARAM_INFO
	.align		4
.L_33:
        /*00d8*/ 	.byte	0x04, 0x17
        /*00da*/ 	.short	(.L_35 - .L_34)
.L_34:
        /*00dc*/ 	.word	0x00000000
        /*00e0*/ 	.short	0x0000
        /*00e2*/ 	.short	0x0000
        /*00e4*/ 	.byte	0x00, 0xf4, 0x21, 0x00


	//----- nvinfo : EIATTR_SPARSE_MMA_MASK
	.align		4
.L_35:
        /*00e8*/ 	.byte	0x03, 0x50
        /*00ea*/ 	.short	0x0000


	//----- nvinfo : EIATTR_MAXREG_COUNT
	.align		4
        /*00ec*/ 	.byte	0x03, 0x1b
        /*00ee*/ 	.short	0x00ff


	//----- nvinfo : EIATTR_NUM_BARRIERS
	.align		4
        /*00f0*/ 	.byte	0x02, 0x4c
        /*00f2*/ 	.byte	0x01
	.zero		1


	//----- nvinfo : EIATTR_ANNOTATIONS
	.align		4
        /*00f4*/ 	.byte	0x04, 0x55
        /*00f6*/ 	.short	(.L_37 - .L_36)


	//   ....[0]....
.L_36:
        /*00f8*/ 	.word	0x00000001
        /*00fc*/ 	.byte	0x90, 0x01, 0x00, 0x00, 0x01, 0x00, 0x00, 0x00, 0xd0, 0x01, 0x00, 0x00, 0x01, 0x00, 0x00, 0x00
        /* <DEDUP_REMOVED lines=3169> */
        /*c71c*/ 	.byte	0x40, 0xb9, 0x02, 0x00, 0x01, 0x00, 0x00, 0x00, 0x50, 0xb9, 0x02, 0x00


	//----- nvinfo : EIATTR_COOP_GROUP_MASK_REGIDS
	.align		4
.L_37:
        /*c728*/ 	.byte	0x04, 0x29
        /*c72a*/ 	.short	(.L_39 - .L_38)


	//   ....[0]....
.L_38:
        /*c72c*/ 	.word	0xffffffff


	//   ....[1]....
        /*c730*/ 	.word	0xffffffff


	//   ....[2]....
        /*c734*/ 	.word	0xffffffff


	//   ....[3]....
        /*c738*/ 	.word	0xffffffff


	//   ....[4]....
        /*c73c*/ 	.word	0xffffffff


	//   ....[5]....
        /*c740*/ 	.word	0xffffffff


	//   ....[6]....
        /*c744*/ 	.word	0xffffffff


	//   ....[7]....
        /*c748*/ 	.word	0xffffffff


	//   ....[8]....
        /*c74c*/ 	.word	0xffffffff


	//   ....[9]....
        /*c750*/ 	.word	0xffffffff


	//   ....[10]....
        /*c754*/ 	.word	0xffffffff


	//   ....[11]....
        /*c758*/ 	.word	0xffffffff


	//   ....[12]....
        /*c75c*/ 	.word	0xffffffff


	//   ....[13]....
        /*c760*/ 	.word	0xffffffff


	//   ....[14]....
        /*c764*/ 	.word	0xffffffff


	//   ....[15]....
        /*c768*/ 	.word	0xffffffff


	//   ....[16]....
        /*c76c*/ 	.word	0xffffffff


	//   ....[17]....
        /*c770*/ 	.word	0xffffffff


	//   ....[18]....
        /*c774*/ 	.word	0xffffffff


	//   ....[19]....
        /*c778*/ 	.word	0xffffffff


	//   ....[20]....
        /*c77c*/ 	.word	0xffffffff


	//   ....[21]....
        /*c780*/ 	.word	0xffffffff


	//   ....[22]....
        /*c784*/ 	.word	0xffffffff


	//   ....[23]....
        /*c788*/ 	.word	0xffffffff


	//   ....[24]....
        /*c78c*/ 	.word	0xffffffff


	//   ....[25]....
        /*c790*/ 	.word	0xffffffff


	//   ....[26]....
        /*c794*/ 	.word	0xffffffff


	//   ....[27]....
        /*c798*/ 	.word	0xffffffff


	//   ....[28]....
        /*c79c*/ 	.word	0xffffffff


	//   ....[29]....
        /*c7a0*/ 	.word	0xffffffff


	//   ....[30]....
        /*c7a4*/ 	.word	0xffffffff


	//   ....[31]....
        /*c7a8*/ 	.word	0xffffffff


	//   ....[32]....
        /*c7ac*/ 	.word	0xffffffff


	//   ....[33]....
        /*c7b0*/ 	.word	0xffffffff


	//   ....[34]....
        /*c7b4*/ 	.word	0xffffffff


	//   ....[35]....
        /*c7b8*/ 	.word	0xffffffff


	//   ....[36]....
        /*c7bc*/ 	.word	0xffffffff


	//   ....[37]....
        /*c7c0*/ 	.word	0xffffffff


	//   ....[38]....
        /*c7c4*/ 	.word	0xffffffff


	//   ....[39]....
        /*c7c8*/ 	.word	0xffffffff


	//   ....[40]....
        /*c7cc*/ 	.word	0xffffffff


	//   ....[41]....
        /*c7d0*/ 	.word	0xffffffff


	//   ....[42]....
        /*c7d4*/ 	.word	0xffffffff


	//   ....[43]....
        /*c7d8*/ 	.word	0xffffffff


	//   ....[44]....
        /*c7dc*/ 	.word	0xffffffff


	//   ....[45]....
        /*c7e0*/ 	.word	0xffffffff


	//   ....[46]....
        /*c7e4*/ 	.word	0xffffffff


	//   ....[47]....
        /*c7e8*/ 	.word	0xffffffff


	//   ....[48]....
        /*c7ec*/ 	.word	0xffffffff


	//   ....[49]....
        /*c7f0*/ 	.word	0xffffffff


	//   ....[50]....
        /*c7f4*/ 	.word	0xffffffff


	//   ....[51]....
        /*c7f8*/ 	.word	0xffffffff


	//   ....[52]....
        /*c7fc*/ 	.word	0xffffffff


	//   ....[53]....
        /*c800*/ 	.word	0xffffffff


	//   ....[54]....
        /*c804*/ 	.word	0xffffffff


	//   ....[55]....
        /*c808*/ 	.word	0xffffffff


	//   ....[56]....
        /*c80c*/ 	.word	0xffffffff


	//   ....[57]....
        /*c810*/ 	.word	0xffffffff


	//   ....[58]....
        /*c814*/ 	.word	0xffffffff


	//   ....[59]....
        /*c818*/ 	.word	0xffffffff


	//   ....[60]....
        /*c81c*/ 	.word	0xffffffff


	//   ....[61]....
        /*c820*/ 	.word	0xffffffff


	//   ....[62]....
        /*c824*/ 	.word	0xffffffff


	//   ....[63]....
        /*c828*/ 	.word	0xffffffff


	//   ....[64]....
        /*c82c*/ 	.word	0xffffffff


	//   ....[65]....
        /*c830*/ 	.word	0xffffffff


	//   ....[66]....
        /*c834*/ 	.word	0xffffffff


	//   ....[67]....
        /*c838*/ 	.word	0xffffffff


	//   ....[68]....
        /*c83c*/ 	.word	0xffffffff


	//   ....[69]....
        /*c840*/ 	.word	0xffffffff


	//   ....[70]....
        /*c844*/ 	.word	0xffffffff


	//   ....[71]....
        /*c848*/ 	.word	0xffffffff


	//   ....[72]....
        /*c84c*/ 	.word	0xffffffff


	//   ....[73]....
        /*c850*/ 	.word	0xffffffff


	//   ....[74]....
        /*c854*/ 	.word	0xffffffff


	//   ....[75]....
        /*c858*/ 	.word	0xffffffff


	//   ....[76]....
        /*c85c*/ 	.word	0xffffffff


	//   ....[77]....
        /*c860*/ 	.word	0xffffffff


	//   ....[78]....
        /*c864*/ 	.word	0xffffffff


	//   ....[79]....
        /*c868*/ 	.word	0xffffffff


	//   ....[80]....
        /*c86c*/ 	.word	0xffffffff


	//   ....[81]....
        /*c870*/ 	.word	0xffffffff


	//   ....[82]....
        /*c874*/ 	.word	0xffffffff


	//   ....[83]....
        /*c878*/ 	.word	0xffffffff


	//   ....[84]....
        /*c87c*/ 	.word	0xffffffff


	//   ....[85]....
        /*c880*/ 	.word	0xffffffff


	//   ....[86]....
        /*c884*/ 	.word	0xffffffff


	//   ....[87]....
        /*c888*/ 	.word	0xffffffff


	//   ....[88]....
        /*c88c*/ 	.word	0xffffffff


	//   ....[89]....
        /*c890*/ 	.word	0xffffffff


	//   ....[90]....
        /*c894*/ 	.word	0xffffffff


	//   ....[91]....
        /*c898*/ 	.word	0xffffffff


	//   ....[92]....
        /*c89c*/ 	.word	0xffffffff


	//   ....[93]....
        /*c8a0*/ 	.word	0xffffffff


	//   ....[94]....
        /*c8a4*/ 	.word	0xffffffff


	//   ....[95]....
        /*c8a8*/ 	.word	0xffffffff


	//   ....[96]....
        /*c8ac*/ 	.word	0xffffffff


	//   ....[97]....
        /*c8b0*/ 	.word	0xffffffff


	//   ....[98]....
        /*c8b4*/ 	.word	0xffffffff


	//   ....[99]....
        /*c8b8*/ 	.word	0xffffffff


	//   ....[100]....
        /*c8bc*/ 	.word	0xffffffff


	//   ....[101]....
        /*c8c0*/ 	.word	0xffffffff


	//   ....[102]....
        /*c8c4*/ 	.word	0xffffffff


	//   ....[103]....
        /*c8c8*/ 	.word	0xffffffff


	//   ....[104]....
        /*c8cc*/ 	.word	0xffffffff


	//   ....[105]....
        /*c8d0*/ 	.word	0xffffffff


	//   ....[106]....
        /*c8d4*/ 	.word	0xffffffff


	//   ....[107]....
        /*c8d8*/ 	.word	0xffffffff


	//   ....[108]....
        /*c8dc*/ 	.word	0xffffffff


	//   ....[109]....
        /*c8e0*/ 	.word	0xffffffff


	//   ....[110]....
        /*c8e4*/ 	.word	0xffffffff


	//   ....[111]....
        /*c8e8*/ 	.word	0xffffffff


	//   ....[112]....
        /*c8ec*/ 	.word	0xffffffff


	//   ....[113]....
        /*c8f0*/ 	.word	0xffffffff


	//   ....[114]....
        /*c8f4*/ 	.word	0xffffffff


	//   ....[115]....
        /*c8f8*/ 	.word	0xffffffff


	//   ....[116]....
        /*c8fc*/ 	.word	0xffffffff


	//   ....[117]....
        /*c900*/ 	.word	0xffffffff


	//   ....[118]....
        /*c904*/ 	.word	0xffffffff


	//   ....[119]....
        /*c908*/ 	.word	0xffffffff


	//   ....[120]....
        /*c90c*/ 	.word	0xffffffff


	//   ....[121]....
        /*c910*/ 	.word	0xffffffff


	//   ....[122]....
        /*c914*/ 	.word	0xffffffff


	//   ....[123]....
        /*c918*/ 	.word	0xffffffff


	//   ....[124]....
        /*c91c*/ 	.word	0xffffffff


	//   ....[125]....
        /*c920*/ 	.word	0xffffffff


	//   ....[126]....
        /*c924*/ 	.word	0xffffffff


	//   ....[127]....
        /*c928*/ 	.word	0xffffffff


	//   ....[128]....
        /*c92c*/ 	.word	0xffffffff


	//   ....[129]....
        /*c930*/ 	.word	0xffffffff


	//   ....[130]....
        /*c934*/ 	.word	0xffffffff


	//   ....[131]....
        /*c938*/ 	.word	0xffffffff


	//   ....[132]....
        /*c93c*/ 	.word	0xffffffff


	//   ....[133]....
        /*c940*/ 	.word	0xffffffff


	//   ....[134]....
        /*c944*/ 	.word	0xffffffff


	//   ....[135]....
        /*c948*/ 	.word	0xffffffff


	//   ....[136]....
        /*c94c*/ 	.word	0xffffffff


	//   ....[137]....
        /*c950*/ 	.word	0xffffffff


	//   ....[138]....
        /*c954*/ 	.word	0xffffffff


	//   ....[139]....
        /*c958*/ 	.word	0xffffffff


	//   ....[140]....
        /*c95c*/ 	.word	0xffffffff


	//   ....[141]....
        /*c960*/ 	.word	0xffffffff


	//   ....[142]....
        /*c964*/ 	.word	0xffffffff


	//   ....[143]....
        /*c968*/ 	.word	0xffffffff


	//   ....[144]....
        /*c96c*/ 	.word	0xffffffff


	//   ....[145]....
        /*c970*/ 	.word	0xffffffff


	//   ....[146]....
        /*c974*/ 	.word	0xffffffff


	//   ....[147]....
        /*c978*/ 	.word	0xffffffff


	//   ....[148]....
        /*c97c*/ 	.word	0xffffffff


	//   ....[149]....
        /*c980*/ 	.word	0xffffffff


	//   ....[150]....
        /*c984*/ 	.word	0xffffffff


	//   ....[151]....
        /*c988*/ 	.word	0xffffffff


	//   ....[152]....
        /*c98c*/ 	.word	0xffffffff


	//   ....[153]....
        /*c990*/ 	.word	0xffffffff


	//   ....[154]....
        /*c994*/ 	.word	0xffffffff


	//   ....[155]....
        /*c998*/ 	.word	0xffffffff


	//   ....[156]....
        /*c99c*/ 	.word	0xffffffff


	//   ....[157]....
        /*c9a0*/ 	.word	0xffffffff


	//   ....[158]....
        /*c9a4*/ 	.word	0xffffffff


	//   ....[159]....
        /*c9a8*/ 	.word	0xffffffff


	//   ....[160]....
        /*c9ac*/ 	.word	0xffffffff


	//   ....[161]....
        /*c9b0*/ 	.word	0xffffffff


	//   ....[162]....
        /*c9b4*/ 	.word	0xffffffff


	//   ....[163]....
        /*c9b8*/ 	.word	0xffffffff


	//   ....[164]....
        /*c9bc*/ 	.word	0xffffffff


	//   ....[165]....
        /*c9c0*/ 	.word	0xffffffff


	//   ....[166]....
        /*c9c4*/ 	.word	0xffffffff


	//   ....[167]....
        /*c9c8*/ 	.word	0xffffffff


	//   ....[168]....
        /*c9cc*/ 	.word	0xffffffff


	//   ....[169]....
        /*c9d0*/ 	.word	0xffffffff


	//   ....[170]....
        /*c9d4*/ 	.word	0xffffffff


	//   ....[171]....
        /*c9d8*/ 	.word	0xffffffff


	//   ....[172]....
        /*c9dc*/ 	.word	0xffffffff


	//   ....[173]....
        /*c9e0*/ 	.word	0xffffffff


	//   ....[174]....
        /*c9e4*/ 	.word	0xffffffff


	//   ....[175]....
        /*c9e8*/ 	.word	0xffffffff


	//   ....[176]....
        /*c9ec*/ 	.word	0xffffffff


	//   ....[177]....
        /*c9f0*/ 	.word	0xffffffff


	//   ....[178]....
        /*c9f4*/ 	.word	0xffffffff


	//   ....[179]....
        /*c9f8*/ 	.word	0xffffffff


	//   ....[180]....
        /*c9fc*/ 	.word	0xffffffff


	//   ....[181]....
        /*ca00*/ 	.word	0xffffffff


	//   ....[182]....
        /*ca04*/ 	.word	0xffffffff


	//   ....[183]....
        /*ca08*/ 	.word	0xffffffff


	//   ....[184]....
        /*ca0c*/ 	.word	0xffffffff


	//   ....[185]....
        /*ca10*/ 	.word	0xffffffff


	//   ....[186]....
        /*ca14*/ 	.word	0xffffffff


	//   ....[187]....
        /*ca18*/ 	.word	0xffffffff


	//   ....[188]....
        /*ca1c*/ 	.word	0xffffffff


	//   ....[189]....
        /*ca20*/ 	.word	0xffffffff


	//   ....[190]....
        /*ca24*/ 	.word	0xffffffff


	//   ....[191]....
        /*ca28*/ 	.word	0xffffffff


	//   ....[192]....
        /*ca2c*/ 	.word	0xffffffff


	//   ....[193]....
        /*ca30*/ 	.word	0xffffffff


	//   ....[194]....
        /*ca34*/ 	.word	0xffffffff


	//   ....[195]....
        /*ca38*/ 	.word	0xffffffff


	//   ....[196]....
        /*ca3c*/ 	.word	0xffffffff


	//   ....[197]....
        /*ca40*/ 	.word	0xffffffff


	//   ....[198]....
        /*ca44*/ 	.word	0xffffffff


	//   ....[199]....
        /*ca48*/ 	.word	0xffffffff


	//   ....[200]....
        /*ca4c*/ 	.word	0xffffffff


	//   ....[201]....
        /*ca50*/ 	.word	0xffffffff


	//   ....[202]....
        /*ca54*/ 	.word	0xffffffff


	//   ....[203]....
        /*ca58*/ 	.word	0xffffffff


	//   ....[204]....
        /*ca5c*/ 	.word	0xffffffff


	//   ....[205]....
        /*ca60*/ 	.word	0xffffffff


	//   ....[206]....
        /*ca64*/ 	.word	0xffffffff


	//   ....[207]....
        /*ca68*/ 	.word	0xffffffff


	//   ....[208]....
        /*ca6c*/ 	.word	0xffffffff


	//   ....[209]....
        /*ca70*/ 	.word	0xffffffff


	//   ....[210]....
        /*ca74*/ 	.word	0xffffffff


	//   ....[211]....
        /*ca78*/ 	.word	0xffffffff


	//   ....[212]....
        /*ca7c*/ 	.word	0xffffffff


	//   ....[213]....
        /*ca80*/ 	.word	0xffffffff


	//   ....[214]....
        /*ca84*/ 	.word	0xffffffff


	//   ....[215]....
        /*ca88*/ 	.word	0xffffffff


	//   ....[216]....
        /*ca8c*/ 	.word	0xffffffff


	//   ....[217]....
        /*ca90*/ 	.word	0xffffffff


	//   ....[218]....
        /*ca94*/ 	.word	0xffffffff


	//   ....[219]....
        /*ca98*/ 	.word	0xffffffff


	//   ....[220]....
        /*ca9c*/ 	.word	0xffffffff


	//   ....[221]....
        /*caa0*/ 	.word	0xffffffff


	//   ....[222]....
        /*caa4*/ 	.word	0xffffffff


	//   ....[223]....
        /*caa8*/ 	.word	0xffffffff


	//   ....[224]....
        /*caac*/ 	.word	0xffffffff


	//   ....[225]....
        /*cab0*/ 	.word	0xffffffff


	//   ....[226]....
        /*cab4*/ 	.word	0xffffffff


	//   ....[227]....
        /*cab8*/ 	.word	0xffffffff


	//   ....[228]....
        /*cabc*/ 	.word	0xffffffff


	//   ....[229]....
        /*cac0*/ 	.word	0xffffffff


	//   ....[230]....
        /*cac4*/ 	.word	0xffffffff


	//   ....[231]....
        /*cac8*/ 	.word	0xffffffff


	//   ....[232]....
        /*cacc*/ 	.word	0xffffffff


	//   ....[233]....
        /*cad0*/ 	.word	0xffffffff


	//   ....[234]....
        /*cad4*/ 	.word	0xffffffff


	//   ....[235]....
        /*cad8*/ 	.word	0xffffffff


	//   ....[236]....
        /*cadc*/ 	.word	0xffffffff


	//   ....[237]....
        /*cae0*/ 	.word	0xffffffff


	//   ....[238]....
        /*cae4*/ 	.word	0xffffffff


	//   ....[239]....
        /*cae8*/ 	.word	0xffffffff


	//   ....[240]....
        /*caec*/ 	.word	0xffffffff


	//   ....[241]....
        /*caf0*/ 	.word	0xffffffff


	//   ....[242]....
        /*caf4*/ 	.word	0xffffffff


	//   ....[243]....
        /*caf8*/ 	.word	0xffffffff


	//   ....[244]....
        /*cafc*/ 	.word	0xffffffff


	//   ....[245]....
        /*cb00*/ 	.word	0xffffffff


	//   ....[246]....
        /*cb04*/ 	.word	0xffffffff


	//   ....[247]....
        /*cb08*/ 	.word	0xffffffff


	//   ....[248]....
        /*cb0c*/ 	.word	0xffffffff


	//   ....[249]....
        /*cb10*/ 	.word	0xffffffff


	//   ....[250]....
        /*cb14*/ 	.word	0xffffffff


	//   ....[251]....
        /*cb18*/ 	.word	0xffffffff


	//   ....[252]....
        /*cb1c*/ 	.word	0xffffffff


	//   ....[253]....
        /*cb20*/ 	.word	0xffffffff


	//   ....[254]....
        /*cb24*/ 	.word	0xffffffff


	//----- nvinfo : EIATTR_COOP_GROUP_INSTR_OFFSETS
	.align		4
.L_39:
        /*cb28*/ 	.byte	0x04, 0x28
        /*cb2a*/ 	.short	(.L_41 - .L_40)


	//   ....[0]....
.L_40:
        /*cb2c*/ 	.word	0x00083640


	//   ....[1]....
        /*cb30*/ 	.word	0x00083660


	//   ....[2]....
        /*cb34*/ 	.word	0x00083680


	//   ....[3]....
        /*cb38*/ 	.word	0x00083750


	//   ....[4]....
        /*cb3c*/ 	.word	0x00083950


	//   ....[5]....
        /*cb40*/ 	.word	0x00083970


	//   ....[6]....
        /*cb44*/ 	.word	0x00083990


	//   ....[7]....
        /*cb48*/ 	.word	0x000839b0


	//   ....[8]....
        /*cb4c*/ 	.word	0x000839d0


	//   ....[9]....
        /*cb50*/ 	.word	0x000839f0


	//   ....[10]....
        /*cb54*/ 	.word	0x00083a30


	//   ....[11]....
        /*cb58*/ 	.word	0x00083a50


	//   ....[12]....
        /*cb5c*/ 	.word	0x00083a80


	//   ....[13]....
        /*cb60*/ 	.word	0x00083aa0


	//   ....[14]....
        /*cb64*/ 	.word	0x00083ac0


	//   ....[15]....
        /*cb68*/ 	.word	0x00083ae0


	//   ....[16]....
        /*cb6c*/ 	.word	0x00083b20


	//   ....[17]....
        /*cb70*/ 	.word	0x00083b40


	//   ....[18]....
        /*cb74*/ 	.word	0x00083bc0


	//   ....[19]....
        /*cb78*/ 	.word	0x00083c60


	//   ....[20]....
        /*cb7c*/ 	.word	0x00083e60


	//   ....[21]....
        /*cb80*/ 	.word	0x00083e80


	//   ....[22]....
        /*cb84*/ 	.word	0x00083ea0


	//   ....[23]....
        /*cb88*/ 	.word	0x00083ec0


	//   ....[24]....
        /*cb8c*/ 	.word	0x00083ee0


	//   ....[25]....
        /*cb90*/ 	.word	0x00083f00


	//   ....[26]....
        /*cb94*/ 	.word	0x00083f30


	//   ....[27]....
        /*cb98*/ 	.word	0x00083f50


	//   ....[28]....
        /*cb9c*/ 	.word	0x00083f70


	//   ....[29]....
        /*cba0*/ 	.word	0x00083f90


	//   ....[30]....
        /*cba4*/ 	.word	0x00083fc0


	//   ....[31]....
        /*cba8*/ 	.word	0x00083fe0


	//   ....[32]....
        /*cbac*/ 	.word	0x00084020


	//   ....[33]....
        /*cbb0*/ 	.word	0x00084040


	//   ....[34]....
        /*cbb4*/ 	.word	0x00084070


	//   ....[35]....
        /*cbb8*/ 	.word	0x00084090


	//   ....[36]....
        /*cbbc*/ 	.word	0x000840b0


	//   ....[37]....
        /*cbc0*/ 	.word	0x000840e0


	//   ....[38]....
        /*cbc4*/ 	.word	0x000842f0


	//   ....[39]....
        /*cbc8*/ 	.word	0x00084310


	//   ....[40]....
        /*cbcc*/ 	.word	0x00084330


	//   ....[41]....
        /*cbd0*/ 	.word	0x00084350


	//   ....[42]....
        /*cbd4*/ 	.word	0x00084370


	//   ....[43]....
        /*cbd8*/ 	.word	0x00084390


	//   ....[44]....
        /*cbdc*/ 	.word	0x00084470


	//   ....[45]....
        /*cbe0*/ 	.word	0x00084490


	//   ....[46]....
        /*cbe4*/ 	.word	0x000844b0


	//   ....[47]....
        /*cbe8*/ 	.word	0x000844d0


	//   ....[48]....
        /*cbec*/ 	.word	0x00084550


	//   ....[49]....
        /*cbf0*/ 	.word	0x00084570


	//   ....[50]....
        /*cbf4*/ 	.word	0x000845e0


	//   ....[51]....
        /*cbf8*/ 	.word	0x00084660


	//   ....[52]....
        /*cbfc*/ 	.word	0x00084880


	//   ....[53]....
        /*cc00*/ 	.word	0x000848a0


	//   ....[54]....
        /*cc04*/ 	.word	0x000848c0


	//   ....[55]....
        /*cc08*/ 	.word	0x000848e0


	//   ....[56]....
        /*cc0c*/ 	.word	0x00084900


	//   ....[57]....
        /*cc10*/ 	.word	0x00084920


	//   ....[58]....
        /*cc14*/ 	.word	0x00084950


	//   ....[59]....
        /*cc18*/ 	.word	0x00084970


	//   ....[60]....
        /*cc1c*/ 	.word	0x00084990


	//   ....[61]....
        /*cc20*/ 	.word	0x000849b0


	//   ....[62]....
        /*cc24*/ 	.word	0x00084a80


	//   ....[63]....
        /*cc28*/ 	.word	0x00084b00


	//   ....[64]....
        /*cc2c*/ 	.word	0x00084b20


	//   ....[65]....
        /*cc30*/ 	.word	0x00084b40


	//   ....[66]....
        /*cc34*/ 	.word	0x00084ba0


	//   ....[67]....
        /*cc38*/ 	.word	0x00084bc0


	//   ....[68]....
        /*cc3c*/ 	.word	0x00084c00


	//   ....[69]....
        /*cc40*/ 	.word	0x00084c20


	//   ....[70]....
        /*cc44*/ 	.word	0x00084c40


	//   ....[71]....
        /*cc48*/ 	.word	0x00084c80


	//   ....[72]....
        /*cc4c*/ 	.word	0x00084ca0


	//   ....[73]....
        /*cc50*/ 	.word	0x00084ce0


	//   ....[74]....
        /*cc54*/ 	.word	0x00084d00


	//   ....[75]....
        /*cc58*/ 	.word	0x00084d40


	//   ....[76]....
        /*cc5c*/ 	.word	0x00084d60


	//   ....[77]....
        /*cc60*/ 	.word	0x00084da0


	//   ....[78]....
        /*cc64*/ 	.word	0x00084e20


	//   ....[79]....
        /*cc68*/ 	.word	0x00084e40


	//   ....[80]....
        /*cc6c*/ 	.word	0x00084ea0


	//   ....[81]....
        /*cc70*/ 	.word	0x00084ed0


	//   ....[82]....
        /*cc74*/ 	.word	0x00084fb0


	//   ....[83]....
        /*cc78*/ 	.word	0x00084fd0


	//   ....[84]....
        /*cc7c*/ 	.word	0x00085040


	//   ....[85]....
        /*cc80*/ 	.word	0x00085090


	//   ....[86]....
        /*cc84*/ 	.word	0x000850d0


	//   ....[87]....
        /*cc88*/ 	.word	0x000850f0


	//   ....[88]....
        /*cc8c*/ 	.word	0x00085170


	//   ....[89]....
        /*cc90*/ 	.word	0x00085190


	//   ....[90]....
        /*cc94*/ 	.word	0x000851f0


	//   ....[91]....
        /*cc98*/ 	.word	0x00085210


	//   ....[92]....
        /*cc9c*/ 	.word	0x00085270


	//   ....[93]....
        /*cca0*/ 	.word	0x000852d0


	//   ....[94]....
        /*cca4*/ 	.word	0x00085310


	//   ....[95]....
        /*cca8*/ 	.word	0x00085370


	//   ....[96]....
        /*ccac*/ 	.word	0x000853b0


	//   ....[97]....
        /*ccb0*/ 	.word	0x000853d0


	//   ....[98]....
        /*ccb4*/ 	.word	0x00085490


	//   ....[99]....
        /*ccb8*/ 	.word	0x000854b0


	//   ....[100]....
        /*ccbc*/ 	.word	0x00085530


	//   ....[101]....
        /*ccc0*/ 	.word	0x00085550


	//   ....[102]....
        /*ccc4*/ 	.word	0x000855d0


	//   ....[103]....
        /*ccc8*/ 	.word	0x000855f0


	//   ....[104]....
        /*cccc*/ 	.word	0x00085670


	//   ....[105]....
        /*ccd0*/ 	.word	0x00085690


	//   ....[106]....
        /*ccd4*/ 	.word	0x000856f0


	//   ....[107]....
        /*ccd8*/ 	.word	0x00085710


	//   ....[108]....
        /*ccdc*/ 	.word	0x00085770


	//   ....[109]....
        /*cce0*/ 	.word	0x000857d0


	//   ....[110]....
        /*cce4*/ 	.word	0x00085810


	//   ....[111]....
        /*cce8*/ 	.word	0x00085830


	//   ....[112]....
        /*ccec*/ 	.word	0x000858b0


	//   ....[113]....
        /*ccf0*/ 	.word	0x000858d0


	//   ....[114]....
        /*ccf4*/ 	.word	0x00085990


	//   ....[115]....
        /*ccf8*/ 	.word	0x000859b0


	//   ....[116]....
        /*ccfc*/ 	.word	0x00085a30


	//   ....[117]....
        /*cd00*/ 	.word	0x00085a50


	//   ....[118]....
        /*cd04*/ 	.word	0x00085ad0


	//   ....[119]....
        /*cd08*/ 	.word	0x00085af0


	//   ....[120]....
        /*cd0c*/ 	.word	0x00085b70


	//   ....[121]....
        /*cd10*/ 	.word	0x00085b90


	//   ....[122]....
        /*cd14*/ 	.word	0x00085bf0


	//   ....[123]....
        /*cd18*/ 	.word	0x00085c10


	//   ....[124]....
        /*cd1c*/ 	.word	0x00085c70


	//   ....[125]....
        /*cd20*/ 	.word	0x00085c90


	//   ....[126]....
        /*cd24*/ 	.word	0x00085d20


	//   ....[127]....
        /*cd28*/ 	.word	0x00085d40


	//   ....[128]....
        /*cd2c*/ 	.word	0x00085db0


	//   ....[129]....
        /*cd30*/ 	.word	0x00085dd0


	//   ....[130]....
        /*cd34*/ 	.word	0x00085e90


	//   ....[131]....
        /*cd38*/ 	.word	0x00085eb0


	//   ....[132]....
        /*cd3c*/ 	.word	0x00085f30


	//   ....[133]....
        /*cd40*/ 	.word	0x00085f50


	//   ....[134]....
        /*cd44*/ 	.word	0x00085fb0


	//   ....[135]....
        /*cd48*/ 	.word	0x00085fd0


	//   ....[136]....
        /*cd4c*/ 	.word	0x00086030


	//   ....[137]....
        /*cd50*/ 	.word	0x00086050


	//   ....[138]....
        /*cd54*/ 	.word	0x000860b0


	//   ....[139]....
        /*cd58*/ 	.word	0x000860d0


	//   ....[140]....
        /*cd5c*/ 	.word	0x00086130


	//   ....[141]....
        /*cd60*/ 	.word	0x00086190


	//   ....[142]....
        /*cd64*/ 	.word	0x00086210


	//   ....[143]....
        /*cd68*/ 	.word	0x00086230


	//   ....[144]....
        /*cd6c*/ 	.word	0x000862f0


	//   ....[145]....
        /*cd70*/ 	.word	0x00086310


	//   ....[146]....
        /*cd74*/ 	.word	0x00086390


	//   ....[147]....
        /*cd78*/ 	.word	0x000863b0


	//   ....[148]....
        /*cd7c*/ 	.word	0x00086410


	//   ....[149]....
        /*cd80*/ 	.word	0x00086430


	//   ....[150]....
        /*cd84*/ 	.word	0x00086490


	//   ....[151]....
        /*cd88*/ 	.word	0x000864b0


	//   ....[152]....
        /*cd8c*/ 	.word	0x00086510


	//   ....[153]....
        /*cd90*/ 	.word	0x00086530


	//   ....[154]....
        /*cd94*/ 	.word	0x00086590


	//   ....[155]....
        /*cd98*/ 	.word	0x000865b0


	//   ....[156]....
        /*cd9c*/ 	.word	0x00086670


	//   ....[157]....
        /*cda0*/ 	.word	0x00086690


	//   ....[158]....
        /*cda4*/ 	.word	0x00086750


	//   ....[159]....
        /*cda8*/ 	.word	0x00086770


	//   ....[160]....
        /*cdac*/ 	.word	0x000867f0


	//   ....[161]....
        /*cdb0*/ 	.word	0x00086810


	//   ....[162]....
        /*cdb4*/ 	.word	0x00086870


	//   ....[163]....
        /*cdb8*/ 	.word	0x00086890


	//   ....[164]....
        /*cdbc*/ 	.word	0x000868f0


	//   ....[165]....
        /*cdc0*/ 	.word	0x00086950


	//   ....[166]....
        /*cdc4*/ 	.word	0x00086970


	//   ....[167]....
        /*cdc8*/ 	.word	0x00086990


	//   ....[168]....
        /*cdcc*/ 	.word	0x000869f0


	//   ....[169]....
        /*cdd0*/ 	.word	0x00086a10


	//   ....[170]....
        /*cdd4*/ 	.word	0x00086ad0


	//   ....[171]....
        /*cdd8*/ 	.word	0x00086af0


	//   ....[172]....
        /*cddc*/ 	.word	0x00086bb0


	//   ....[173]....
        /*cde0*/ 	.word	0x00086bd0


	//   ....[174]....
        /*cde4*/ 	.word	0x00086c50


	//   ....[175]....
        /*cde8*/ 	.word	0x00086c70


	//   ....[176]....
        /*cdec*/ 	.word	0x00086cd0


	//   ....[177]....
        /*cdf0*/ 	.word	0x00086cf0


	//   ....[178]....
        /*cdf4*/ 	.word	0x00086d50


	//   ....[179]....
        /*cdf8*/ 	.word	0x00086d70


	//   ....[180]....
        /*cdfc*/ 	.word	0x00086dd0


	//   ....[181]....
        /*ce00*/ 	.word	0x00086df0


	//   ....[182]....
        /*ce04*/ 	.word	0x00086e50


	//   ....[183]....
        /*ce08*/ 	.word	0x00086eb0


	//   ....[184]....
        /*ce0c*/ 	.word	0x00086f30


	//   ....[185]....
        /*ce10*/ 	.word	0x00086f50


	//   ....[186]....
        /*ce14*/ 	.word	0x00087010


	//   ....[187]....
        /*ce18*/ 	.word	0x00087030


	//   ....[188]....
        /*ce1c*/ 	.word	0x000870b0


	//   ....[189]....
        /*ce20*/ 	.word	0x000870d0


	//   ....[190]....
        /*ce24*/ 	.word	0x00087130


	//   ....[191]....
        /*ce28*/ 	.word	0x00087150


	//   ....[192]....
        /*ce2c*/ 	.word	0x000871b0


	//   ....[193]....
        /*ce30*/ 	.word	0x000871d0


	//   ....[194]....
        /*ce34*/ 	.word	0x00087230


	//   ....[195]....
        /*ce38*/ 	.word	0x00087250


	//   ....[196]....
        /*ce3c*/ 	.word	0x000872b0


	//   ....[197]....
        /*ce40*/ 	.word	0x000872d0


	//   ....[198]....
        /*ce44*/ 	.word	0x00087390


	//   ....[199]....
        /*ce48*/ 	.word	0x000873b0


	//   ....[200]....
        /*ce4c*/ 	.word	0x00087470


	//   ....[201]....
        /*ce50*/ 	.word	0x00087490


	//   ....[202]....
        /*ce54*/ 	.word	0x00087510


	//   ....[203]....
        /*ce58*/ 	.word	0x00087530


	//   ....[204]....
        /*ce5c*/ 	.word	0x00087590


	//   ....[205]....
        /*ce60*/ 	.word	0x000875b0


	//   ....[206]....
        /*ce64*/ 	.word	0x00087610


	//   ....[207]....
        /*ce68*/ 	.word	0x00087630


	//   ....[208]....
        /*ce6c*/ 	.word	0x00087690


	//   ....[209]....
        /*ce70*/ 	.word	0x000876b0


	//   ....[210]....
        /*ce74*/ 	.word	0x00087710


	//   ....[211]....
        /*ce78*/ 	.word	0x00087730


	//   ....[212]....
        /*ce7c*/ 	.word	0x000877f0


	//   ....[213]....
        /*ce80*/ 	.word	0x00087810


	//   ....[214]....
        /*ce84*/ 	.word	0x000878a0


	//   ....[215]....
        /*ce88*/ 	.word	0x000878c0


	//   ....[216]....
        /*ce8c*/ 	.word	0x00087970


	//   ....[217]....
        /*ce90*/ 	.word	0x00087990


	//   ....[218]....
        /*ce94*/ 	.word	0x000879f0


	//   ....[219]....
        /*ce98*/ 	.word	0x00087a10


	//   ....[220]....
        /*ce9c*/ 	.word	0x00087a50


	//   ....[221]....
        /*cea0*/ 	.word	0x00087a70


	//   ....[222]....
        /*cea4*/ 	.word	0x00087ad0


	//   ....[223]....
        /*cea8*/ 	.word	0x00087af0


	//   ....[224]....
        /*ceac*/ 	.word	0x00087b10


	//   ....[225]....
        /*ceb0*/ 	.word	0x00087b30


	//   ....[226]....
        /*ceb4*/ 	.word	0x00087bf0


	//   ....[227]....
        /*ceb8*/ 	.word	0x00087c10


	//   ....[228]....
        /*cebc*/ 	.word	0x00087cd0


	//   ....[229]....
        /*cec0*/ 	.word	0x00087cf0


	//   ....[230]....
        /*cec4*/ 	.word	0x00087d70


	//   ....[231]....
        /*cec8*/ 	.word	0x00087d90


	//   ....[232]....
        /*cecc*/ 	.word	0x00087df0


	//   ....[233]....
        /*ced0*/ 	.word	0x00087e10


	//   ....[234]....
        /*ced4*/ 	.word	0x00087e70


	//   ....[235]....
        /*ced8*/ 	.word	0x00087e90


	//   ....[236]....
        /*cedc*/ 	.word	0x00087ec0


	//   ....[237]....
        /*cee0*/ 	.word	0x00087ee0


	//   ....[238]....
        /*cee4*/ 	.word	0x00087fb0


	//   ....[239]....
        /*cee8*/ 	.word	0x00087fd0


	//   ....[240]....
        /*ceec*/ 	.word	0x00088050


	//   ....[241]....
        /*cef0*/ 	.word	0x00088070


	//   ....[242]....
        /*cef4*/ 	.word	0x00088130


	//   ....[243]....
        /*cef8*/ 	.word	0x00088150


	//   ....[244]....
        /*cefc*/ 	.word	0x000881d0


	//   ....[245]....
        /*cf00*/ 	.word	0x00088230


	//   ....[246]....
        /*cf04*/ 	.word	0x00088250


	//   ....[247]....
        /*cf08*/ 	.word	0x00088270


	//   ....[248]....
        /*cf0c*/ 	.word	0x000882d0


	//   ....[249]....
        /*cf10*/ 	.word	0x000882f0


	//   ....[250]....
        /*cf14*/ 	.word	0x00088340


	//   ....[251]....
        /*cf18*/ 	.word	0x00088360


	//   ....[252]....
        /*cf1c*/ 	.word	0x000883b0


	//   ....[253]....
        /*cf20*/ 	.word	0x000883d0


	//   ....[254]....
        /*cf24*/ 	.word	0x00088590


	//----- nvinfo : EIATTR_VRC_CTA_INIT_COUNT
	.align		4
.L_41:
        /*cf28*/ 	.byte	0x02, 0x4a
	.zero		1
	.zero		1


	//----- nvinfo : EIATTR_EXIT_INSTR_OFFSETS
	.align		4
        /*cf2c*/ 	.byte	0x04, 0x1c
        /*cf2e*/ 	.short	(.L_43 - .L_42)


	//   ....[0]....
.L_42:
        /*cf30*/ 	.word	0x0009dd10


	//   ....[1]....
        /*cf34*/ 	.word	0x0009dd40


	//----- nvinfo : EIATTR_REQNTID
	.align		4
.L_43:
        /*cf38*/ 	.byte	0x04, 0x10
        /*cf3a*/ 	.short	(.L_45 - .L_44)
.L_44:
        /*cf3c*/ 	.word	0x00000020
        /*cf40*/ 	.word	0x00000001
        /*cf44*/ 	.word	0x00000001


	//----- nvinfo : EIATTR_CBANK_PARAM_SIZE
	.align		4
.L_45:
        /*cf48*/ 	.byte	0x03, 0x19
        /*cf4a*/ 	.short	0x0050


	//----- nvinfo : EIATTR_PARAM_CBANK
	.align		4
        /*cf4c*/ 	.byte	0x04, 0x0a
        /*cf4e*/ 	.short	(.L_47 - .L_46)
	.align		4
.L_46:
        /*cf50*/ 	.word	index@(.nv.constant0.matmul_kernel)
        /*cf54*/ 	.short	0x0380
        /*cf56*/ 	.short	0x0050


	//----- nvinfo : EIATTR_SW_WAR
	.align		4
.L_47:
        /*cf58*/ 	.byte	0x04, 0x36
        /*cf5a*/ 	.short	(.L_49 - .L_48)
.L_48:
        /*cf5c*/ 	.word	0x00000008
.L_49:


//--------------------- .nv.compat                --------------------------
	.section	.nv.compat,"",@"SHT_CUDA_COMPAT_INFO"
	.align	4
        /*0000*/ 	.byte	0x02, 0x02, 0x01, 0x00, 0x02, 0x05, 0x05, 0x00, 0x02, 0x03, 0x00, 0x00, 0x02, 0x06, 0x01, 0x00


//--------------------- .nv.callgraph             --------------------------
	.section	.nv.callgraph,"",@"SHT_CUDA_CALLGRAPH"
	.align	4
	.sectionentsize	8
	.align		4
        /*0000*/ 	.word	0x00000000
	.align		4
        /*0004*/ 	.word	0xffffffff
	.align		4
        /*0008*/ 	.word	0x00000000
	.align		4
        /*000c*/ 	.word	0xfffffffe
	.align		4
        /*0010*/ 	.word	0x00000000
	.align		4
        /*0014*/ 	.word	0xfffffffd
	.align		4
        /*0018*/ 	.word	0x00000000
	.align		4
        /*001c*/ 	.word	0xfffffffc


//--------------------- .text.matmul_kernel       --------------------------
	.section	.text.matmul_kernel,"ax",@progbits
	.align	128
        .global         matmul_kernel
        .type           matmul_kernel,@function
        .size           matmul_kernel,(.L_x_3 - matmul_kernel)
        .other          matmul_kernel,@"STO_CUDA_ENTRY STV_DEFAULT"
matmul_kernel:
.text.matmul_kernel:
[----:B------:R-:W0:Y:S08]  /*0000*/  LDC R1, c[0x0][0x37c] ;  /* 0x0000df00ff017b82 */ /* 0x000e300000000800 */
[----:B------:R-:W1:Y:S01]  /*0010*/  LDC.64 R2, c[0x0][0x398] ;  /* 0x0000e600ff027b82 */ /* 0x000e620000000a00 */
[----:B0-----:R-:W-:Y:S01]  /*0020*/  VIADD R1, R1, 0xffffa5d8 ;  /* 0xffffa5d801017836 */ /* 0x001fe20000000000 */
[----:B------:R-:W0:Y:S01]  /*0030*/  S2R R7, SR_CTAID.X ;  /* 0x0000000000077919 */ /* 0x000e220000002500 */
[----:B------:R-:W2:Y:S01]  /*0040*/  LDCU UR4, c[0x0][0x3a0] ;  /* 0x00007400ff0477ac */ /* 0x000ea20008000800 */
[----:B------:R-:W-:-:S02]  /*0050*/  CS2R R14, SRZ ;  /* 0x00000000000e7805 */ /* 0x000fc4000001ff00 */
[----:B------:R-:W-:Y:S01]  /*0060*/  CS2R R16, SRZ ;  /* 0x0000000000107805 */ /* 0x000fe2000001ff00 */
[----:B------:R-:W3:Y:S01]  /*0070*/  S2R R61, SR_TID.X ;  /* 0x00000000003d7919 */ /* 0x000ee20000002100 */
[----:B------:R-:W-:Y:S01]  /*0080*/  CS2R R18, SRZ ;  /* 0x0000000000127805 */ /* 0x000fe2000001ff00 */
[----:B------:R-:W4:Y:S01]  /*0090*/  S2UR UR6, SR_CgaCtaId ;  /* 0x00000000000679c3 */ /* 0x000f220000008800 */
[----:B------:R-:W-:Y:S02]  /*00a0*/  CS2R R20, SRZ ;  /* 0x0000000000147805 */ /* 0x000fe4000001ff00 */
[----:B------:R-:W-:Y:S02]  /*00b0*/  CS2R R22, SRZ ;  /* 0x0000000000167805 */ /* 0x000fe4000001ff00 */
[----:B------:R-:W-:Y:S02]  /*00c0*/  CS2R R24, SRZ ;  /* 0x0000000000187805 */ /* 0x000fe4000001ff00 */
[----:B------:R-:W-:-:S02]  /*00d0*/  CS2R R26, SRZ ;  /* 0x00000000001a7805 */ /* 0x000fc4000001ff00 */
[----:B------:R-:W-:Y:S02]  /*00e0*/  CS2R R28, SRZ ;  /* 0x00000000001c7805 */ /* 0x000fe4000001ff00 */
[----:B------:R-:W-:Y:S02]  /*00f0*/  CS2R R30, SRZ ;  /* 0x00000000001e7805 */ /* 0x000fe4000001ff00 */
[----:B------:R-:W-:Y:S02]  /*0100*/  CS2R R32, SRZ ;  /* 0x0000000000207805 */ /* 0x000fe4000001ff00 */
[----:B------:R-:W-:Y:S02]  /*0110*/  CS2R R34, SRZ ;  /* 0x0000000000227805 */ /* 0x000fe4000001ff00 */
[----:B------:R-:W-:Y:S02]  /*0120*/  CS2R R36, SRZ ;  /* 0x0000000000247805 */ /* 0x000fe4000001ff00 */
[----:B------:R-:W-:-:S02]  /*0130*/  CS2R R38, SRZ ;  /* 0x0000000000267805 */ /* 0x000fc4000001ff00 */
[----:B------:R-:W-:Y:S02]  /*0140*/  CS2R R40, SRZ ;  /* 0x0000000000287805 */ /* 0x000fe4000001ff00 */
[----:B------:R-:W-:Y:S01]  /*0150*/  CS2R R42, SRZ ;  /* 0x00000000002a7805 */ /* 0x000fe2000001ff00 */
[----:B--2---:R-:W-:Y:S01]  /*0160*/  UIADD3 UR4, UPT, UPT, UR4, 0x3f, URZ ;  /* 0x0000003f04047890 */ /* 0x004fe2000fffe0ff */
[----:B------:R-:W-:Y:S02]  /*0170*/  CS2R R44, SRZ ;  /* 0x00000000002c7805 */ /* 0x000fe4000001ff00 */
[----:B------:R-:W-:Y:S01]  /*0180*/  CS2R R46, SRZ ;  /* 0x00000000002e7805 */ /* 0x000fe2000001ff00 */
[----:B-1----:R-:W-:Y:S01]  /*0190*/  STL [R1+0x30bc], R3 ;  /* 0x0030bc0301007387 */ /* 0x002fe20000100800 */
[----:B------:R-:W-:Y:S01]  /*01a0*/  VIADD R0, R3, 0x7f ;  /* 0x0000007f03007836 */ /* 0x000fe20000000000 */
[----:B------:R-:W-:Y:S01]  /*01b0*/  UISETP.GE.AND UP0, UPT, UR4, 0x40, UPT ;  /* 0x000000400400788c */ /* 0x000fe2000bf06270 */
[----:B------:R-:W-:Y:S01]  /*01c0*/  CS2R R48, SRZ ;  /* 0x0000000000307805 */ /* 0x000fe2000001ff00 */
[----:B------:R1:W-:Y:S01]  /*01d0*/  STL [R1+0x30c0], R2 ;  /* 0x0030c00201007387 */ /* 0x0003e20000100800 */
[----:B------:R-:W-:-:S02]  /*01e0*/  CS2R R50, SRZ ;  /* 0x0000000000327805 */ /* 0x000fc4000001ff00 */
[----:B------:R-:W-:Y:S02]  /*01f0*/  SHF.R.S32.HI R5, RZ, 0x1f, R0 ;  /* 0x0000001fff057819 */ /* 0x000fe40000011400 */
[----:B------:R-:W-:Y:S01]  /*0200*/  CS2R R52, SRZ ;  /* 0x0000000000347805 */ /* 0x000fe2000001ff00 */
[----:B------:R-:W-:Y:S01]  /*0210*/  STL [R1+0x110], RZ ;  /* 0x000110ff01007387 */ /* 0x000fe20000100800 */
[----:B------:R-:W-:Y:S02]  /*0220*/  CS2R R54, SRZ ;  /* 0x0000000000367805 */ /* 0x000fe4000001ff00 */
[----:B------:R-:W-:Y:S02]  /*0230*/  LEA.HI R5, R5, R0, RZ, 0x7 ;  /* 0x0000000005057211 */ /* 0x000fe400078f38ff */
[----:B------:R-:W-:Y:S01]  /*0240*/  CS2R R56, SRZ ;  /* 0x0000000000387805 */ /* 0x000fe2000001ff00 */
[----:B------:R-:W-:Y:S01]  /*0250*/  STL [R1+0x114], RZ ;  /* 0x000114ff01007387 */ /* 0x000fe20000100800 */
[----:B0-----:R-:W-:-:S02]  /*0260*/  IABS R10, R7 ;  /* 0x00000007000a7213 */ /* 0x001fc40000000000 */
[----:B------:R-:W-:Y:S02]  /*0270*/  CS2R R58, SRZ ;  /* 0x00000000003a7805 */ /* 0x000fe4000001ff00 */
[----:B------:R-:W-:Y:S01]  /*0280*/  SHF.R.S32.HI R5, RZ, 0x7, R5 ;  /* 0x00000007ff057819 */ /* 0x000fe20000011405 */
[----:B------:R-:W-:Y:S01]  /*0290*/  STL [R1+0x118], RZ ;  /* 0x000118ff01007387 */ /* 0x000fe20000100800 */
[----:B---3--:R-:W-:Y:S01]  /*02a0*/  LOP3.LUT R61, R61, 0x1f, RZ, 0xc0, !PT ;  /* 0x0000001f3d3d7812 */ /* 0x008fe200078ec0ff */
[----:B------:R-:W-:Y:S01]  /*02b0*/  UMOV UR5, 0x400 ;  /* 0x0000040000057882 */ /* 0x000fe20000000000 */
[----:B------:R-:W0:Y:S01]  /*02c0*/  LDCU.64 UR48, c[0x0][0x358] ;  /* 0x00006b00ff3077ac */ /* 0x000e220008000a00 */
[----:B------:R-:W-:Y:S01]  /*02d0*/  STL [R1+0x11c], RZ ;  /* 0x00011cff01007387 */ /* 0x000fe20000100800 */
[----:B------:R-:W-:Y:S01]  /*02e0*/  IMAD.SHL.U32 R6, R5, 0x8, RZ ;  /* 0x0000000805067824 */ /* 0x000fe200078e00ff */
[----:B----4-:R-:W-:Y:S02]  /*02f0*/  ULEA UR5, UR6, UR5, 0x18 ;  /* 0x0000000506057291 */ /* 0x010fe4000f8ec0ff */
[----:B------:R-:W-:Y:S02]  /*0300*/  STL [R1+0x100], RZ ;  /* 0x000100ff01007387 */ /* 0x000fe40000100800 */
[----:B------:R-:W-:-:S02]  /*0310*/  IABS R9, R6 ;  /* 0x0000000600097213 */ /* 0x000fc40000000000 */
[----:B------:R-:W-:Y:S01]  /*0320*/  STL [R1+0x104], RZ ;  /* 0x000104ff01007387 */ /* 0x000fe20000100800 */
[----:B------:R-:W-:Y:S01]  /*0330*/  IABS R12, R6 ;  /* 0x00000006000c7213 */ /* 0x000fe20000000000 */
[----:B------:R-:W2:Y:S02]  /*0340*/  I2F.RP R0, R9 ;  /* 0x0000000900007306 */ /* 0x000ea40000209400 */
[----:B------:R-:W-:Y:S04]  /*0350*/  STL [R1+0x108], RZ ;  /* 0x000108ff01007387 */ /* 0x000fe80000100800 */
[----:B------:R-:W-:Y:S04]  /*0360*/  STL [R1+0x10c], RZ ;  /* 0x00010cff01007387 */ /* 0x000fe80000100800 */
[----:B------:R-:W-:Y:S04]  /*0370*/  STL [R1+0xf0], RZ ;  /* 0x0000f0ff01007387 */ /* 0x000fe80000100800 */
[----:B------:R-:W-:Y:S01]  /*0380*/  STL [R1+0xf4], RZ ;  /* 0x0000f4ff01007387 */ /* 0x000fe20000100800 */
[----:B--2---:R-:W2:Y:S03]  /*0390*/  MUFU.RCP R0, R0 ;  /* 0x0000000000007308 */ /* 0x004ea60000001000 */
[----:B------:R-:W-:Y:S04]  /*03a0*/  STL [R1+0xf8], RZ ;  /* 0x0000f8ff01007387 */ /* 0x000fe80000100800 */
[----:B------:R-:W-:Y:S04]  /*03b0*/  STL [R1+0xfc], RZ ;  /* 0x0000fcff01007387 */ /* 0x000fe80000100800 */
[----:B------:R-:W-:Y:S04]  /*03c0*/  STL [R1+0xe0], RZ ;  /* 0x0000e0ff01007387 */ /* 0x000fe80000100800 */
[----:B------:R-:W-:Y:S01]  /*03d0*/  STL [R1+0xe4], RZ ;  /* 0x0000e4ff01007387 */ /* 0x000fe20000100800 */
[----:B--2---:R-:W-:-:S03]  /*03e0*/  VIADD R4, R0, 0xffffffe ;  /* 0x0ffffffe00047836 */ /* 0x004fc60000000000 */
[----:B------:R-:W-:Y:S01]  /*03f0*/  STL [R1+0xe8], RZ ;  /* 0x0000e8ff01007387 */ /* 0x000fe20000100800 */
[----:B------:R-:W-:Y:S01]  /*0400*/  IMAD.MOV R0, RZ, RZ, -R12 ;  /* 0x000000ffff007224 */ /* 0x000fe200078e0a0c */
[----:B------:R2:W3:Y:S02]  /*0410*/  F2I.FTZ.U32.TRUNC.NTZ R5, R4 ;  /* 0x0000000400057305 */ /* 0x0004e4000021f000 */
[----:B------:R-:W-:Y:S04]  /*0420*/  STL [R1+0xec], RZ ;  /* 0x0000ecff01007387 */ /* 0x000fe80000100800 */
[----:B------:R-:W-:Y:S01]  /*0430*/  STL [R1+0xd0], RZ ;  /* 0x0000d0ff01007387 */ /* 0x000fe20000100800 */
[----:B--2---:R-:W-:-:S03]  /*0440*/  IMAD.MOV.U32 R4, RZ, RZ, RZ ;  /* 0x000000ffff047224 */ /* 0x004fc600078e00ff */
[----:B------:R-:W-:Y:S04]  /*0450*/  STL [R1+0xd4], RZ ;  /* 0x0000d4ff01007387 */ /* 0x000fe80000100800 */
[----:B------:R-:W-:Y:S01]  /*0460*/  STL [R1+0xd8], RZ ;  /* 0x0000d8ff01007387 */ /* 0x000fe20000100800 */
[----:B---3--:R-:W-:-:S03]  /*0470*/  IMAD.MOV R8, RZ, RZ, -R5 ;  /* 0x000000ffff087224 */ /* 0x008fc600078e0a05 */
[----:B------:R-:W-:Y:S01]  /*0480*/  STL [R1+0xdc], RZ ;  /* 0x0000dcff01007387 */ /* 0x000fe20000100800 */
[----:B------:R-:W-:Y:S02]  /*0490*/  IMAD R11, R8, R9, RZ ;  /* 0x00000009080b7224 */ /* 0x000fe400078e02ff */
[----:B------:R-:W-:Y:S01]  /*04a0*/  IMAD.MOV.U32 R8, RZ, RZ, R10 ;  /* 0x000000ffff087224 */ /* 0x000fe200078e000a */
[----:B------:R-:W-:Y:S01]  /*04b0*/  STL [R1+0xc0], RZ ;  /* 0x0000c0ff01007387 */ /* 0x000fe20000100800 */
[----:B------:R-:W-:-:S03]  /*04c0*/  IMAD.HI.U32 R5, R5, R11, R4 ;  /* 0x0000000b05057227 */ /* 0x000fc600078e0004 */
[----:B------:R-:W-:Y:S03]  /*04d0*/  STL [R1+0xc4], RZ ;  /* 0x0000c4ff01007387 */ /* 0x000fe60000100800 */
[----:B------:R-:W-:Y:S01]  /*04e0*/  IMAD.HI.U32 R5, R5, R8, RZ ;  /* 0x0000000805057227 */ /* 0x000fe200078e00ff */
[----:B------:R-:W-:Y:S03]  /*04f0*/  STL [R1+0xc8], RZ ;  /* 0x0000c8ff01007387 */ /* 0x000fe60000100800 */
[----:B------:R-:W-:Y:S01]  /*0500*/  IMAD R0, R5, R0, R8 ;  /* 0x0000000005007224 */ /* 0x000fe200078e0208 */
[----:B------:R-:W-:Y:S04]  /*0510*/  STL [R1+0xcc], RZ ;  /* 0x0000ccff01007387 */ /* 0x000fe80000100800 */
[----:B------:R-:W-:Y:S01]  /*0520*/  STL [R1+0xb0], RZ ;  /* 0x0000b0ff01007387 */ /* 0x000fe20000100800 */
[----:B------:R-:W-:-:S03]  /*0530*/  ISETP.GT.U32.AND P1, PT, R9, R0, PT ;  /* 0x000000000900720c */ /* 0x000fc60003f24070 */
[----:B------:R-:W-:Y:S04]  /*0540*/  STL [R1+0xb4], RZ ;  /* 0x0000b4ff01007387 */ /* 0x000fe80000100800 */
[----:B------:R-:W-:Y:S04]  /*0550*/  STL [R1+0xb8], RZ ;  /* 0x0000b8ff01007387 */ /* 0x000fe80000100800 */
[----:B------:R-:W-:Y:S02]  /*0560*/  STL [R1+0xbc], RZ ;  /* 0x0000bcff01007387 */ /* 0x000fe40000100800 */
[----:B------:R-:W-:-:S02]  /*0570*/  @!P1 IMAD.IADD R0, R0, 0x1, -R9 ;  /* 0x0000000100009824 */ /* 0x000fc400078e0a09 */
[----:B------:R-:W-:Y:S01]  /*0580*/  STL [R1+0xa0], RZ ;  /* 0x0000a0ff01007387 */ /* 0x000fe20000100800 */
[----:B------:R-:W-:Y:S01]  /*0590*/  @!P1 VIADD R5, R5, 0x1 ;  /* 0x0000000105059836 */ /* 0x000fe20000000000 */
[----:B------:R-:W-:Y:S02]  /*05a0*/  ISETP.NE.AND P1, PT, R6, RZ, PT ;  /* 0x000000ff0600720c */ /* 0x000fe40003f25270 */
[----:B------:R-:W-:Y:S01]  /*05b0*/  STL [R1+0xa4], RZ ;  /* 0x0000a4ff01007387 */ /* 0x000fe20000100800 */
[----:B------:R-:W-:Y:S02]  /*05c0*/  ISETP.GE.U32.AND P0, PT, R0, R9, PT ;  /* 0x000000090000720c */ /* 0x000fe40003f06070 */
[----:B------:R-:W-:Y:S01]  /*05d0*/  LOP3.LUT R0, R7, R6, RZ, 0x3c, !PT ;  /* 0x0000000607007212 */ /* 0x000fe200078e3cff */
[----:B------:R-:W-:Y:S03]  /*05e0*/  STL [R1+0xa8], RZ ;  /* 0x0000a8ff01007387 */ /* 0x000fe60000100800 */
[----:B------:R-:W-:Y:S01]  /*05f0*/  ISETP.GE.AND P2, PT, R0, RZ, PT ;  /* 0x000000ff0000720c */ /* 0x000fe20003f46270 */
[----:B------:R-:W-:Y:S01]  /*0600*/  STL [R1+0xac], RZ ;  /* 0x0000acff01007387 */ /* 0x000fe20000100800 */
[----:B------:R-:W-:-:S03]  /*0610*/  VIADD R0, R2, 0xff ;  /* 0x000000ff02007836 */ /* 0x000fc60000000000 */
[----:B------:R-:W-:Y:S02]  /*0620*/  STL [R1+0x90], RZ ;  /* 0x000090ff01007387 */ /* 0x000fe40000100800 */
[----:B------:R-:W-:Y:S02]  /*0630*/  @P0 VIADD R5, R5, 0x1 ;  /* 0x0000000105050836 */ /* 0x000fe40000000000 */
[----:B------:R-:W-:Y:S02]  /*0640*/  STL [R1+0x94], RZ ;  /* 0x000094ff01007387 */ /* 0x000fe40000100800 */
[----:B------:R-:W-:Y:S01]  /*0650*/  IMAD.MOV.U32 R4, RZ, RZ, R5 ;  /* 0x000000ffff047224 */ /* 0x000fe200078e0005 */
[----:B------:R-:W-:Y:S01]  /*0660*/  SHF.R.S32.HI R5, RZ, 0x1f, R0 ;  /* 0x0000001fff057819 */ /* 0x000fe20000011400 */
[----:B------:R-:W-:Y:S02]  /*0670*/  STL [R1+0x98], RZ ;  /* 0x000098ff01007387 */ /* 0x000fe40000100800 */
[----:B------:R-:W-:Y:S01]  /*0680*/  @!P2 IMAD.MOV R4, RZ, RZ, -R4 ;  /* 0x000000ffff04a224 */ /* 0x000fe200078e0a04 */
[----:B------:R-:W-:Y:S01]  /*0690*/  @!P1 LOP3.LUT R4, RZ, R6, RZ, 0x33, !PT ;  /* 0x00000006ff049212 */ /* 0x000fe200078e33ff */
[----:B------:R-:W-:Y:S01]  /*06a0*/  STL [R1+0x9c], RZ ;  /* 0x00009cff01007387 */ /* 0x000fe20000100800 */
[----:B------:R-:W-:-:S03]  /*06b0*/  LEA.HI R5, R5, R0, RZ, 0x8 ;  /* 0x0000000005057211 */ /* 0x000fc600078f40ff */
[----:B------:R-:W-:Y:S01]  /*06c0*/  STL [R1+0x80], RZ ;  /* 0x000080ff01007387 */ /* 0x000fe20000100800 */
[----:B------:R-:W-:Y:S02]  /*06d0*/  IMAD.SHL.U32 R8, R4, 0x8, RZ ;  /* 0x0000000804087824 */ /* 0x000fe400078e00ff */
[----:B------:R-:W-:Y:S01]  /*06e0*/  IMAD.MOV R4, RZ, RZ, -R4 ;  /* 0x000000ffff047224 */ /* 0x000fe200078e0a04 */
[----:B------:R-:W-:Y:S02]  /*06f0*/  STL [R1+0x84], RZ ;  /* 0x000084ff01007387 */ /* 0x000fe40000100800 */
[----:B------:R-:W-:Y:S01]  /*0700*/  LEA.HI.SX32 R5, R5, -R8, 0x18 ;  /* 0x8000000805057211 */ /* 0x000fe200078fc2ff */
[----:B------:R-:W-:Y:S01]  /*0710*/  IMAD R6, R6, R4, R7 ;  /* 0x0000000406067224 */ /* 0x000fe200078e0207 */
[----:B------:R-:W-:Y:S02]  /*0720*/  STL [R1+0x88], RZ ;  /* 0x000088ff01007387 */ /* 0x000fe40000100800 */
[----:B------:R-:W-:-:S02]  /*0730*/  VIMNMX R13, PT, PT, R5, 0x8, PT ;  /* 0x00000008050d7848 */ /* 0x000fc40003fe0100 */
[----:B------:R-:W-:Y:S01]  /*0740*/  STL [R1+0x8c], RZ ;  /* 0x00008cff01007387 */ /* 0x000fe20000100800 */
[----:B------:R-:W-:Y:S02]  /*0750*/  IABS R11, R6 ;  /* 0x00000006000b7213 */ /* 0x000fe40000000000 */
[----:B------:R-:W-:Y:S01]  /*0760*/  IABS R9, R13 ;  /* 0x0000000d00097213 */ /* 0x000fe20000000000 */
[----:B------:R-:W-:Y:S03]  /*0770*/  STL [R1+0x70], RZ ;  /* 0x000070ff01007387 */ /* 0x000fe60000100800 */
[----:B------:R-:W2:Y:S01]  /*0780*/  I2F.RP R0, R9 ;  /* 0x0000000900007306 */ /* 0x000ea20000209400 */
        /* <DEDUP_REMOVED lines=10> */
[----:B------:R-:W-:Y:S04]  /*0830*/  STL [R1+0x54], RZ ;  /* 0x000054ff01007387 */ /* 0x000fe80000100800 */
[----:B------:R-:W-:Y:S01]  /*0840*/  STL [R1+0x58], RZ ;  /* 0x000058ff01007387 */ /* 0x000fe20000100800 */
[----:B------:R-:W2:Y:S03]  /*0850*/  F2I.FTZ.U32.TRUNC.NTZ R5, R5 ;  /* 0x0000000500057305 */ /* 0x000ea6000021f000 */
[----:B------:R-:W-:Y:S04]  /*0860*/  STL [R1+0x5c], RZ ;  /* 0x00005cff01007387 */ /* 0x000fe80000100800 */
[----:B------:R-:W-:Y:S04]  /*0870*/  STL [R1+0x40], RZ ;  /* 0x000040ff01007387 */ /* 0x000fe80000100800 */
[----:B------:R-:W-:Y:S04]  /*0880*/  STL [R1+0x44], RZ ;  /* 0x000044ff01007387 */ /* 0x000fe80000100800 */
[----:B------:R-:W-:Y:S01]  /*0890*/  STL [R1+0x48], RZ ;  /* 0x000048ff01007387 */ /* 0x000fe20000100800 */
[----:B--2---:R-:W-:-:S03]  /*08a0*/  IMAD.MOV R10, RZ, RZ, -R5 ;  /* 0x000000ffff0a7224 */ /* 0x004fc600078e0a05 */
[----:B------:R-:W-:Y:S01]  /*08b0*/  STL [R1+0x4c], RZ ;  /* 0x00004cff01007387 */ /* 0x000fe20000100800 */
[----:B------:R-:W-:Y:S01]  /*08c0*/  IMAD.MOV.U32 R4, RZ, RZ, R10 ;  /* 0x000000ffff047224 */ /* 0x000fe200078e000a */
[----:B------:R-:W-:Y:S02]  /*08d0*/  IABS R10, R13 ;  /* 0x0000000d000a7213 */ /* 0x000fe40000000000 */
[----:B------:R-:W-:Y:S01]  /*08e0*/  STL [R1+0x30], RZ ;  /* 0x000030ff01007387 */ /* 0x000fe20000100800 */
[----:B------:R-:W-:Y:S02]  /*08f0*/  IMAD R7, R4, R9, RZ ;  /* 0x0000000904077224 */ /* 0x000fe400078e02ff */
[----:B------:R-:W-:Y:S01]  /*0900*/  IMAD.MOV.U32 R4, RZ, RZ, RZ ;  /* 0x000000ffff047224 */ /* 0x000fe200078e00ff */
[----:B------:R-:W-:Y:S03]  /*0910*/  STL [R1+0x34], RZ ;  /* 0x000034ff01007387 */ /* 0x000fe60000100800 */
[----:B------:R-:W-:Y:S01]  /*0920*/  IMAD.HI.U32 R4, R5, R7, R4 ;  /* 0x0000000705047227 */ /* 0x000fe200078e0004 */
[----:B------:R-:W-:Y:S03]  /*0930*/  STL [R1+0x38], RZ ;  /* 0x000038ff01007387 */ /* 0x000fe60000100800 */
[----:B------:R-:W-:Y:S01]  /*0940*/  IMAD.MOV R5, RZ, RZ, -R10 ;  /* 0x000000ffff057224 */ /* 0x000fe200078e0a0a */
[----:B------:R-:W-:Y:S01]  /*0950*/  STL [R1+0x3c], RZ ;  /* 0x00003cff01007387 */ /* 0x000fe20000100800 */
[----:B------:R-:W-:-:S03]  /*0960*/  IMAD.HI.U32 R0, R4, R11, RZ ;  /* 0x0000000b04007227 */ /* 0x000fc600078e00ff */
[----:B------:R-:W-:Y:S01]  /*0970*/  STL [R1+0x20], RZ ;  /* 0x000020ff01007387 */ /* 0x000fe20000100800 */
[----:B------:R-:W-:Y:S01]  /*0980*/  IMAD R4, R0, R5, R11 ;  /* 0x0000000500047224 */ /* 0x000fe200078e020b */
[----:B------:R-:W-:Y:S02]  /*0990*/  CS2R R10, SRZ ;  /* 0x00000000000a7805 */ /* 0x000fe4000001ff00 */
[----:B------:R-:W-:Y:S02]  /*09a0*/  STL [R1+0x24], RZ ;  /* 0x000024ff01007387 */ /* 0x000fe40000100800 */
[----:B------:R-:W-:Y:S02]  /*09b0*/  ISETP.GT.U32.AND P1, PT, R9, R4, PT ;  /* 0x000000040900720c */ /* 0x000fe40003f24070 */
[----:B------:R-:W-:Y:S04]  /*09c0*/  STL [R1+0x28], RZ ;  /* 0x000028ff01007387 */ /* 0x000fe80000100800 */
[----:B------:R-:W-:Y:S04]  /*09d0*/  STL [R1+0x2c], RZ ;  /* 0x00002cff01007387 */ /* 0x000fe80000100800 */
[----:B------:R-:W-:Y:S03]  /*09e0*/  STL [R1+0x10], RZ ;  /* 0x000010ff01007387 */ /* 0x000fe60000100800 */
[----:B------:R-:W-:Y:S01]  /*09f0*/  @!P1 IMAD.IADD R4, R4, 0x1, -R9 ;  /* 0x0000000104049824 */ /* 0x000fe200078e0a09 */
[----:B------:R-:W-:Y:S01]  /*0a00*/  STL [R1+0x14], RZ ;  /* 0x000014ff01007387 */ /* 0x000fe20000100800 */
[----:B------:R-:W-:Y:S01]  /*0a10*/  @!P1 VIADD R0, R0, 0x1 ;  /* 0x0000000100009836 */ /* 0x000fe20000000000 */
[----:B------:R-:W-:-:S02]  /*0a20*/  ISETP.NE.AND P1, PT, R13, RZ, PT ;  /* 0x000000ff0d00720c */ /* 0x000fc40003f25270 */
[----:B------:R-:W-:Y:S01]  /*0a30*/  STL [R1+0x18], RZ ;  /* 0x000018ff01007387 */ /* 0x000fe20000100800 */
[----:B------:R-:W-:Y:S02]  /*0a40*/  ISETP.GE.U32.AND P0, PT, R4, R9, PT ;  /* 0x000000090400720c */ /* 0x000fe40003f06070 */
[----:B------:R-:W-:Y:S01]  /*0a50*/  LOP3.LUT R4, R6, R13, RZ, 0x3c, !PT ;  /* 0x0000000d06047212 */ /* 0x000fe200078e3cff */
[----:B------:R-:W-:Y:S03]  /*0a60*/  STL [R1+0x1c], RZ ;  /* 0x00001cff01007387 */ /* 0x000fe60000100800 */
[----:B------:R-:W-:Y:S01]  /*0a70*/  ISETP.GE.AND P2, PT, R4, RZ, PT ;  /* 0x000000ff0400720c */ /* 0x000fe20003f46270 */
[----:B------:R-:W-:Y:S01]  /*0a80*/  STL [R1], RZ ;  /* 0x000000ff01007387 */ /* 0x000fe20000100800 */
[----:B------:R-:W-:-:S03]  /*0a90*/  CS2R R4, SRZ ;  /* 0x0000000000047805 */ /* 0x000fc6000001ff00 */
[----:B------:R-:W-:Y:S02]  /*0aa0*/  STL [R1+0x4], RZ ;  /* 0x000004ff01007387 */ /* 0x000fe40000100800 */
[----:B------:R-:W-:Y:S02]  /*0ab0*/  @P0 VIADD R0, R0, 0x1 ;  /* 0x0000000100000836 */ /* 0x000fe40000000000 */
[----:B------:R-:W-:Y:S04]  /*0ac0*/  STL [R1+0x8], RZ ;  /* 0x000008ff01007387 */ /* 0x000fe80000100800 */
[----:B------:R-:W-:Y:S01]  /*0ad0*/  STL [R1+0xc], RZ ;  /* 0x00000cff01007387 */ /* 0x000fe20000100800 */
[----:B------:R-:W-:Y:S01]  /*0ae0*/  @!P2 IMAD.MOV R0, RZ, RZ, -R0 ;  /* 0x000000ffff00a224 */ /* 0x000fe200078e0a00 */
[----:B------:R-:W-:-:S02]  /*0af0*/  @!P1 LOP3.LUT R0, RZ, R13, RZ, 0x33, !PT ;  /* 0x0000000dff009212 */ /* 0x000fc400078e33ff */
[----:B------:R-:W-:Y:S03]  /*0b00*/  STL [R1+0x120], RZ ;  /* 0x000120ff01007387 */ /* 0x000fe60000100800 */
[----:B-1----:R-:W-:Y:S01]  /*0b10*/  IMAD.SHL.U32 R2, R0, 0x80, RZ ;  /* 0x0000008000027824 */ /* 0x002fe200078e00ff */
[----:B------:R-:W-:Y:S01]  /*0b20*/  STL [R1+0x124], RZ ;  /* 0x000124ff01007387 */ /* 0x000fe20000100800 */
[----:B------:R-:W-:Y:S02]  /*0b30*/  IMAD.MOV R60, RZ, RZ, -R0 ;  /* 0x000000ffff3c7224 */ /* 0x000fe400078e0a00 */
[C---:B------:R-:W-:Y:S01]  /*0b40*/  VIADD R0, R2.reuse, 0x1 ;  /* 0x0000000102007836 */ /* 0x040fe20000000000 */
[----:B------:R-:W-:Y:S01]  /*0b50*/  STL [R1+0x128], RZ ;  /* 0x000128ff01007387 */ /* 0x000fe20000100800 */
[----:B------:R-:W-:Y:S02]  /*0b60*/  VIADD R3, R2, 0x2 ;  /* 0x0000000202037836 */ /* 0x000fe40000000000 */
[----:B------:R-:W-:Y:S01]  /*0b70*/  IMAD R60, R13, R60, R6 ;  /* 0x0000003c0d3c7224 */ /* 0x000fe200078e0206 */
[----:B------:R-:W-:Y:S01]  /*0b80*/  STL [R1+0x12c], RZ ;  /* 0x00012cff01007387 */ /* 0x000fe20000100800 */
[----:B------:R-:W-:-:S02]  /*0b90*/  CS2R R6, SRZ ;  /* 0x0000000000067805 */ /* 0x000fc4000001ff00 */
[----:B------:R-:W-:Y:S01]  /*0ba0*/  CS2R R12, SRZ ;  /* 0x00000000000c7805 */ /* 0x000fe2000001ff00 */
[----:B------:R-:W-:Y:S01]  /*0bb0*/  IMAD.IADD R60, R8, 0x1, R60 ;  /* 0x00000001083c7824 */ /* 0x000fe200078e023c */
[----:B------:R-:W-:Y:S01]  /*0bc0*/  STL [R1+0x1c0], RZ ;  /* 0x0001c0ff01007387 */ /* 0x000fe20000100800 */
[----:B------:R-:W-:-:S03]  /*0bd0*/  CS2R R8, SRZ ;  /* 0x0000000000087805 */ /* 0x000fc6000001ff00 */
[----:B------:R-:W-:Y:S04]  /*0be0*/  STL [R1+0x1c4], RZ ;  /* 0x0001c4ff01007387 */ /* 0x000fe80000100800 */
        /* <DEDUP_REMOVED lines=378> */
[----:B------:R-:W-:Y:S04]  /*2390*/  STL [R1+0x18a0], R2 ;  /* 0x0018a00201007387 */ /* 0x000fe80000100800 */
[----:B------:R1:W-:Y:S04]  /*23a0*/  STL [R1+0x8c0], R0 ;  /* 0x0008c00001007387 */ /* 0x0003e80000100800 */
[----:B------:R2:W-:Y:S01]  /*23b0*/  STL [R1+0x8bc], R3 ;  /* 0x0008bc0301007387 */ /* 0x0005e20000100800 */
[----:B-1----:R-:W-:-:S02]  /*23c0*/  VIADD R0, R2, 0x3 ;  /* 0x0000000302007836 */ /* 0x002fc40000000000 */
[----:B--2---:R-:W-:-:S03]  /*23d0*/  VIADD R3, R2, 0x4 ;  /* 0x0000000402037836 */ /* 0x004fc60000000000 */
[----:B------:R1:W-:Y:S04]  /*23e0*/  STL [R1+0x8b8], R0 ;  /* 0x0008b80001007387 */ /* 0x0003e80000100800 */
[----:B------:R2:W-:Y:S01]  /*23f0*/  STL [R1+0x8b4], R3 ;  /* 0x0008b40301007387 */ /* 0x0005e20000100800 */
[C---:B-1----:R-:W-:Y:S02]  /*2400*/  VIADD R0, R2.reuse, 0x5 ;  /* 0x0000000502007836 */ /* 0x042fe40000000000 */
        /* <DEDUP_REMOVED lines=175> */
[----:B-1----:R-:W-:Y:S02]  /*2f00*/  IMAD.SHL.U32 R0, R60, 0x100, RZ ;  /* 0x000001003c007824 */ /* 0x002fe400078e00ff */
[----:B--2---:R-:W-:-:S05]  /*2f10*/  VIADD R3, R2, 0x5d ;  /* 0x0000005d02037836 */ /* 0x004fca0000000000 */
[----:B------:R1:W-:Y:S02]  /*2f20*/  STL [R1+0x540], R3 ;  /* 0x0005400301007387 */ /* 0x0003e40000100800 */
[----:B-1----:R-:W-:-:S05]  /*2f30*/  VIADD R3, R2, 0x5e ;  /* 0x0000005e02037836 */ /* 0x002fca0000000000 */
[----:B------:R1:W-:Y:S02]  /*2f40*/  STL [R1+0x37c], R3 ;  /* 0x00037c0301007387 */ /* 0x0003e40000100800 */
[----:B-1----:R-:W-:Y:S01]  /*2f50*/  PRMT R3, R61, 0x6540, R60 ;  /* 0x000065403d037816 */ /* 0x002fe2000000003c */
[----:B------:R-:W-:Y:S01]  /*2f60*/  VIADD R60, R2, 0x5f ;  /* 0x0000005f023c7836 */ /* 0x000fe20000000000 */
[----:B------:R-:W-:Y:S01]  /*2f70*/  LOP3.LUT R61, R0, 0x20, R61, 0xfe, !PT ;  /* 0x00000020003d7812 */ /* 0x000fe200078efe3d */
[----:B------:R-:W-:-:S04]  /*2f80*/  VIADD R0, R2, 0x60 ;  /* 0x0000006002007836 */ /* 0x000fc80000000000 */
[----:B------:R1:W-:Y:S04]  /*2f90*/  STL [R1+0x18c0], R61 ;  /* 0x0018c03d01007387 */ /* 0x0003e80000100800 */
[----:B------:R-:W-:Y:S04]  /*2fa0*/  STL [R1+0x18a4], R3 ;  /* 0x0018a40301007387 */ /* 0x000fe80000100800 */
[----:B------:R2:W-:Y:S01]  /*2fb0*/  STL [R1+0x378], R60 ;  /* 0x0003783c01007387 */ /* 0x0005e20000100800 */
[----:B-1----:R-:W-:-:S03]  /*2fc0*/  VIADD R61, R2, 0x61 ;  /* 0x00000061023d7836 */ /* 0x002fc60000000000 */
[----:B------:R1:W-:Y:S04]  /*2fd0*/  STL [R1+0x374], R0 ;  /* 0x0003740001007387 */ /* 0x0003e80000100800 */
[----:B------:R3:W-:Y:S01]  /*2fe0*/  STL [R1+0x370], R61 ;  /* 0x0003703d01007387 */ /* 0x0007e20000100800 */
[C---:B--2---:R-:W-:Y:S02]  /*2ff0*/  VIADD R60, R2.reuse, 0x62 ;  /* 0x00000062023c7836 */ /* 0x044fe40000000000 */
[----:B-1----:R-:W-:-:S03]  /*3000*/  VIADD R0, R2, 0x63 ;  /* 0x0000006302007836 */ /* 0x002fc60000000000 */
[----:B------:R1:W-:Y:S01]  /*3010*/  STL [R1+0x36c], R60 ;  /* 0x00036c3c01007387 */ /* 0x0003e20000100800 */
[----:B---3--:R-:W-:-:S03]  /*3020*/  VIADD R61, R2, 0x64 ;  /* 0x00000064023d7836 */ /* 0x008fc60000000000 */
[----:B------:R2:W-:Y:S04]  /*3030*/  STL [R1+0x368], R0 ;  /* 0x0003680001007387 */ /* 0x0005e80000100800 */
[----:B------:R3:W-:Y:S01]  /*3040*/  STL [R1+0x364], R61 ;  /* 0x0003643d01007387 */ /* 0x0007e20000100800 */
[C---:B-1----:R-:W-:Y:S02]  /*3050*/  VIADD R60, R2.reuse, 0x65 ;  /* 0x00000065023c7836 */ /* 0x042fe40000000000 */
[----:B--2---:R-:W-:-:S03]  /*3060*/  VIADD R0, R2, 0x66 ;  /* 0x0000006602007836 */ /* 0x004fc60000000000 */
        /* <DEDUP_REMOVED lines=19> */
[----:B---3--:R-:W-:-:S05]  /*31a0*/  VIADD R61, R2, 0x70 ;  /* 0x00000070023d7836 */ /* 0x008fca0000000000 */
[----:B------:R2:W-:Y:S01]  /*31b0*/  STL [R1+0x334], R61 ;  /* 0x0003343d01007387 */ /* 0x0005e20000100800 */
[----:B-1----:R-:W-:-:S05]  /*31c0*/  VIADD R60, R2, 0x71 ;  /* 0x00000071023c7836 */ /* 0x002fca0000000000 */
[----:B------:R1:W-:Y:S01]  /*31d0*/  STL [R1+0x330], R60 ;  /* 0x0003303c01007387 */ /* 0x0003e20000100800 */
[----:B--2---:R-:W-:-:S05]  /*31e0*/  VIADD R61, R2, 0x72 ;  /* 0x00000072023d7836 */ /* 0x004fca0000000000 */
        /* <DEDUP_REMOVED lines=23> */
[C---:B--2---:R-:W-:Y:S02]  /*3360*/  VIADD R61, R2.reuse, 0x7e ;  /* 0x0000007e023d7836 */ /* 0x044fe40000000000 */
[----:B-1----:R-:W-:Y:S01]  /*3370*/  VIADD R60, R2, 0x7f ;  /* 0x0000007f023c7836 */ /* 0x002fe20000000000 */
[----:B------:R-:W-:-:S05]  /*3380*/  LOP3.LUT R2, R3, 0x40, RZ, 0xfc, !PT ;  /* 0x0000004003027812 */ /* 0x000fca00078efcff */
[----:B------:R1:W-:Y:S02]  /*3390*/  STL [R1+0x18c4], R2 ;  /* 0x0018c40201007387 */ /* 0x0003e40000100800 */
[----:B-1----:R-:W-:-:S05]  /*33a0*/  LOP3.LUT R2, R3, 0x60, RZ, 0xfc, !PT ;  /* 0x0000006003027812 */ /* 0x002fca00078efcff */
[----:B------:R1:W-:Y:S02]  /*33b0*/  STL [R1+0x18c8], R2 ;  /* 0x0018c80201007387 */ /* 0x0003e40000100800 */
[----:B-1----:R-:W-:-:S05]  /*33c0*/  LOP3.LUT R2, R3, 0x80, RZ, 0xfc, !PT ;  /* 0x0000008003027812 */ /* 0x002fca00078efcff */
[----:B------:R1:W-:Y:S02]  /*33d0*/  STL [R1+0x18cc], R2 ;  /* 0x0018cc0201007387 */ /* 0x0003e40000100800 */
[----:B-1----:R-:W-:-:S05]  /*33e0*/  LOP3.LUT R2, R3, 0xa0, RZ, 0xfc, !PT ;  /* 0x000000a003027812 */ /* 0x002fca00078efcff */
[----:B------:R1:W-:Y:S02]  /*33f0*/  STL [R1+0x18d0], R2 ;  /* 0x0018d00201007387 */ /* 0x0003e40000100800 */
[C---:B-1----:R-:W-:Y:S02]  /*3400*/  LOP3.LUT R2, R3.reuse, 0xc0, RZ, 0xfc, !PT ;  /* 0x000000c003027812 */ /* 0x042fe400078efcff */
[----:B------:R-:W-:-:S03]  /*3410*/  LOP3.LUT R3, R3, 0xe0, RZ, 0xfc, !PT ;  /* 0x000000e003037812 */ /* 0x000fc600078efcff */
[----:B------:R1:W-:Y:S04]  /*3420*/  STL [R1+0x18d4], R2 ;  /* 0x0018d40201007387 */ /* 0x0003e80000100800 */
[----:B-1----:R1:W5:Y:S04]  /*3430*/  LDL.LU R2, [R1+0x30c0] ;  /* 0x0030c00001027983 */ /* 0x0023680000300800 */
[----:B------:R2:W-:Y:S04]  /*3440*/  STL [R1+0x18d8], R3 ;  /* 0x0018d80301007387 */ /* 0x0005e80000100800 */
[----:B--2---:R1:W5:Y:S01]  /*3450*/  LDL.LU R3, [R1+0x30bc] ;  /* 0x0030bc0001037983 */ /* 0x0043620000300800 */
[----:B0-----:R-:W-:Y:S05]  /*3460*/  BRA.U !UP0, `(.L_x_0) ;  /* 0x000007f908d07547 */ /* 0x001fea000b800000 */
[----:B------:R-:W2:Y:S01]  /*3470*/  LDL R28, [R1+0x18c8] ;  /* 0x0018c800011c7983 */ /* 0x000ea20000100800 */
[----:B-----5:R-:W-:Y:S01]  /*3480*/  IABS R8, R2 ;  /* 0x0000000200087213 */ /* 0x020fe20000000000 */
[----:B------:R-:W-:Y:S01]  /*3490*/  IMAD.MOV.U32 R47, RZ, RZ, R0 ;  /* 0x000000ffff2f7224 */ /* 0x000fe200078e0000 */
[----:B------:R-:W-:Y:S01]  /*34a0*/  IABS R22, R60 ;  /* 0x0000003c00167213 */ /* 0x000fe20000000000 */
[----:B------:R-:W3:Y:S01]  /*34b0*/  LDL.LU R38, [R1+0x2d0] ;  /* 0x0002d00001267983 */ /* 0x000ee20000300800 */
[----:B------:R-:W-:Y:S01]  /*34c0*/  ISETP.GE.AND P3, PT, R60, RZ, PT ;  /* 0x000000ff3c00720c */ /* 0x000fe20003f66270 */
[----:B------:R-:W0:Y:S02]  /*34d0*/  LDCU.128 UR8, c[0x0][0x380] ;  /* 0x00007000ff0877ac */ /* 0x000e240008000c00 */
[----:B------:R-:W4:Y:S01]  /*34e0*/  LDL.LU R37, [R1+0x2cc] ;  /* 0x0002cc0001257983 */ /* 0x000f220000300800 */
[----:B------:R-:W-:Y:S01]  /*34f0*/  ISETP.GE.AND P1, PT, R61, RZ, PT ;  /* 0x000000ff3d00720c */ /* 0x000fe20003f26270 */
[----:B------:R-:W1:Y:S02]  /*3500*/  LDCU UR6, c[0x0][0x3a4] ;  /* 0x00007480ff0677ac */ /* 0x000e640008000800 */
[----:B------:R-:W3:Y:S01]  /*3510*/  LDL R32, [R1+0x18d8] ;  /* 0x0018d80001207983 */ /* 0x000ee20000100800 */
[----:B------:R-:W0:Y:S03]  /*3520*/  LDCU UR7, c[0x0][0x3b0] ;  /* 0x00007600ff0777ac */ /* 0x000e260008000800 */
[----:B------:R-:W4:Y:S04]  /*3530*/  LDL R31, [R1+0x18d4] ;  /* 0x0018d400011f7983 */ /* 0x000f280000100800 */
[----:B------:R-:W4:Y:S04]  /*3540*/  LDL R30, [R1+0x18d0] ;  /* 0x0018d000011e7983 */ /* 0x000f280000100800 */
[----:B------:R-:W4:Y:S04]  /*3550*/  LDL R29, [R1+0x18cc] ;  /* 0x0018cc00011d7983 */ /* 0x000f280000100800 */
[----:B------:R-:W4:Y:S04]  /*3560*/  LDL.LU R51, [R1+0x344] ;  /* 0x0003440001337983 */ /* 0x000f280000300800 */
        /* <DEDUP_REMOVED lines=10> */
[----:B------:R-:W4:Y:S04]  /*3610*/  LDL R25, [R1+0x18a4] ;  /* 0x0018a40001197983 */ /* 0x000f280000100800 */
[----:B------:R-:W4:Y:S04]  /*3620*/  LDL.LU R46, [R1+0x334] ;  /* 0x00033400012e7983 */ /* 0x000f280000300800 */
[----:B------:R-:W4:Y:S04]  /*3630*/  LDL.LU R49, [R1+0x328] ;  /* 0x0003280001317983 */ /* 0x000f280000300800 */
        /* <DEDUP_REMOVED lines=11> */
[----:B------:R-:W4:Y:S01]  /*36f0*/  LDL.LU R36, [R1+0x2c8] ;  /* 0x0002c80001247983 */ /* 0x000f220000300800 */
[----:B------:R-:W0:Y:S01]  /*3700*/  I2F.RP R4, R8 ;  /* 0x0000000800047306 */ /* 0x000e220000209400 */
[----:B------:R-:W-:-:S07]  /*3710*/  IABS R0, R3 ;  /* 0x0000000300007213 */ /* 0x000fce0000000000 */
[----:B------:R-:W1:Y:S08]  /*3720*/  I2F.RP R6, R0 ;  /* 0x0000000000067306 */ /* 0x000e700000209400 */
[----:B0-----:R-:W0:Y:S08]  /*3730*/  MUFU.RCP R4, R4 ;  /* 0x0000000400047308 */ /* 0x001e300000001000 */
[----:B-1----:R-:W1:Y:S01]  /*3740*/  MUFU.RCP R6, R6 ;  /* 0x0000000600067308 */ /* 0x002e620000001000 */
[----:B0-----:R-:W-:-:S07]  /*3750*/  VIADD R4, R4, 0xffffffe ;  /* 0x0ffffffe04047836 */ /* 0x001fce0000000000 */
[----:B------:R-:W0:Y:S01]  /*3760*/  F2I.FTZ.U32.TRUNC.NTZ R5, R4 ;  /* 0x0000000400057305 */ /* 0x000e22000021f000 */
[----:B-1----:R-:W-:-:S07]  /*3770*/  VIADD R6, R6, 0xffffffe ;  /* 0x0ffffffe06067836 */ /* 0x002fce0000000000 */
[----:B------:R1:W1:Y:S01]  /*3780*/  F2I.FTZ.U32.TRUNC.NTZ R7, R6 ;  /* 0x0000000600077305 */ /* 0x000262000021f000 */
[----:B0-----:R-:W-:Y:S02]  /*3790*/  IMAD.MOV R4, RZ, RZ, -R5 ;  /* 0x000000ffff047224 */ /* 0x001fe400078e0a05 */
[----:B-1----:R-:W-:Y:S02]  /*37a0*/  IMAD.MOV.U32 R6, RZ, RZ, RZ ;  /* 0x000000ffff067224 */ /* 0x002fe400078e00ff */
[----:B------:R-:W-:Y:S02]  /*37b0*/  IMAD R14, R4, R8, RZ ;  /* 0x00000008040e7224 */ /* 0x000fe400078e02ff */
[----:B------:R-:W-:Y:S02]  /*37c0*/  IMAD.MOV.U32 R4, RZ, RZ, RZ ;  /* 0x000000ffff047224 */ /* 0x000fe400078e00ff */
[----:B------:R-:W-:Y:S02]  /*37d0*/  IMAD.MOV R17, RZ, RZ, -R7 ;  /* 0x000000ffff117224 */ /* 0x000fe400078e0a07 */
[----:B------:R-:W-:-:S04]  /*37e0*/  IMAD.HI.U32 R14, R5, R14, R4 ;  /* 0x0000000e050e7227 */ /* 0x000fc800078e0004 */
[----:B------:R-:W-:-:S04]  /*37f0*/  IMAD R17, R17, R0, RZ ;  /* 0x0000000011117224 */ /* 0x000fc800078e02ff */
[----:B------:R-:W-:-:S06]  /*3800*/  IMAD.HI.U32 R17, R7, R17, R6 ;  /* 0x0000001107117227 */ /* 0x000fcc00078e0006 */
[----:B------:R-:W-:-:S04]  /*3810*/  IMAD.HI.U32 R23, R17, R22, RZ ;  /* 0x0000001611177227 */ /* 0x000fc800078e00ff */
[----:B------:R-:W-:-:S04]  /*3820*/  IMAD.MOV R23, RZ, RZ, -R23 ;  /* 0x000000ffff177224 */ /* 0x000fc800078e0a17 */
[----:B------:R-:W-:Y:S01]  /*3830*/  IMAD R22, R0, R23, R22 ;  /* 0x0000001700167224 */ /* 0x000fe200078e0216 */
[----:B--2---:R-:W-:-:S05]  /*3840*/  IABS R12, R28 ;  /* 0x0000001c000c7213 */ /* 0x004fca0000000000 */
[----:B------:R-:W-:-:S04]  /*3850*/  IMAD.HI.U32 R9, R14, R12, RZ ;  /* 0x0000000c0e097227 */ /* 0x000fc800078e00ff */
[----:B------:R-:W-:Y:S01]  /*3860*/  IMAD.MOV R9, RZ, RZ, -R9 ;  /* 0x000000ffff097224 */ /* 0x000fe200078e0a09 */
[----:B---3--:R-:W-:-:S03]  /*3870*/  IABS R7, R32 ;  /* 0x0000002000077213 */ /* 0x008fc60000000000 */
[----:B------:R-:W-:Y:S01]  /*3880*/  IMAD R12, R8, R9, R12 ;  /* 0x00000009080c7224 */ /* 0x000fe200078e020c */
[----:B----4-:R-:W-:-:S04]  /*3890*/  IABS R9, R31 ;  /* 0x0000001f00097213 */ /* 0x010fc80000000000 */
[----:B------:R-:W-:Y:S02]  /*38a0*/  ISETP.GT.U32.AND P2, PT, R8, R12, PT ;  /* 0x0000000c0800720c */ /* 0x000fe40003f44070 */
[----:B------:R-:W-:-:S11]  /*38b0*/  IABS R23, R51 ;  /* 0x0000003300177213 */ /* 0x000fd60000000000 */
[----:B------:R-:W-:Y:S01]  /*38c0*/  @!P2 IMAD.IADD R12, R12, 0x1, -R8 ;  /* 0x000000010c0ca824 */ /* 0x000fe200078e0a08 */
[----:B------:R-:W-:Y:S02]  /*38d0*/  IABS R13, R25 ;  /* 0x00000019000d7213 */ /* 0x000fe40000000000 */
[----:B------:R-:W-:-:S03]  /*38e0*/  IABS R60, R46 ;  /* 0x0000002e003c7213 */ /* 0x000fc60000000000 */
[----:B------:R-:W-:-:S04]  /*38f0*/  IMAD.HI.U32 R15, R14, R13, RZ ;  /* 0x0000000d0e0f7227 */ /* 0x000fc800078e00ff */
[----:B------:R-:W-:Y:S01]  /*3900*/  IMAD.MOV R15, RZ, RZ, -R15 ;  /* 0x000000ffff0f7224 */ /* 0x000fe200078e0a0f */
[----:B------:R-:W-:-:S03]  /*3910*/  IABS R5, R26 ;  /* 0x0000001a00057213 */ /* 0x000fc60000000000 */
[----:B------:R-:W-:Y:S02]  /*3920*/  IMAD R6, R8, R15, R13 ;  /* 0x0000000f08067224 */ /* 0x000fe400078e020d */
[----:B------:R-:W-:Y:S01]  /*3930*/  IMAD.HI.U32 R15, R14, R9, RZ ;  /* 0x000000090e0f7227 */ /* 0x000fe200078e00ff */
[----:B------:R-:W-:Y:S02]  /*3940*/  IABS R4, R27 ;  /* 0x0000001b00047213 */ /* 0x000fe40000000000 */
[----:B------:R-:W-:Y:S01]  /*3950*/  ISETP.GT.U32.AND P4, PT, R8, R6, PT ;  /* 0x000000060800720c */ /* 0x000fe20003f84070 */
[----:B------:R-:W-:-:S04]  /*3960*/  IMAD.HI.U32 R11, R14, R5, RZ ;  /* 0x000000050e0b7227 */ /* 0x000fc800078e00ff */
[----:B------:R-:W-:-:S04]  /*3970*/  IMAD.HI.U32 R10, R14, R4, RZ ;  /* 0x000000040e0a7227 */ /* 0x000fc800078e00ff */
[----:B------:R-:W-:Y:S02]  /*3980*/  IMAD.MOV R11, RZ, RZ, -R11 ;  /* 0x000000ffff0b7224 */ /* 0x000fe400078e0a0b */
[----:B------:R-:W-:Y:S02]  /*3990*/  IMAD.MOV R10, RZ, RZ, -R10 ;  /* 0x000000ffff0a7224 */ /* 0x000fe400078e0a0a */
[C---:B------:R-:W-:Y:S01]  /*39a0*/  IMAD R5, R8.reuse, R11, R5 ;  /* 0x0000000b08057224 */ /* 0x040fe200078e0205 */
[----:B------:R-:W-:Y:S01]  /*39b0*/  IABS R11, R29 ;  /* 0x0000001d000b7213 */ /* 0x000fe20000000000 */
[C---:B------:R-:W-:Y:S01]  /*39c0*/  IMAD R4, R8.reuse, R10, R4 ;  /* 0x0000000a08047224 */ /* 0x040fe200078e0204 */
[----:B------:R-:W-:Y:S01]  /*39d0*/  IABS R10, R30 ;  /* 0x0000001e000a7213 */ /* 0x000fe20000000000 */
[----:B------:R-:W-:Y:S01]  /*39e0*/  IMAD.MOV R15, RZ, RZ, -R15 ;  /* 0x000000ffff0f7224 */ /* 0x000fe200078e0a0f */
[----:B------:R-:W-:Y:S01]  /*39f0*/  ISETP.GT.U32.AND P5, PT, R8, R5, PT ;  /* 0x000000050800720c */ /* 0x000fe20003fa4070 */
[----:B------:R-:W-:Y:S01]  /*3a00*/  IMAD.HI.U32 R18, R14, R11, RZ ;  /* 0x0000000b0e127227 */ /* 0x000fe200078e00ff */
[----:B------:R-:W-:-:S03]  /*3a10*/  ISETP.GT.U32.AND P6, PT, R8, R4, PT ;  /* 0x000000040800720c */ /* 0x000fc60003fc4070 */
[----:B------:R-:W-:-:S04]  /*3a20*/  IMAD.HI.U32 R16, R14, R10, RZ ;  /* 0x0000000a0e107227 */ /* 0x000fc800078e00ff */
[----:B------:R-:W-:Y:S01]  /*3a30*/  IMAD.HI.U32 R14, R14, R7, RZ ;  /* 0x000000070e0e7227 */ /* 0x000fe200078e00ff */
[----:B------:R-:W-:-:S03]  /*3a40*/  IABS R48, R34 ;  /* 0x0000002200307213 */ /* 0x000fc60000000000 */
[----:B------:R-:W-:Y:S02]  /*3a50*/  IMAD.MOV R18, RZ, RZ, -R18 ;  /* 0x000000ffff127224 */ /* 0x000fe400078e0a12 */
[----:B------:R-:W-:Y:S02]  /*3a60*/  IMAD.MOV R14, RZ, RZ, -R14 ;  /* 0x000000ffff0e7224 */ /* 0x000fe400078e0a0e */
[C---:B------:R-:W-:Y:S02]  /*3a70*/  IMAD R11, R8.reuse, R18, R11 ;  /* 0x00000012080b7224 */ /* 0x040fe400078e020b */
[----:B------:R-:W-:Y:S02]  /*3a80*/  IMAD.MOV R16, RZ, RZ, -R16 ;  /* 0x000000ffff107224 */ /* 0x000fe400078e0a10 */
[C---:B------:R-:W-:Y:S01]  /*3a90*/  IMAD R7, R8.reuse, R14, R7 ;  /* 0x0000000e08077224 */ /* 0x040fe200078e0207 */
[C---:B------:R-:W-:Y:S01]  /*3aa0*/  ISETP.GT.U32.AND P0, PT, R8.reuse, R11, PT ;  /* 0x0000000b0800720c */ /* 0x040fe20003f04070 */
[C---:B------:R-:W-:Y:S01]  /*3ab0*/  IMAD R10, R8.reuse, R16, R10 ;  /* 0x00000010080a7224 */ /* 0x040fe200078e020a */
[----:B------:R-:W-:Y:S01]  /*3ac0*/  IABS R14, R33 ;  /* 0x00000021000e7213 */ /* 0x000fe20000000000 */
[----:B------:R-:W-:Y:S01]  /*3ad0*/  IMAD R9, R8, R15, R9 ;  /* 0x0000000f08097224 */ /* 0x000fe200078e0209 */
[----:B------:R-:W-:Y:S01]  /*3ae0*/  IABS R15, R35 ;  /* 0x00000023000f7213 */ /* 0x000fe20000000000 */
[--C-:B------:R-:W-:Y:S01]  /*3af0*/  @!P6 IMAD.IADD R4, R4, 0x1, -R8.reuse ;  /* 0x000000010404e824 */ /* 0x100fe200078e0a08 */
[----:B------:R-:W-:Y:S01]  /*3b00*/  ISETP.GT.U32.AND P6, PT, R8, R7, PT ;  /* 0x000000070800720c */ /* 0x000fe20003fc4070 */
[--C-:B------:R-:W-:Y:S01]  /*3b10*/  @!P4 IMAD.IADD R6, R6, 0x1, -R8.reuse ;  /* 0x000000010606c824 */ /* 0x100fe200078e0a08 */
[C---:B------:R-:W-:Y:S01]  /*3b20*/  ISETP.GT.U32.AND P4, PT, R8.reuse, R10, PT ;  /* 0x0000000a0800720c */ /* 0x040fe20003f84070 */
[----:B------:R-:W-:Y:S01]  /*3b30*/  @!P5 IMAD.IADD R5, R5, 0x1, -R8 ;  /* 0x000000010505d824 */ /* 0x000fe200078e0a08 */
[C---:B------:R-:W-:Y:S01]  /*3b40*/  ISETP.GT.U32.AND P5, PT, R8.reuse, R9, PT ;  /* 0x000000090800720c */ /* 0x040fe20003fa4070 */
[----:B------:R-:W-:Y:S01]  /*3b50*/  IMAD.HI.U32 R13, R17, R48, RZ ;  /* 0x00000030110d7227 */ /* 0x000fe200078e00ff */
[----:B------:R-:W-:-:S02]  /*3b60*/  ISETP.GT.U32.AND P2, PT, R8, R6, PT ;  /* 0x000000060800720c */ /* 0x000fc40003f44070 */
[----:B------:R-:W-:Y:S01]  /*3b70*/  IABS R16, R36 ;  /* 0x0000002400107213 */ /* 0x000fe20000000000 */
[--C-:B------:R-:W-:Y:S01]  /*3b80*/  @!P0 IMAD.IADD R11, R11, 0x1, -R8.reuse ;  /* 0x000000010b0b8824 */ /* 0x100fe200078e0a08 */
[C---:B------:R-:W-:Y:S01]  /*3b90*/  ISETP.GT.U32.AND P0, PT, R8.reuse, R5, PT ;  /* 0x000000050800720c */ /* 0x040fe20003f04070 */
[----:B------:R-:W-:Y:S02]  /*3ba0*/  IMAD.MOV R13, RZ, RZ, -R13 ;  /* 0x000000ffff0d7224 */ /* 0x000fe400078e0a0d */
[--C-:B------:R-:W-:Y:S01]  /*3bb0*/  @!P6 IMAD.IADD R7, R7, 0x1, -R8.reuse ;  /* 0x000000010707e824 */ /* 0x100fe200078e0a08 */
[----:B------:R-:W-:Y:S01]  /*3bc0*/  ISETP.GT.U32.AND P6, PT, R8, R12, PT ;  /* 0x0000000c0800720c */ /* 0x000fe20003fc4070 */
[--C-:B------:R-:W-:Y:S01]  /*3bd0*/  @!P4 IMAD.IADD R10, R10, 0x1, -R8.reuse ;  /* 0x000000010a0ac824 */ /* 0x100fe200078e0a08 */
[C---:B------:R-:W-:Y:S01]  /*3be0*/  ISETP.GT.U32.AND P4, PT, R8.reuse, R4, PT ;  /* 0x000000040800720c */ /* 0x040fe20003f84070 */
[--C-:B------:R-:W-:Y:S01]  /*3bf0*/  @!P5 IMAD.IADD R9, R9, 0x1, -R8.reuse ;  /* 0x000000010909d824 */ /* 0x100fe200078e0a08 */
[----:B------:R-:W-:Y:S01]  /*3c00*/  ISETP.GT.U32.AND P5, PT, R8, R7, PT ;  /* 0x000000070800720c */ /* 0x000fe20003fa4070 */
[----:B------:R-:W-:Y:S01]  /*3c10*/  @!P2 IMAD.IADD R6, R6, 0x1, -R8 ;  /* 0x000000010606a824 */ /* 0x000fe200078e0a08 */
[----:B------:R-:W-:Y:S01]  /*3c20*/  ISETP.GT.U32.AND P2, PT, R8, R11, PT ;  /* 0x0000000b0800720c */ /* 0x000fe20003f44070 */
[----:B------:R-:W-:Y:S01]  /*3c30*/  IMAD R48, R0, R13, R48 ;  /* 0x0000000d00307224 */ /* 0x000fe200078e0230 */
[----:B------:R-:W-:Y:S01]  /*3c40*/  IABS R13, R61 ;  /* 0x0000003d000d7213 */ /* 0x000fe20000000000 */
[----:B------:R-:W-:Y:S01]  /*3c50*/  @!P0 IMAD.IADD R5, R5, 0x1, -R8 ;  /* 0x0000000105058824 */ /* 0x000fe200078e0a08 */
[----:B------:R-:W-:Y:S01]  /*3c60*/  ISETP.GT.U32.AND P0, PT, R8, R10, PT ;  /* 0x0000000a0800720c */ /* 0x000fe20003f04070 */
[----:B------:R-:W-:-:S04]  /*3c70*/  IMAD.HI.U32 R20, R17, R15, RZ ;  /* 0x0000000f11147227 */ /* 0x000fc800078e00ff */
[--C-:B------:R-:W-:Y:S01]  /*3c80*/  @!P4 IMAD.IADD R4, R4, 0x1, -R8.reuse ;  /* 0x000000010404c824 */ /* 0x100fe200078e0a08 */
[----:B------:R-:W-:Y:S01]  /*3c90*/  ISETP.GT.U32.AND P4, PT, R8, R9, PT ;  /* 0x000000090800720c */ /* 0x000fe20003f84070 */
[--C-:B------:R-:W-:Y:S01]  /*3ca0*/  @!P5 IMAD.IADD R7, R7, 0x1, -R8.reuse ;  /* 0x000000010707d824 */ /* 0x100fe200078e0a08 */
[----:B------:R-:W-:Y:S01]  /*3cb0*/  ISETP.GE.AND P5, PT, R28, RZ, PT ;  /* 0x000000ff1c00720c */ /* 0x000fe20003fa6270 */
[--C-:B------:R-:W-:Y:S01]  /*3cc0*/  @!P6 IMAD.IADD R12, R12, 0x1, -R8.reuse ;  /* 0x000000010c0ce824 */ /* 0x100fe200078e0a08 */
[----:B------:R-:W-:Y:S01]  /*3cd0*/  ISETP.GE.AND P6, PT, R25, RZ, PT ;  /* 0x000000ff1900720c */ /* 0x000fe20003fc6270 */
[----:B------:R-:W-:Y:S01]  /*3ce0*/  IMAD.HI.U32 R18, R17, R13, RZ ;  /* 0x0000000d11127227 */ /* 0x000fe200078e00ff */
[----:B------:R-:W-:Y:S02]  /*3cf0*/  IABS R25, R52 ;  /* 0x0000003400197213 */ /* 0x000fe40000000000 */
[----:B------:R-:W-:Y:S01]  /*3d00*/  IABS R28, R53 ;  /* 0x00000035001c7213 */ /* 0x000fe20000000000 */
[--C-:B------:R-:W-:Y:S01]  /*3d10*/  @!P0 IMAD.IADD R10, R10, 0x1, -R8.reuse ;  /* 0x000000010a0a8824 */ /* 0x100fe200078e0a08 */
[----:B------:R-:W-:Y:S01]  /*3d20*/  ISETP.GE.AND P0, PT, R27, RZ, PT ;  /* 0x000000ff1b00720c */ /* 0x000fe20003f06270 */
[----:B------:R-:W-:Y:S01]  /*3d30*/  @!P2 IMAD.IADD R11, R11, 0x1, -R8 ;  /* 0x000000010b0ba824 */ /* 0x000fe200078e0a08 */
[----:B------:R-:W-:Y:S01]  /*3d40*/  ISETP.GE.AND P2, PT, R26, RZ, PT ;  /* 0x000000ff1a00720c */ /* 0x000fe20003f46270 */
[----:B------:R-:W-:-:S02]  /*3d50*/  IMAD.MOV R18, RZ, RZ, -R18 ;  /* 0x000000ffff127224 */ /* 0x000fc400078e0a12 */
[----:B------:R-:W-:Y:S01]  /*3d60*/  @!P4 IMAD.IADD R9, R9, 0x1, -R8 ;  /* 0x000000010909c824 */ /* 0x000fe200078e0a08 */
[----:B------:R-:W-:Y:S01]  /*3d70*/  ISETP.GE.AND P4, PT, R29, RZ, PT ;  /* 0x000000ff1d00720c */ /* 0x000fe20003f86270 */
[----:B------:R-:W-:Y:S01]  /*3d80*/  @!P5 IMAD.MOV R12, RZ, RZ, -R12 ;  /* 0x000000ffff0cd224 */ /* 0x000fe200078e0a0c */
[C---:B------:R-:W-:Y:S01]  /*3d90*/  ISETP.GT.U32.AND P5, PT, R0.reuse, R22, PT ;  /* 0x000000160000720c */ /* 0x040fe20003fa4070 */
[----:B------:R-:W-:Y:S01]  /*3da0*/  IMAD R13, R0, R18, R13 ;  /* 0x00000012000d7224 */ /* 0x000fe200078e020d */
[----:B------:R-:W-:Y:S01]  /*3db0*/  IABS R8, R37 ;  /* 0x0000002500087213 */ /* 0x000fe20000000000 */
[----:B------:R-:W-:Y:S01]  /*3dc0*/  IMAD.MOV.U32 R18, RZ, RZ, R4 ;  /* 0x000000ffff127224 */ /* 0x000fe200078e0004 */
[----:B------:R-:W-:Y:S01]  /*3dd0*/  IABS R29, R55 ;  /* 0x00000037001d7213 */ /* 0x000fe20000000000 */
[----:B------:R-:W-:Y:S01]  /*3de0*/  @!P6 IMAD.MOV R6, RZ, RZ, -R6 ;  /* 0x000000ffff06e224 */ /* 0x000fe200078e0a06 */
[----:B------:R-:W-:Y:S01]  /*3df0*/  ISETP.GE.AND P6, PT, R30, RZ, PT ;  /* 0x000000ff1e00720c */ /* 0x000fe20003fc6270 */
[----:B------:R-:W-:-:S02]  /*3e00*/  IMAD.MOV R20, RZ, RZ, -R20 ;  /* 0x000000ffff147224 */ /* 0x000fc400078e0a14 */
[----:B------:R-:W-:Y:S01]  /*3e10*/  @!P0 IMAD.MOV R18, RZ, RZ, -R18 ;  /* 0x000000ffff128224 */ /* 0x000fe200078e0a12 */
[----:B------:R-:W-:Y:S01]  /*3e20*/  ISETP.GT.U32.AND P0, PT, R0, R48, PT ;  /* 0x000000300000720c */ /* 0x000fe20003f04070 */
[----:B------:R-:W-:-:S04]  /*3e30*/  IMAD.HI.U32 R19, R17, R14, RZ ;  /* 0x0000000e11137227 */ /* 0x000fc800078e00ff */
[C---:B------:R-:W-:Y:S01]  /*3e40*/  IMAD R15, R0.reuse, R20, R15 ;  /* 0x00000014000f7224 */ /* 0x040fe200078e020f */
[----:B------:R-:W-:Y:S01]  /*3e50*/  IABS R20, R38 ;  /* 0x0000002600147213 */ /* 0x000fe20000000000 */
[----:B------:R-:W-:Y:S01]  /*3e60*/  @!P2 IMAD.MOV R5, RZ, RZ, -R5 ;  /* 0x000000ffff05a224 */ /* 0x000fe200078e0a05 */
[----:B------:R-:W-:Y:S01]  /*3e70*/  ISETP.GE.AND P2, PT, R31, RZ, PT ;  /* 0x000000ff1f00720c */ /* 0x000fe20003f46270 */
[----:B------:R-:W-:Y:S02]  /*3e80*/  IMAD.MOV R19, RZ, RZ, -R19 ;  /* 0x000000ffff137224 */ /* 0x000fe400078e0a13 */
[----:B------:R-:W-:Y:S01]  /*3e90*/  @!P4 IMAD.MOV R11, RZ, RZ, -R11 ;  /* 0x000000ffff0bc224 */ /* 0x000fe200078e0a0b */
[----:B------:R-:W-:Y:S01]  /*3ea0*/  ISETP.GT.U32.AND P4, PT, R0, R13, PT ;  /* 0x0000000d0000720c */ /* 0x000fe20003f84070 */
[----:B------:R-:W-:Y:S01]  /*3eb0*/  @!P5 IMAD.IADD R22, R22, 0x1, -R0 ;  /* 0x000000011616d824 */ /* 0x000fe200078e0a00 */
[C---:B------:R-:W-:Y:S01]  /*3ec0*/  ISETP.GT.U32.AND P5, PT, R0.reuse, R15, PT ;  /* 0x0000000f0000720c */ /* 0x040fe20003fa4070 */
[----:B------:R-:W-:-:S02]  /*3ed0*/  IMAD R14, R0, R19, R14 ;  /* 0x00000013000e7224 */ /* 0x000fc400078e020e */
[----:B------:R-:W-:Y:S01]  /*3ee0*/  @!P6 IMAD.MOV R10, RZ, RZ, -R10 ;  /* 0x000000ffff0ae224 */ /* 0x000fe200078e0a0a */
[----:B------:R-:W-:Y:S01]  /*3ef0*/  ISETP.GE.AND P6, PT, R32, RZ, PT ;  /* 0x000000ff2000720c */ /* 0x000fe20003fc6270 */
[----:B------:R-:W-:Y:S01]  /*3f00*/  @!P0 IMAD.IADD R48, R48, 0x1, -R0 ;  /* 0x0000000130308824 */ /* 0x000fe200078e0a00 */
[----:B------:R-:W-:Y:S01]  /*3f10*/  ISETP.GT.U32.AND P0, PT, R0, R14, PT ;  /* 0x0000000e0000720c */ /* 0x000fe20003f04070 */
[----:B------:R-:W-:-:S04]  /*3f20*/  IMAD.HI.U32 R21, R17, R16, RZ ;  /* 0x0000001011157227 */ /* 0x000fc800078e00ff */
[----:B------:R-:W-:-:S04]  /*3f30*/  IMAD.HI.U32 R19, R17, R8, RZ ;  /* 0x0000000811137227 */ /* 0x000fc800078e00ff */
[----:B------:R-:W-:Y:S01]  /*3f40*/  @!P2 IMAD.MOV R9, RZ, RZ, -R9 ;  /* 0x000000ffff09a224 */ /* 0x000fe200078e0a09 */
[----:B------:R-:W-:Y:S01]  /*3f50*/  ISETP.NE.AND P2, PT, R2, RZ, PT ;  /* 0x000000ff0200720c */ /* 0x000fe20003f45270 */
[----:B------:R-:W-:Y:S01]  /*3f60*/  IMAD.MOV R21, RZ, RZ, -R21 ;  /* 0x000000ffff157224 */ /* 0x000fe200078e0a15 */
[----:B------:R-:W-:Y:S01]  /*3f70*/  LOP3.LUT R2, RZ, R2, RZ, 0x33, !PT ;  /* 0x00000002ff027212 */ /* 0x000fe200078e33ff */
[----:B------:R-:W-:Y:S02]  /*3f80*/  IMAD.MOV R19, RZ, RZ, -R19 ;  /* 0x000000ffff137224 */ /* 0x000fe400078e0a13 */
[--C-:B------:R-:W-:Y:S01]  /*3f90*/  @!P4 IMAD.IADD R13, R13, 0x1, -R0.reuse ;  /* 0x000000010d0dc824 */ /* 0x100fe200078e0a00 */
[----:B------:R-:W-:Y:S01]  /*3fa0*/  ISETP.GT.U32.AND P4, PT, R0, R48, PT ;  /* 0x000000300000720c */ /* 0x000fe20003f84070 */
[----:B------:R-:W-:Y:S01]  /*3fb0*/  @!P5 IMAD.IADD R15, R15, 0x1, -R0 ;  /* 0x000000010f0fd824 */ /* 0x000fe200078e0a00 */
[----:B------:R-:W-:Y:S01]  /*3fc0*/  SEL R11, R2, R11, !P2 ;  /* 0x0000000b020b7207 */ /* 0x000fe20005000000 */
[----:B------:R-:W-:Y:S01]  /*3fd0*/  IMAD R16, R0, R21, R16 ;  /* 0x0000001500107224 */ /* 0x000fe200078e0210 */
[----:B------:R-:W-:Y:S01]  /*3fe0*/  SEL R21, R2, R6, !P2 ;  /* 0x0000000602157207 */ /* 0x000fe20005000000 */
[----:B------:R-:W-:Y:S01]  /*3ff0*/  IMAD R8, R0, R19, R8 ;  /* 0x0000001300087224 */ /* 0x000fe200078e0208 */
[C---:B------:R-:W-:Y:S01]  /*4000*/  SEL R19, R2.reuse, R5, !P2 ;  /* 0x0000000502137207 */ /* 0x040fe20005000000 */
[----:B------:R-:W-:Y:S01]  /*4010*/  @!P6 IMAD.MOV R7, RZ, RZ, -R7 ;  /* 0x000000ffff07e224 */ /* 0x000fe200078e0a07 */
[----:B------:R-:W-:Y:S01]  /*4020*/  SEL R6, R2, R18, !P2 ;  /* 0x0000001202067207 */ /* 0x000fe20005000000 */
[----:B------:R-:W-:Y:S01]  /*4030*/  @!P0 IMAD.IADD R14, R14, 0x1, -R0 ;  /* 0x000000010e0e8824 */ /* 0x000fe200078e0a00 */
[----:B------:R-:W-:Y:S01]  /*4040*/  SEL R5, R2, R12, !P2 ;  /* 0x0000000c02057207 */ /* 0x000fe20005000000 */
[----:B------:R-:W-:Y:S01]  /*4050*/  STL [R1+0x1f0], R21 ;  /* 0x0001f01501007387 */ /* 0x000fe20000100800 */
[C---:B------:R-:W-:Y:S01]  /*4060*/  ISETP.GT.U32.AND P6, PT, R0.reuse, R15, PT ;  /* 0x0000000f0000720c */ /* 0x040fe20003fc4070 */
[----:B------:R-:W-:Y:S01]  /*4070*/  IMAD.MOV.U32 R4, RZ, RZ, R20 ;  /* 0x000000ffff047224 */ /* 0x000fe200078e0014 */
[----:B------:R-:W-:Y:S01]  /*4080*/  ISETP.GT.U32.AND P5, PT, R0, R14, PT ;  /* 0x0000000e0000720c */ /* 0x000fe20003fa4070 */
[----:B------:R-:W-:Y:S01]  /*4090*/  STL [R1+0x1ec], R19 ;  /* 0x0001ec1301007387 */ /* 0x000fe20000100800 */
[----:B------:R-:W-:Y:S01]  /*40a0*/  @!P4 IMAD.IADD R48, R48, 0x1, -R0 ;  /* 0x000000013030c824 */ /* 0x000fe200078e0a00 */
[C---:B------:R-:W-:Y:S01]  /*40b0*/  ISETP.GT.U32.AND P4, PT, R0.reuse, R16, PT ;  /* 0x000000100000720c */ /* 0x040fe20003f84070 */
[----:B------:R-:W-:Y:S01]  /*40c0*/  IMAD.HI.U32 R20, R17, R4, RZ ;  /* 0x0000000411147227 */ /* 0x000fe200078e00ff */
[----:B------:R0:W-:Y:S01]  /*40d0*/  STL [R1+0x1e8], R6 ;  /* 0x0001e80601007387 */ /* 0x0001e20000100800 */
[----:B------:R-:W-:-:S02]  /*40e0*/  ISETP.GT.U32.AND P0, PT, R0, R13, PT ;  /* 0x0000000d0000720c */ /* 0x000fc40003f04070 */
[----:B------:R-:W-:Y:S01]  /*40f0*/  IMAD.MOV R20, RZ, RZ, -R20 ;  /* 0x000000ffff147224 */ /* 0x000fe200078e0a14 */
[----:B------:R1:W-:Y:S02]  /*4100*/  STL [R1+0x1e4], R5 ;  /* 0x0001e40501007387 */ /* 0x0003e40000100800 */
[----:B------:R-:W-:Y:S01]  /*4110*/  @!P6 IMAD.IADD R15, R15, 0x1, -R0 ;  /* 0x000000010f0fe824 */ /* 0x000fe200078e0a00 */
[----:B------:R-:W-:Y:S01]  /*4120*/  ISETP.GE.AND P6, PT, R34, RZ, PT ;  /* 0x000000ff2200720c */ /* 0x000fe20003fc6270 */
[----:B------:R-:W-:Y:S01]  /*4130*/  IMAD R4, R0, R20, R4 ;  /* 0x0000001400047224 */ /* 0x000fe200078e0204 */
[----:B------:R-:W-:Y:S01]  /*4140*/  STL [R1+0x1e0], R11 ;  /* 0x0001e00b01007387 */ /* 0x000fe20000100800 */
[----:B0-----:R-:W-:Y:S01]  /*4150*/  SEL R6, R2, R10, !P2 ;  /* 0x0000000a02067207 */ /* 0x001fe20005000000 */
[--C-:B------:R-:W-:Y:S02]  /*4160*/  @!P5 IMAD.IADD R14, R14, 0x1, -R0.reuse ;  /* 0x000000010e0ed824 */ /* 0x100fe400078e0a00 */
[----:B------:R-:W-:Y:S01]  /*4170*/  ISETP.GT.U32.AND P5, PT, R0, R4, PT ;  /* 0x000000040000720c */ /* 0x000fe20003fa4070 */
[--C-:B------:R-:W-:Y:S01]  /*4180*/  @!P4 IMAD.IADD R16, R16, 0x1, -R0.reuse ;  /* 0x000000011010c824 */ /* 0x100fe200078e0a00 */
[C---:B-1----:R-:W-:Y:S01]  /*4190*/  SEL R5, R2.reuse, R9, !P2 ;  /* 0x0000000902057207 */ /* 0x042fe20005000000 */
[----:B------:R0:W-:Y:S01]  /*41a0*/  STL [R1+0x1dc], R6 ;  /* 0x0001dc0601007387 */ /* 0x0001e20000100800 */
[----:B------:R-:W-:Y:S01]  /*41b0*/  SEL R2, R2, R7, !P2 ;  /* 0x0000000702027207 */ /* 0x000fe20005000000 */
[----:B------:R-:W-:Y:S01]  /*41c0*/  @!P0 IMAD.IADD R13, R13, 0x1, -R0 ;  /* 0x000000010d0d8824 */ /* 0x000fe200078e0a00 */
[C---:B------:R-:W-:Y:S01]  /*41d0*/  ISETP.GT.U32.AND P2, PT, R0.reuse, R22, PT ;  /* 0x000000160000720c */ /* 0x040fe20003f44070 */
[----:B------:R1:W-:Y:S01]  /*41e0*/  STL [R1+0x1d8], R5 ;  /* 0x0001d80501007387 */ /* 0x0003e20000100800 */
[----:B------:R-:W-:Y:S01]  /*41f0*/  @!P6 IMAD.MOV R48, RZ, RZ, -R48 ;  /* 0x000000ffff30e224 */ /* 0x000fe200078e0a30 */
[----:B------:R-:W-:Y:S01]  /*4200*/  ISETP.GE.AND P4, PT, R35, RZ, PT ;  /* 0x000000ff2300720c */ /* 0x000fe20003f86270 */
[----:B------:R-:W-:Y:S01]  /*4210*/  IMAD.MOV.U32 R10, RZ, RZ, R13 ;  /* 0x000000ffff0a7224 */ /* 0x000fe200078e000d */
[----:B------:R2:W-:Y:S01]  /*4220*/  STL [R1+0x1d4], R2 ;  /* 0x0001d40201007387 */ /* 0x0005e20000100800 */
[----:B------:R-:W-:Y:S01]  /*4230*/  ISETP.GT.U32.AND P6, PT, R0, R16, PT ;  /* 0x000000100000720c */ /* 0x000fe20003fc4070 */
[----:B------:R-:W-:Y:S01]  /*4240*/  @!P5 IMAD.IADD R4, R4, 0x1, -R0 ;  /* 0x000000010404d824 */ /* 0x000fe200078e0a00 */
[----:B------:R-:W-:Y:S01]  /*4250*/  ISETP.GE.AND P0, PT, R33, RZ, PT ;  /* 0x000000ff2100720c */ /* 0x000fe20003f06270 */
[----:B------:R-:W-:Y:S01]  /*4260*/  @!P1 IMAD.MOV R10, RZ, RZ, -R10 ;  /* 0x000000ffff0a9224 */ /* 0x000fe200078e0a0a */
[----:B0-----:R-:W-:-:S02]  /*4270*/  IABS R6, R41 ;  /* 0x0000002900067213 */ /* 0x001fc40000000000 */
[----:B-1----:R-:W-:Y:S01]  /*4280*/  IABS R5, R39 ;  /* 0x0000002700057213 */ /* 0x002fe20000000000 */
[----:B------:R-:W-:Y:S01]  /*4290*/  @!P2 IMAD.IADD R22, R22, 0x1, -R0 ;  /* 0x000000011616a824 */ /* 0x000fe200078e0a00 */
[C---:B------:R-:W-:Y:S02]  /*42a0*/  ISETP.GT.U32.AND P2, PT, R0.reuse, R8, PT ;  /* 0x000000080000720c */ /* 0x040fe40003f44070 */
[----:B--2---:R-:W-:Y:S01]  /*42b0*/  IABS R2, R40 ;  /* 0x0000002800027213 */ /* 0x004fe20000000000 */
[----:B------:R-:W-:Y:S01]  /*42c0*/  IMAD.HI.U32 R9, R17, R5, RZ ;  /* 0x0000000511097227 */ /* 0x000fe200078e00ff */
[----:B------:R-:W-:-:S03]  /*42d0*/  ISETP.GT.U32.AND P1, PT, R0, R4, PT ;  /* 0x000000040000720c */ /* 0x000fc60003f24070 */
[----:B------:R-:W-:-:S04]  /*42e0*/  IMAD.HI.U32 R7, R17, R2, RZ ;  /* 0x0000000211077227 */ /* 0x000fc800078e00ff */
[----:B------:R-:W-:Y:S02]  /*42f0*/  IMAD.MOV R9, RZ, RZ, -R9 ;  /* 0x000000ffff097224 */ /* 0x000fe400078e0a09 */
[----:B------:R-:W-:Y:S02]  /*4300*/  IMAD.MOV R7, RZ, RZ, -R7 ;  /* 0x000000ffff077224 */ /* 0x000fe400078e0a07 */
[----:B------:R-:W-:Y:S02]  /*4310*/  IMAD R5, R0, R9, R5 ;  /* 0x0000000900057224 */ /* 0x000fe400078e0205 */
[----:B------:R-:W-:Y:S02]  /*4320*/  IMAD.MOV.U32 R11, RZ, RZ, R22 ;  /* 0x000000ffff0b7224 */ /* 0x000fe400078e0016 */
[----:B------:R-:W-:Y:S01]  /*4330*/  @!P2 IMAD.IADD R8, R8, 0x1, -R0 ;  /* 0x000000010808a824 */ /* 0x000fe200078e0a00 */
[----:B------:R-:W-:Y:S01]  /*4340*/  ISETP.GE.AND P2, PT, R36, RZ, PT ;  /* 0x000000ff2400720c */ /* 0x000fe20003f46270 */
[----:B------:R-:W-:-:S02]  /*4350*/  IMAD R2, R0, R7, R2 ;  /* 0x0000000700027224 */ /* 0x000fc400078e0202 */
[----:B------:R-:W-:Y:S01]  /*4360*/  @!P3 IMAD.MOV R11, RZ, RZ, -R11 ;  /* 0x000000ffff0bb224 */ /* 0x000fe200078e0a0b */
[C---:B------:R-:W-:Y:S01]  /*4370*/  ISETP.GT.U32.AND P3, PT, R0.reuse, R5, PT ;  /* 0x000000050000720c */ /* 0x040fe20003f64070 */
[----:B------:R-:W-:Y:S01]  /*4380*/  IMAD.MOV.U32 R9, RZ, RZ, R15 ;  /* 0x000000ffff097224 */ /* 0x000fe200078e000f */
[C---:B------:R-:W-:Y:S01]  /*4390*/  ISETP.GT.U32.AND P5, PT, R0.reuse, R8, PT ;  /* 0x000000080000720c */ /* 0x040fe20003fa4070 */
[----:B------:R-:W-:Y:S01]  /*43a0*/  IMAD.MOV.U32 R7, RZ, RZ, R14 ;  /* 0x000000ffff077224 */ /* 0x000fe200078e000e */
[----:B------:R-:W-:Y:S01]  /*43b0*/  STL [R1+0x40], R11 ;  /* 0x0000400b01007387 */ /* 0x000fe20000100800 */
[----:B------:R-:W-:Y:S01]  /*43c0*/  @!P4 IMAD.MOV R9, RZ, RZ, -R9 ;  /* 0x000000ffff09c224 */ /* 0x000fe200078e0a09 */
[----:B------:R-:W-:Y:S01]  /*43d0*/  ISETP.GT.U32.AND P4, PT, R0, R2, PT ;  /* 0x000000020000720c */ /* 0x000fe20003f84070 */
[--C-:B------:R-:W-:Y:S01]  /*43e0*/  @!P6 IMAD.IADD R16, R16, 0x1, -R0.reuse ;  /* 0x000000011010e824 */ /* 0x100fe200078e0a00 */
[----:B------:R0:W-:Y:S01]  /*43f0*/  STL [R1+0x3c], R10 ;  /* 0x00003c0a01007387 */ /* 0x0001e20000100800 */
[----:B------:R-:W-:Y:S01]  /*4400*/  @!P0 IMAD.MOV R7, RZ, RZ, -R7 ;  /* 0x000000ffff078224 */ /* 0x000fe200078e0a07 */
[----:B------:R-:W-:Y:S01]  /*4410*/  ISETP.GE.AND P0, PT, R37, RZ, PT ;  /* 0x000000ff2500720c */ /* 0x000fe20003f06270 */
[--C-:B------:R-:W-:Y:S01]  /*4420*/  @!P1 IMAD.IADD R4, R4, 0x1, -R0.reuse ;  /* 0x0000000104049824 */ /* 0x100fe200078e0a00 */
[----:B------:R-:W-:Y:S01]  /*4430*/  ISETP.GE.AND P6, PT, R38, RZ, PT ;  /* 0x000000ff2600720c */ /* 0x000fe20003fc6270 */
[--C-:B------:R-:W-:Y:S01]  /*4440*/  @!P3 IMAD.IADD R5, R5, 0x1, -R0.reuse ;  /* 0x000000010505b824 */ /* 0x100fe200078e0a00 */
[----:B------:R1:W-:Y:S01]  /*4450*/  STL [R1+0x34], R7 ;  /* 0x0000340701007387 */ /* 0x0003e20000100800 */
[----:B------:R-:W-:Y:S01]  /*4460*/  @!P5 IMAD.IADD R8, R8, 0x1, -R0 ;  /* 0x000000010808d824 */ /* 0x000fe200078e0a00 */
[----:B------:R-:W-:Y:S01]  /*4470*/  ISETP.GE.AND P5, PT, R39, RZ, PT ;  /* 0x000000ff2700720c */ /* 0x000fe20003fa6270 */
[----:B0-----:R-:W-:Y:S01]  /*4480*/  IMAD.MOV.U32 R10, RZ, RZ, R16 ;  /* 0x000000ffff0a7224 */ /* 0x001fe200078e0010 */
[----:B------:R0:W-:Y:S01]  /*4490*/  STL [R1+0x30], R9 ;  /* 0x0000300901007387 */ /* 0x0001e20000100800 */
[----:B------:R-:W-:Y:S01]  /*44a0*/  @!P4 IMAD.IADD R2, R2, 0x1, -R0 ;  /* 0x000000010202c824 */ /* 0x000fe200078e0a00 */
[----:B------:R-:W-:Y:S01]  /*44b0*/  ISETP.GE.AND P1, PT, R40, RZ, PT ;  /* 0x000000ff2800720c */ /* 0x000fe20003f26270 */
[----:B------:R-:W-:Y:S01]  /*44c0*/  @!P2 IMAD.MOV R10, RZ, RZ, -R10 ;  /* 0x000000ffff0aa224 */ /* 0x000fe200078e0a0a */
[C---:B------:R-:W-:Y:S01]  /*44d0*/  ISETP.GT.U32.AND P2, PT, R0.reuse, R5, PT ;  /* 0x000000050000720c */ /* 0x040fe20003f44070 */
[----:B-1----:R-:W-:Y:S01]  /*44e0*/  IMAD.HI.U32 R7, R17, R6, RZ ;  /* 0x0000000611077227 */ /* 0x002fe200078e00ff */
[----:B------:R-:W-:-:S02]  /*44f0*/  ISETP.GT.U32.AND P4, PT, R0, R2, PT ;  /* 0x000000020000720c */ /* 0x000fc40003f84070 */
[----:B------:R1:W-:Y:S01]  /*4500*/  STL [R1+0x2c], R10 ;  /* 0x00002c0a01007387 */ /* 0x0003e20000100800 */
[----:B------:R-:W-:Y:S01]  /*4510*/  IMAD.MOV R7, RZ, RZ, -R7 ;  /* 0x000000ffff077224 */ /* 0x000fe200078e0a07 */
[----:B------:R-:W-:Y:S01]  /*4520*/  ISETP.GE.AND P3, PT, R41, RZ, PT ;  /* 0x000000ff2900720c */ /* 0x000fe20003f66270 */
[----:B------:R-:W-:Y:S01]  /*4530*/  @!P0 IMAD.MOV R8, RZ, RZ, -R8 ;  /* 0x000000ffff088224 */ /* 0x000fe200078e0a08 */
[----:B------:R-:W-:Y:S01]  /*4540*/  ISETP.GE.AND P0, PT, R42, RZ, PT ;  /* 0x000000ff2a00720c */ /* 0x000fe20003f06270 */
[----:B0-----:R-:W-:Y:S01]  /*4550*/  IMAD R9, R0, R7, R6 ;  /* 0x0000000700097224 */ /* 0x001fe200078e0206 */
[----:B------:R-:W-:Y:S02]  /*4560*/  IABS R7, R42 ;  /* 0x0000002a00077213 */ /* 0x000fe40000000000 */
[----:B------:R-:W-:Y:S01]  /*4570*/  IABS R6, R43 ;  /* 0x0000002b00067213 */ /* 0x000fe20000000000 */
[----:B------:R0:W-:Y:S01]  /*4580*/  STL [R1+0x28], R8 ;  /* 0x0000280801007387 */ /* 0x0001e20000100800 */
[----:B-1----:R-:W-:-:S02]  /*4590*/  IMAD.MOV.U32 R10, RZ, RZ, R4 ;  /* 0x000000ffff0a7224 */ /* 0x002fc400078e0004 */
[----:B------:R-:W-:Y:S01]  /*45a0*/  @!P2 IMAD.IADD R5, R5, 0x1, -R0 ;  /* 0x000000010505a824 */ /* 0x000fe200078e0a00 */
[----:B------:R-:W-:Y:S01]  /*45b0*/  ISETP.GE.AND P2, PT, R43, RZ, PT ;  /* 0x000000ff2b00720c */ /* 0x000fe20003f46270 */
[----:B------:R-:W-:Y:S01]  /*45c0*/  @!P6 IMAD.MOV R10, RZ, RZ, -R10 ;  /* 0x000000ffff0ae224 */ /* 0x000fe200078e0a0a */
[----:B------:R-:W-:Y:S01]  /*45d0*/  ISETP.GT.U32.AND P6, PT, R0, R9, PT ;  /* 0x000000090000720c */ /* 0x000fe20003fc4070 */
[----:B------:R-:W-:Y:S01]  /*45e0*/  IMAD.MOV.U32 R4, RZ, RZ, R6 ;  /* 0x000000ffff047224 */ /* 0x000fe200078e0006 */
[----:B------:R-:W-:Y:S01]  /*45f0*/  IABS R6, R44 ;  /* 0x0000002c00067213 */ /* 0x000fe20000000000 */
[----:B------:R-:W-:Y:S01]  /*4600*/  @!P4 IMAD.IADD R2, R2, 0x1, -R0 ;  /* 0x000000010202c824 */ /* 0x000fe200078e0a00 */
[----:B------:R1:W-:Y:S01]  /*4610*/  STL [R1+0x24], R10 ;  /* 0x0000240a01007387 */ /* 0x0003e20000100800 */
[----:B------:R-:W-:Y:S01]  /*4620*/  IMAD.HI.U32 R11, R17, R4, RZ ;  /* 0x00000004110b7227 */ /* 0x000fe200078e00ff */
[----:B0-----:R-:W-:Y:S02]  /*4630*/  IABS R8, R49 ;  /* 0x0000003100087213 */ /* 0x001fe40000000000 */
[----:B------:R-:W-:Y:S01]  /*4640*/  ISETP.GE.AND P4, PT, R49, RZ, PT ;  /* 0x000000ff3100720c */ /* 0x000fe20003f86270 */
[----:B------:R-:W-:-:S02]  /*4650*/  IMAD.MOV R11, RZ, RZ, -R11 ;  /* 0x000000ffff0b7224 */ /* 0x000fc400078e0a0b */
[----:B------:R-:W-:Y:S02]  /*4660*/  IMAD.MOV.U32 R14, RZ, RZ, R5 ;  /* 0x000000ffff0e7224 */ /* 0x000fe400078e0005 */
[----:B------:R-:W-:-:S04]  /*4670*/  IMAD.HI.U32 R12, R17, R8, RZ ;  /* 0x00000008110c7227 */ /* 0x000fc800078e00ff */
[----:B-1----:R-:W-:-:S04]  /*4680*/  IMAD.HI.U32 R10, R17, R7, RZ ;  /* 0x00000007110a7227 */ /* 0x002fc800078e00ff */
[----:B------:R-:W-:Y:S02]  /*4690*/  IMAD.MOV R10, RZ, RZ, -R10 ;  /* 0x000000ffff0a7224 */ /* 0x000fe400078e0a0a */
[C---:B------:R-:W-:Y:S02]  /*46a0*/  IMAD R4, R0.reuse, R11, R4 ;  /* 0x0000000b00047224 */ /* 0x040fe400078e0204 */
[C---:B------:R-:W-:Y:S02]  /*46b0*/  IMAD R7, R0.reuse, R10, R7 ;  /* 0x0000000a00077224 */ /* 0x040fe400078e0207 */
[----:B------:R-:W-:Y:S01]  /*46c0*/  IMAD.MOV.U32 R13, RZ, RZ, R2 ;  /* 0x000000ffff0d7224 */ /* 0x000fe200078e0002 */
[----:B------:R-:W-:Y:S01]  /*46d0*/  IABS R2, R45 ;  /* 0x0000002d00027213 */ /* 0x000fe20000000000 */
[----:B------:R-:W-:Y:S01]  /*46e0*/  @!P5 IMAD.MOV R14, RZ, RZ, -R14 ;  /* 0x000000ffff0ed224 */ /* 0x000fe200078e0a0e */
[----:B------:R-:W-:Y:S01]  /*46f0*/  ISETP.GT.U32.AND P5, PT, R0, R7, PT ;  /* 0x000000070000720c */ /* 0x000fe20003fa4070 */
[----:B------:R-:W-:-:S02]  /*4700*/  IMAD.MOV R10, RZ, RZ, -R12 ;  /* 0x000000ffff0a7224 */ /* 0x000fc400078e0a0c */
[----:B------:R-:W-:Y:S01]  /*4710*/  @!P1 IMAD.MOV R13, RZ, RZ, -R13 ;  /* 0x000000ffff0d9224 */ /* 0x000fe200078e0a0d */
[C---:B------:R-:W-:Y:S01]  /*4720*/  ISETP.GT.U32.AND P1, PT, R0.reuse, R4, PT ;  /* 0x000000040000720c */ /* 0x040fe20003f24070 */
[----:B------:R-:W-:Y:S01]  /*4730*/  @!P6 IMAD.IADD R9, R9, 0x1, -R0 ;  /* 0x000000010909e824 */ /* 0x000fe200078e0a00 */
[----:B------:R-:W-:Y:S01]  /*4740*/  STL [R1+0x1c], R14 ;  /* 0x00001c0e01007387 */ /* 0x000fe20000100800 */
[C---:B------:R-:W-:Y:S02]  /*4750*/  IMAD R5, R0.reuse, R10, R8 ;  /* 0x0000000a00057224 */ /* 0x040fe400078e0208 */
[----:B------:R-:W-:Y:S01]  /*4760*/  IMAD.HI.U32 R8, R17, R6, RZ ;  /* 0x0000000611087227 */ /* 0x000fe200078e00ff */
[----:B------:R-:W-:Y:S01]  /*4770*/  ISETP.GT.U32.AND P6, PT, R0, R9, PT ;  /* 0x000000090000720c */ /* 0x000fe20003fc4070 */
[----:B------:R-:W-:Y:S02]  /*4780*/  STL [R1+0x18], R13 ;  /* 0x0000180d01007387 */ /* 0x000fe40000100800 */
[----:B------:R-:W-:-:S02]  /*4790*/  IMAD.MOV R8, RZ, RZ, -R8 ;  /* 0x000000ffff087224 */ /* 0x000fc400078e0a08 */
[----:B------:R-:W-:Y:S02]  /*47a0*/  @!P5 IMAD.IADD R7, R7, 0x1, -R0 ;  /* 0x000000010707d824 */ /* 0x000fe400078e0a00 */
[----:B------:R-:W-:Y:S02]  /*47b0*/  IMAD R6, R0, R8, R6 ;  /* 0x0000000800067224 */ /* 0x000fe400078e0206 */
[----:B------:R-:W-:Y:S01]  /*47c0*/  @!P1 IMAD.IADD R4, R4, 0x1, -R0 ;  /* 0x0000000104049824 */ /* 0x000fe200078e0a00 */
[C---:B------:R-:W-:Y:S01]  /*47d0*/  ISETP.GT.U32.AND P1, PT, R0.reuse, R7, PT ;  /* 0x000000070000720c */ /* 0x040fe20003f24070 */
[----:B------:R-:W-:Y:S01]  /*47e0*/  IMAD.HI.U32 R8, R17, R2, RZ ;  /* 0x0000000211087227 */ /* 0x000fe200078e00ff */
[----:B------:R-:W-:-:S03]  /*47f0*/  ISETP.GT.U32.AND P5, PT, R0, R6, PT ;  /* 0x000000060000720c */ /* 0x000fc60003fa4070 */
[----:B------:R-:W-:Y:S01]  /*4800*/  @!P6 IMAD.IADD R9, R9, 0x1, -R0 ;  /* 0x000000010909e824 */ /* 0x000fe200078e0a00 */
[C---:B------:R-:W-:Y:S01]  /*4810*/  ISETP.GT.U32.AND P6, PT, R0.reuse, R5, PT ;  /* 0x000000050000720c */ /* 0x040fe20003fc4070 */
[----:B------:R-:W-:Y:S02]  /*4820*/  IMAD.MOV R8, RZ, RZ, -R8 ;  /* 0x000000ffff087224 */ /* 0x000fe400078e0a08 */
[----:B------:R-:W-:Y:S02]  /*4830*/  IMAD.MOV.U32 R11, RZ, RZ, R9 ;  /* 0x000000ffff0b7224 */ /* 0x000fe400078e0009 */
[C---:B------:R-:W-:Y:S02]  /*4840*/  IMAD R2, R0.reuse, R8, R2 ;  /* 0x0000000800027224 */ /* 0x040fe400078e0202 */
[----:B------:R-:W-:Y:S02]  /*4850*/  @!P1 IMAD.IADD R7, R7, 0x1, -R0 ;  /* 0x0000000107079824 */ /* 0x000fe400078e0a00 */
[----:B------:R-:W-:Y:S01]  /*4860*/  IMAD.MOV.U32 R49, RZ, RZ, R50 ;  /* 0x000000ffff317224 */ /* 0x000fe200078e0032 */
[C---:B------:R-:W-:Y:S01]  /*4870*/  ISETP.GT.U32.AND P1, PT, R0.reuse, R2, PT ;  /* 0x000000020000720c */ /* 0x040fe20003f24070 */
[----:B------:R-:W-:Y:S01]  /*4880*/  IMAD.MOV.U32 R50, RZ, RZ, R59 ;  /* 0x000000ffff327224 */ /* 0x000fe200078e003b */
[----:B------:R-:W-:Y:S01]  /*4890*/  IABS R59, R47 ;  /* 0x0000002f003b7213 */ /* 0x000fe20000000000 */
[----:B------:R-:W-:Y:S01]  /*48a0*/  @!P3 IMAD.MOV R11, RZ, RZ, -R11 ;  /* 0x000000ffff0bb224 */ /* 0x000fe200078e0a0b */
[----:B------:R-:W-:Y:S01]  /*48b0*/  ISETP.GT.U32.AND P3, PT, R0, R4, PT ;  /* 0x000000040000720c */ /* 0x000fe20003f64070 */
[----:B------:R-:W-:Y:S01]  /*48c0*/  @!P5 IMAD.IADD R6, R6, 0x1, -R0 ;  /* 0x000000010606d824 */ /* 0x000fe200078e0a00 */
[----:B------:R-:W-:Y:S01]  /*48d0*/  IABS R21, R49 ;  /* 0x0000003100157213 */ /* 0x000fe20000000000 */
[----:B------:R-:W-:Y:S01]  /*48e0*/  IMAD.HI.U32 R10, R17, R60, RZ ;  /* 0x0000003c110a7227 */ /* 0x000fe200078e00ff */
[----:B------:R-:W-:Y:S01]  /*48f0*/  STL [R1+0x14], R11 ;  /* 0x0000140b01007387 */ /* 0x000fe20000100800 */
[----:B------:R-:W-:-:S02]  /*4900*/  IABS R22, R50 ;  /* 0x0000003200167213 */ /* 0x000fc40000000000 */
[----:B------:R-:W-:Y:S01]  /*4910*/  @!P6 IMAD.IADD R5, R5, 0x1, -R0 ;  /* 0x000000010505e824 */ /* 0x000fe200078e0a00 */
[C---:B------:R-:W-:Y:S01]  /*4920*/  ISETP.GT.U32.AND P5, PT, R0.reuse, R6, PT ;  /* 0x000000060000720c */ /* 0x040fe20003fa4070 */
[----:B------:R-:W-:Y:S02]  /*4930*/  IMAD.MOV R9, RZ, RZ, -R10 ;  /* 0x000000ffff097224 */ /* 0x000fe400078e0a0a */
[----:B------:R-:W-:Y:S01]  /*4940*/  IMAD.HI.U32 R8, R17, R59, RZ ;  /* 0x0000003b11087227 */ /* 0x000fe200078e00ff */
[----:B------:R-:W-:-:S03]  /*4950*/  ISETP.GT.U32.AND P6, PT, R0, R5, PT ;  /* 0x000000050000720c */ /* 0x000fc60003fc4070 */
[----:B------:R-:W-:Y:S02]  /*4960*/  IMAD R60, R0, R9, R60 ;  /* 0x00000009003c7224 */ /* 0x000fe400078e023c */
[----:B------:R-:W-:Y:S02]  /*4970*/  IMAD.MOV R8, RZ, RZ, -R8 ;  /* 0x000000ffff087224 */ /* 0x000fe400078e0a08 */
[--C-:B------:R-:W-:Y:S01]  /*4980*/  @!P1 IMAD.IADD R2, R2, 0x1, -R0.reuse ;  /* 0x0000000102029824 */ /* 0x100fe200078e0a00 */
[----:B------:R-:W-:Y:S01]  /*4990*/  ISETP.GE.AND P1, PT, R45, RZ, PT ;  /* 0x000000ff2d00720c */ /* 0x000fe20003f26270 */
[----:B------:R-:W-:Y:S02]  /*49a0*/  IMAD.MOV.U32 R9, RZ, RZ, R7 ;  /* 0x000000ffff097224 */ /* 0x000fe400078e0007 */
[----:B------:R-:W-:Y:S01]  /*49b0*/  @!P3 IMAD.IADD R4, R4, 0x1, -R0 ;  /* 0x000000010404b824 */ /* 0x000fe200078e0a00 */
[C---:B------:R-:W-:Y:S01]  /*49c0*/  ISETP.GT.U32.AND P3, PT, R0.reuse, R60, PT ;  /* 0x0000003c0000720c */ /* 0x040fe20003f64070 */
[----:B------:R-:W-:-:S02]  /*49d0*/  IMAD R59, R0, R8, R59 ;  /* 0x00000008003b7224 */ /* 0x000fc400078e023b */
[----:B------:R-:W-:Y:S01]  /*49e0*/  @!P0 IMAD.MOV R9, RZ, RZ, -R9 ;  /* 0x000000ffff098224 */ /* 0x000fe200078e0a09 */
[----:B------:R-:W-:Y:S01]  /*49f0*/  ISETP.GT.U32.AND P0, PT, R0, R2, PT ;  /* 0x000000020000720c */ /* 0x000fe20003f04070 */
[--C-:B------:R-:W-:Y:S01]  /*4a00*/  @!P5 IMAD.IADD R6, R6, 0x1, -R0.reuse ;  /* 0x000000010606d824 */ /* 0x100fe200078e0a00 */
[----:B------:R-:W-:Y:S01]  /*4a10*/  ISETP.GT.U32.AND P5, PT, R0, R59, PT ;  /* 0x0000003b0000720c */ /* 0x000fe20003fa4070 */
[----:B------:R-:W-:Y:S01]  /*4a20*/  @!P6 IMAD.IADD R5, R5, 0x1, -R0 ;  /* 0x000000010505e824 */ /* 0x000fe200078e0a00 */
[----:B------:R-:W-:Y:S01]  /*4a30*/  ISETP.GE.AND P6, PT, R44, RZ, PT ;  /* 0x000000ff2c00720c */ /* 0x000fe20003fc6270 */
[----:B------:R-:W-:Y:S01]  /*4a40*/  IMAD.HI.U32 R8, R17, R21, RZ ;  /* 0x0000001511087227 */ /* 0x000fe200078e00ff */
[----:B------:R-:W-:Y:S03]  /*4a50*/  STL [R1+0x10], R9 ;  /* 0x0000100901007387 */ /* 0x000fe60000100800 */
[----:B------:R-:W-:-:S02]  /*4a60*/  @!P2 IMAD.MOV R4, RZ, RZ, -R4 ;  /* 0x000000ffff04a224 */ /* 0x000fc400078e0a04 */
[----:B------:R-:W-:Y:S02]  /*4a70*/  IMAD.MOV R8, RZ, RZ, -R8 ;  /* 0x000000ffff087224 */ /* 0x000fe400078e0a08 */
[--C-:B------:R-:W-:Y:S01]  /*4a80*/  @!P3 IMAD.IADD R60, R60, 0x1, -R0.reuse ;  /* 0x000000013c3cb824 */ /* 0x100fe200078e0a00 */
[----:B------:R0:W-:Y:S01]  /*4a90*/  STL [R1+0xc], R4 ;  /* 0x00000c0401007387 */ /* 0x0001e20000100800 */
[----:B------:R-:W-:Y:S01]  /*4aa0*/  @!P4 IMAD.MOV R5, RZ, RZ, -R5 ;  /* 0x000000ffff05c224 */ /* 0x000fe200078e0a05 */
[----:B------:R-:W-:Y:S01]  /*4ab0*/  ISETP.GE.AND P3, PT, R46, RZ, PT ;  /* 0x000000ff2e00720c */ /* 0x000fe20003f66270 */
[--C-:B------:R-:W-:Y:S01]  /*4ac0*/  @!P0 IMAD.IADD R2, R2, 0x1, -R0.reuse ;  /* 0x0000000102028824 */ /* 0x100fe200078e0a00 */
[----:B------:R-:W-:Y:S01]  /*4ad0*/  ISETP.GE.AND P4, PT, R47, RZ, PT ;  /* 0x000000ff2f00720c */ /* 0x000fe20003f86270 */
[C---:B------:R-:W-:Y:S01]  /*4ae0*/  IMAD R21, R0.reuse, R8, R21 ;  /* 0x0000000800157224 */ /* 0x040fe200078e0215 */
[----:B------:R1:W-:Y:S01]  /*4af0*/  STL [R1+0x8], R5 ;  /* 0x0000080501007387 */ /* 0x0003e20000100800 */
[----:B------:R-:W-:Y:S01]  /*4b00*/  @!P5 IMAD.IADD R59, R59, 0x1, -R0 ;  /* 0x000000013b3bd824 */ /* 0x000fe200078e0a00 */
[----:B------:R-:W-:Y:S01]  /*4b10*/  ISETP.GT.U32.AND P5, PT, R0, R60, PT ;  /* 0x0000003c0000720c */ /* 0x000fe20003fa4070 */
[----:B------:R-:W-:Y:S01]  /*4b20*/  IMAD.HI.U32 R8, R17, R22, RZ ;  /* 0x0000001611087227 */ /* 0x000fe200078e00ff */
[----:B------:R-:W-:-:S02]  /*4b30*/  ISETP.GE.AND P0, PT, R49, RZ, PT ;  /* 0x000000ff3100720c */ /* 0x000fc40003f06270 */
[----:B------:R-:W-:Y:S01]  /*4b40*/  ISETP.GT.U32.AND P2, PT, R0, R59, PT ;  /* 0x0000003b0000720c */ /* 0x000fe20003f44070 */
[----:B0-----:R-:W-:Y:S02]  /*4b50*/  IMAD.MOV.U32 R4, RZ, RZ, R6 ;  /* 0x000000ffff047224 */ /* 0x001fe400078e0006 */
[----:B------:R-:W-:-:S04]  /*4b60*/  IMAD.HI.U32 R7, R17, R23, RZ ;  /* 0x0000001711077227 */ /* 0x000fc800078e00ff */
[----:B-1----:R-:W-:Y:S02]  /*4b70*/  IMAD.MOV.U32 R5, RZ, RZ, R2 ;  /* 0x000000ffff057224 */ /* 0x002fe400078e0002 */
[----:B------:R-:W-:Y:S01]  /*4b80*/  @!P6 IMAD.MOV R4, RZ, RZ, -R4 ;  /* 0x000000ffff04e224 */ /* 0x000fe200078e0a04 */
[C---:B------:R-:W-:Y:S01]  /*4b90*/  ISETP.GT.U32.AND P6, PT, R0.reuse, R21, PT ;  /* 0x000000150000720c */ /* 0x040fe20003fc4070 */
[----:B------:R-:W-:Y:S02]  /*4ba0*/  IMAD.MOV R8, RZ, RZ, -R8 ;  /* 0x000000ffff087224 */ /* 0x000fe400078e0a08 */
[----:B------:R-:W-:Y:S01]  /*4bb0*/  @!P1 IMAD.MOV R5, RZ, RZ, -R5 ;  /* 0x000000ffff059224 */ /* 0x000fe200078e0a05 */
[----:B------:R0:W-:Y:S01]  /*4bc0*/  STL [R1+0x4], R4 ;  /* 0x0000040401007387 */ /* 0x0001e20000100800 */
[----:B------:R-:W-:Y:S01]  /*4bd0*/  IMAD.MOV R7, RZ, RZ, -R7 ;  /* 0x000000ffff077224 */ /* 0x000fe200078e0a07 */
[----:B------:R-:W-:Y:S01]  /*4be0*/  ISETP.GE.AND P1, PT, R51, RZ, PT ;  /* 0x000000ff3300720c */ /* 0x000fe20003f26270 */
[C---:B------:R-:W-:Y:S01]  /*4bf0*/  IMAD R22, R0.reuse, R8, R22 ;  /* 0x0000000800167224 */ /* 0x040fe200078e0216 */
[----:B------:R1:W-:Y:S01]  /*4c00*/  STL [R1], R5 ;  /* 0x0000000501007387 */ /* 0x0003e20000100800 */
[----:B------:R-:W-:-:S02]  /*4c10*/  IMAD R23, R0, R7, R23 ;  /* 0x0000000700177224 */ /* 0x000fc400078e0217 */
[--C-:B------:R-:W-:Y:S01]  /*4c20*/  @!P5 IMAD.IADD R60, R60, 0x1, -R0.reuse ;  /* 0x000000013c3cd824 */ /* 0x100fe200078e0a00 */
[----:B------:R-:W2:Y:S01]  /*4c30*/  LDL.LU R42, [R1+0x35c] ;  /* 0x00035c00012a7983 */ /* 0x000ea20000300800 */
[C---:B------:R-:W-:Y:S01]  /*4c40*/  ISETP.GT.U32.AND P5, PT, R0.reuse, R22, PT ;  /* 0x000000160000720c */ /* 0x040fe20003fa4070 */
[--C-:B------:R-:W-:Y:S01]  /*4c50*/  @!P6 IMAD.IADD R21, R21, 0x1, -R0.reuse ;  /* 0x000000011515e824 */ /* 0x100fe200078e0a00 */
[----:B------:R-:W-:Y:S01]  /*4c60*/  ISETP.GT.U32.AND P6, PT, R0, R23, PT ;  /* 0x000000170000720c */ /* 0x000fe20003fc4070 */
[----:B------:R-:W3:Y:S01]  /*4c70*/  LDL.LU R44, [R1+0x360] ;  /* 0x00036000012c7983 */ /* 0x000ee20000300800 */
[----:B------:R-:W-:Y:S01]  /*4c80*/  @!P2 IMAD.IADD R59, R59, 0x1, -R0 ;  /* 0x000000013b3ba824 */ /* 0x000fe200078e0a00 */
[----:B------:R-:W-:Y:S01]  /*4c90*/  ISETP.GE.AND P2, PT, R50, RZ, PT ;  /* 0x000000ff3200720c */ /* 0x000fe20003f46270 */
[----:B------:R-:W-:Y:S02]  /*4ca0*/  IMAD.MOV.U32 R46, RZ, RZ, R56 ;  /* 0x000000ffff2e7224 */ /* 0x000fe400078e0038 */
[----:B------:R-:W-:Y:S01]  /*4cb0*/  IMAD.HI.U32 R2, R17, R25, RZ ;  /* 0x0000001911027227 */ /* 0x000fe200078e00ff */
[----:B------:R-:W-:-:S03]  /*4cc0*/  IABS R33, R58 ;  /* 0x0000003a00217213 */ /* 0x000fc60000000000 */
[----:B0-----:R-:W-:-:S04]  /*4cd0*/  IMAD.HI.U32 R4, R17, R28, RZ ;  /* 0x0000001c11047227 */ /* 0x001fc800078e00ff */
[--C-:B------:R-:W-:Y:S01]  /*4ce0*/  @!P5 IMAD.IADD R22, R22, 0x1, -R0.reuse ;  /* 0x000000011616d824 */ /* 0x100fe200078e0a00 */
[----:B------:R-:W-:Y:S01]  /*4cf0*/  ISETP.GT.U32.AND P5, PT, R0, R21, PT ;  /* 0x000000150000720c */ /* 0x000fe20003fa4070 */
[----:B------:R-:W-:-:S03]  /*4d00*/  @!P6 IMAD.IADD R23, R23, 0x1, -R0 ;  /* 0x000000011717e824 */ /* 0x000fc600078e0a00 */
[----:B------:R-:W-:Y:S01]  /*4d10*/  ISETP.GT.U32.AND P6, PT, R0, R22, PT ;  /* 0x000000160000720c */ /* 0x000fe20003fc4070 */
[----:B------:R-:W-:Y:S02]  /*4d20*/  @!P3 IMAD.MOV R60, RZ, RZ, -R60 ;  /* 0x000000ffff3cb224 */ /* 0x000fe400078e0a3c */
[----:B------:R-:W-:-:S06]  /*4d30*/  @!P4 IMAD.MOV R59, RZ, RZ, -R59 ;  /* 0x000000ffff3bc224 */ /* 0x000fcc00078e0a3b */
[----:B------:R-:W-:-:S04]  /*4d40*/  @!P5 IMAD.IADD R21, R21, 0x1, -R0 ;  /* 0x000000011515d824 */ /* 0x000fc800078e0a00 */
[----:B------:R-:W-:Y:S02]  /*4d50*/  @!P6 IMAD.IADD R22, R22, 0x1, -R0 ;  /* 0x000000011616e824 */ /* 0x000fe400078e0a00 */
[----:B------:R-:W-:Y:S02]  /*4d60*/  @!P0 IMAD.MOV R21, RZ, RZ, -R21 ;  /* 0x000000ffff158224 */ /* 0x000fe400078e0a15 */
[----:B------:R-:W-:Y:S01]  /*4d70*/  @!P2 IMAD.MOV R22, RZ, RZ, -R22 ;  /* 0x000000ffff16a224 */ /* 0x000fe200078e0a16 */
[----:B------:R-:W-:Y:S01]  /*4d80*/  STL [R1+0x3258], R60 ;  /* 0x0032583c01007387 */ /* 0x000fe20000100800 */
[----:B------:R-:W-:-:S03]  /*4d90*/  ISETP.GE.AND P4, PT, R52, RZ, PT ;  /* 0x000000ff3400720c */ /* 0x000fc60003f86270 */
[----:B------:R-:W-:Y:S01]  /*4da0*/  STL [R1+0x325c], R59 ;  /* 0x00325c3b01007387 */ /* 0x000fe20000100800 */
[----:B------:R-:W-:-:S03]  /*4db0*/  ISETP.GE.AND P2, PT, R55, RZ, PT ;  /* 0x000000ff3700720c */ /* 0x000fc60003f46270 */
[----:B------:R-:W-:Y:S01]  /*4dc0*/  STL [R1+0x3260], R21 ;  /* 0x0032601501007387 */ /* 0x000fe20000100800 */
[----:B------:R-:W-:-:S03]  /*4dd0*/  IMAD.MOV.U32 R51, RZ, RZ, R57 ;  /* 0x000000ffff337224 */ /* 0x000fc600078e0039 */
[----:B------:R-:W-:Y:S04]  /*4de0*/  STL [R1+0x3264], R22 ;  /* 0x0032641601007387 */ /* 0x000fe80000100800 */
[----:B------:R-:W4:Y:S04]  /*4df0*/  LDL.LU R52, [R1+0x36c] ;  /* 0x00036c0001347983 */ /* 0x000f280000300800 */
[----:B------:R-:W4:Y:S04]  /*4e00*/  LDL.LU R55, [R1+0x370] ;  /* 0x0003700001377983 */ /* 0x000f280000300800 */
[----:B------:R-:W4:Y:S04]  /*4e10*/  LDL.LU R57, [R1+0x374] ;  /* 0x0003740001397983 */ /* 0x000f280000300800 */
[----:B------:R-:W4:Y:S01]  /*4e20*/  LDL.LU R56, [R1+0x378] ;  /* 0x0003780001387983 */ /* 0x000f220000300800 */
[----:B------:R-:W-:-:S04]  /*4e30*/  IMAD.MOV R2, RZ, RZ, -R2 ;  /* 0x000000ffff027224 */ /* 0x000fc800078e0a02 */
[----:B------:R-:W-:-:S05]  /*4e40*/  IMAD R25, R0, R2, R25 ;  /* 0x0000000200197224 */ /* 0x000fca00078e0219 */
[----:B------:R-:W-:-:S13]  /*4e50*/  ISETP.GT.U32.AND P5, PT, R0, R25, PT ;  /* 0x000000190000720c */ /* 0x000fda0003fa4070 */
[----:B------:R-:W-:-:S05]  /*4e60*/  @!P5 IMAD.IADD R25, R25, 0x1, -R0 ;  /* 0x000000011919d824 */ /* 0x000fca00078e0a00 */
[----:B------:R-:W-:-:S13]  /*4e70*/  ISETP.GT.U32.AND P5, PT, R0, R25, PT ;  /* 0x000000190000720c */ /* 0x000fda0003fa4070 */
[----:B------:R-:W-:Y:S01]  /*4e80*/  @!P5 IMAD.IADD R25, R25, 0x1, -R0 ;  /* 0x000000011919d824 */ /* 0x000fe200078e0a00 */
[----:B------:R-:W-:Y:S02]  /*4e90*/  ISETP.GE.AND P5, PT, R58, RZ, PT ;  /* 0x000000ff3a00720c */ /* 0x000fe40003fa6270 */
[----:B------:R-:W4:Y:S01]  /*4ea0*/  LDL.LU R58, [R1+0x37c] ;  /* 0x00037c00013a7983 */ /* 0x000f220000300800 */
[----:B------:R-:W-:Y:S01]  /*4eb0*/  IMAD.MOV R4, RZ, RZ, -R4 ;  /* 0x000000ffff047224 */ /* 0x000fe200078e0a04 */
[C---:B------:R-:W-:Y:S01]  /*4ec0*/  ISETP.GT.U32.AND P3, PT, R0.reuse, R23, PT ;  /* 0x000000170000720c */ /* 0x040fe20003f64070 */
[----:B------:R-:W-:Y:S01]  /*4ed0*/  IMAD.HI.U32 R2, R17, R29, RZ ;  /* 0x0000001d11027227 */ /* 0x000fe200078e00ff */
[----:B------:R-:W-:Y:S01]  /*4ee0*/  IABS R36, R54 ;  /* 0x0000003600247213 */ /* 0x000fe20000000000 */
[----:B------:R-:W4:Y:S02]  /*4ef0*/  LDL.LU R49, [R1+0x540] ;  /* 0x0005400001317983 */ /* 0x000f240000300800 */
[----:B------:R-:W-:-:S05]  /*4f00*/  IMAD R28, R0, R4, R28 ;  /* 0x00000004001c7224 */ /* 0x000fca00078e021c */
[----:B------:R-:W-:Y:S01]  /*4f10*/  ISETP.GT.U32.AND P6, PT, R0, R28, PT ;  /* 0x0000001c0000720c */ /* 0x000fe20003fc4070 */
[----:B------:R-:W-:Y:S02]  /*4f20*/  IMAD.MOV R2, RZ, RZ, -R2 ;  /* 0x000000ffff027224 */ /* 0x000fe400078e0a02 */
[----:B------:R-:W-:-:S10]  /*4f30*/  IMAD.HI.U32 R4, R17, R33, RZ ;  /* 0x0000002111047227 */ /* 0x000fd400078e00ff */
[----:B------:R-:W-:Y:S02]  /*4f40*/  @!P6 IMAD.IADD R28, R28, 0x1, -R0 ;  /* 0x000000011c1ce824 */ /* 0x000fe400078e0a00 */
[----:B------:R-:W-:-:S03]  /*4f50*/  IMAD R29, R0, R2, R29 ;  /* 0x00000002001d7224 */ /* 0x000fc600078e021d */
[C---:B------:R-:W-:Y:S01]  /*4f60*/  ISETP.GT.U32.AND P6, PT, R0.reuse, R28, PT ;  /* 0x0000001c0000720c */ /* 0x040fe20003fc4070 */
[----:B------:R-:W-:Y:S02]  /*4f70*/  IMAD.MOV R4, RZ, RZ, -R4 ;  /* 0x000000ffff047224 */ /* 0x000fe400078e0a04 */
[----:B------:R-:W-:Y:S01]  /*4f80*/  @!P3 IMAD.IADD R23, R23, 0x1, -R0 ;  /* 0x000000011717b824 */ /* 0x000fe200078e0a00 */
[C---:B------:R-:W-:Y:S01]  /*4f90*/  ISETP.GT.U32.AND P3, PT, R0.reuse, R29, PT ;  /* 0x0000001d0000720c */ /* 0x040fe20003f64070 */
[----:B------:R-:W-:Y:S02]  /*4fa0*/  IMAD R33, R0, R4, R33 ;  /* 0x0000000400217224 */ /* 0x000fe400078e0221 */
[----:B------:R-:W-:-:S06]  /*4fb0*/  IMAD.HI.U32 R2, R17, R36, RZ ;  /* 0x0000002411027227 */ /* 0x000fcc00078e00ff */
[----:B------:R-:W-:Y:S01]  /*4fc0*/  @!P6 IMAD.IADD R28, R28, 0x1, -R0 ;  /* 0x000000011c1ce824 */ /* 0x000fe200078e0a00 */
[----:B------:R-:W-:Y:S01]  /*4fd0*/  ISETP.GT.U32.AND P6, PT, R0, R33, PT ;  /* 0x000000210000720c */ /* 0x000fe20003fc4070 */
[----:B-1----:R-:W-:Y:S02]  /*4fe0*/  IMAD.MOV R5, RZ, RZ, -R2 ;  /* 0x000000ffff057224 */ /* 0x002fe400078e0a02 */
[----:B------:R-:W-:Y:S01]  /*4ff0*/  @!P3 IMAD.IADD R29, R29, 0x1, -R0 ;  /* 0x000000011d1db824 */ /* 0x000fe200078e0a00 */
[----:B------:R-:W-:-:S04]  /*5000*/  IABS R41, R46 ;  /* 0x0000002e00297213 */ /* 0x000fc80000000000 */
[----:B------:R-:W-:-:S05]  /*5010*/  ISETP.GT.U32.AND P3, PT, R0, R29, PT ;  /* 0x0000001d0000720c */ /* 0x000fca0003f64070 */
[----:B------:R-:W-:Y:S02]  /*5020*/  @!P6 IMAD.IADD R33, R33, 0x1, -R0 ;  /* 0x000000012121e824 */ /* 0x000fe400078e0a00 */
[----:B------:R-:W-:-:S06]  /*5030*/  IMAD R36, R0, R5, R36 ;  /* 0x0000000500247224 */ /* 0x000fcc00078e0224 */
[----:B------:R-:W-:Y:S01]  /*5040*/  @!P3 IMAD.IADD R29, R29, 0x1, -R0 ;  /* 0x000000011d1db824 */ /* 0x000fe200078e0a00 */
[C---:B------:R-:W-:Y:S02]  /*5050*/  ISETP.GT.U32.AND P3, PT, R0.reuse, R36, PT ;  /* 0x000000240000720c */ /* 0x040fe40003f64070 */
[----:B------:R-:W-:Y:S01]  /*5060*/  IABS R43, R51 ;  /* 0x00000033002b7213 */ /* 0x000fe20000000000 */
[----:B------:R-:W-:Y:S01]  /*5070*/  @!P1 IMAD.MOV R23, RZ, RZ, -R23 ;  /* 0x000000ffff179224 */ /* 0x000fe200078e0a17 */
[----:B------:R-:W-:Y:S01]  /*5080*/  ISETP.GE.AND P0, PT, R53, RZ, PT ;  /* 0x000000ff3500720c */ /* 0x000fe20003f06270 */
[----:B------:R-:W-:Y:S01]  /*5090*/  @!P4 IMAD.MOV R25, RZ, RZ, -R25 ;  /* 0x000000ffff19c224 */ /* 0x000fe200078e0a19 */
[----:B------:R-:W-:-:S07]  /*50a0*/  ISETP.GT.U32.AND P1, PT, R0, R33, PT ;  /* 0x000000210000720c */ /* 0x000fce0003f24070 */
[----:B------:R-:W-:Y:S02]  /*50b0*/  @!P3 IMAD.IADD R36, R36, 0x1, -R0 ;  /* 0x000000012424b824 */ /* 0x000fe400078e0a00 */
[----:B------:R-:W-:-:S03]  /*50c0*/  IMAD.HI.U32 R6, R17, R43, RZ ;  /* 0x0000002b11067227 */ /* 0x000fc600078e00ff */
[----:B------:R-:W-:Y:S01]  /*50d0*/  ISETP.GT.U32.AND P4, PT, R0, R36, PT ;  /* 0x000000240000720c */ /* 0x000fe20003f84070 */
[----:B------:R-:W-:-:S04]  /*50e0*/  IMAD.MOV R6, RZ, RZ, -R6 ;  /* 0x000000ffff067224 */ /* 0x000fc800078e0a06 */
[C---:B------:R-:W-:Y:S02]  /*50f0*/  IMAD R43, R0.reuse, R6, R43 ;  /* 0x00000006002b7224 */ /* 0x040fe400078e022b */
[----:B------:R-:W-:Y:S02]  /*5100*/  @!P0 IMAD.MOV R28, RZ, RZ, -R28 ;  /* 0x000000ffff1c8224 */ /* 0x000fe400078e0a1c */
[----:B------:R-:W-:Y:S02]  /*5110*/  @!P2 IMAD.MOV R29, RZ, RZ, -R29 ;  /* 0x000000ffff1da224 */ /* 0x000fe400078e0a1d */
[--C-:B------:R-:W-:Y:S01]  /*5120*/  @!P1 IMAD.IADD R33, R33, 0x1, -R0.reuse ;  /* 0x0000000121219824 */ /* 0x100fe200078e0a00 */
[----:B------:R-:W-:Y:S01]  /*5130*/  ISETP.GT.U32.AND P1, PT, R0, R43, PT ;  /* 0x0000002b0000720c */ /* 0x000fe20003f24070 */
[----:B------:R-:W-:Y:S02]  /*5140*/  @!P4 IMAD.IADD R36, R36, 0x1, -R0 ;  /* 0x000000012424c824 */ /* 0x000fe400078e0a00 */
[----:B------:R-:W-:-:S10]  /*5150*/  @!P5 IMAD.MOV R33, RZ, RZ, -R33 ;  /* 0x000000ffff21d224 */ /* 0x000fd400078e0a21 */
[----:B------:R-:W-:Y:S01]  /*5160*/  @!P1 IMAD.IADD R43, R43, 0x1, -R0 ;  /* 0x000000012b2b9824 */ /* 0x000fe200078e0a00 */
[----:B--2---:R-:W-:Y:S02]  /*5170*/  IABS R37, R42 ;  /* 0x0000002a00257213 */ /* 0x004fe40000000000 */
[----:B---3--:R-:W-:-:S03]  /*5180*/  IABS R38, R44 ;  /* 0x0000002c00267213 */ /* 0x008fc60000000000 */
[----:B------:R-:W-:-:S04]  /*5190*/  IMAD.HI.U32 R4, R17, R37, RZ ;  /* 0x0000002511047227 */ /* 0x000fc800078e00ff */
[----:B------:R-:W-:Y:S02]  /*51a0*/  IMAD.MOV R4, RZ, RZ, -R4 ;  /* 0x000000ffff047224 */ /* 0x000fe400078e0a04 */
[----:B------:R-:W-:-:S04]  /*51b0*/  IMAD.HI.U32 R2, R17, R38, RZ ;  /* 0x0000002611027227 */ /* 0x000fc800078e00ff */
[----:B------:R-:W-:Y:S02]  /*51c0*/  IMAD R37, R0, R4, R37 ;  /* 0x0000000400257224 */ /* 0x000fe400078e0225 */
[----:B------:R-:W-:-:S03]  /*51d0*/  IMAD.MOV R2, RZ, RZ, -R2 ;  /* 0x000000ffff027224 */ /* 0x000fc600078e0a02 */
[C---:B------:R-:W-:Y:S01]  /*51e0*/  ISETP.GT.U32.AND P6, PT, R0.reuse, R37, PT ;  /* 0x000000250000720c */ /* 0x040fe20003fc4070 */
[----:B------:R-:W-:Y:S02]  /*51f0*/  IMAD R38, R0, R2, R38 ;  /* 0x0000000200267224 */ /* 0x000fe400078e0226 */
[----:B------:R-:W-:-:S04]  /*5200*/  IMAD.HI.U32 R2, R17, R41, RZ ;  /* 0x0000002911027227 */ /* 0x000fc800078e00ff */
[----:B------:R-:W-:-:S04]  /*5210*/  IMAD.MOV R2, RZ, RZ, -R2 ;  /* 0x000000ffff027224 */ /* 0x000fc800078e0a02 */
[----:B------:R-:W-:Y:S02]  /*5220*/  IMAD R41, R0, R2, R41 ;  /* 0x0000000200297224 */ /* 0x000fe400078e0229 */
[----:B------:R-:W-:-:S03]  /*5230*/  @!P6 IMAD.IADD R37, R37, 0x1, -R0 ;  /* 0x000000012525e824 */ /* 0x000fc600078e0a00 */
[C---:B------:R-:W-:Y:S02]  /*5240*/  ISETP.GT.U32.AND P6, PT, R0.reuse, R41, PT ;  /* 0x000000290000720c */ /* 0x040fe40003fc4070 */
[----:B------:R-:W-:-:S11]  /*5250*/  ISETP.GT.U32.AND P3, PT, R0, R38, PT ;  /* 0x000000260000720c */ /* 0x000fd60003f64070 */
[----:B------:R-:W-:Y:S01]  /*5260*/  @!P6 IMAD.IADD R41, R41, 0x1, -R0 ;  /* 0x000000012929e824 */ /* 0x000fe200078e0a00 */
[----:B----4-:R-:W-:-:S04]  /*5270*/  IABS R45, R52 ;  /* 0x00000034002d7213 */ /* 0x010fc80000000000 */
[----:B------:R-:W-:Y:S02]  /*5280*/  ISETP.GT.U32.AND P6, PT, R0, R41, PT ;  /* 0x000000290000720c */ /* 0x000fe40003fc4070 */
[----:B------:R-:W-:Y:S01]  /*5290*/  IABS R50, R57 ;  /* 0x0000003900327213 */ /* 0x000fe20000000000 */
[----:B------:R-:W-:-:S04]  /*52a0*/  IMAD.HI.U32 R5, R17, R45, RZ ;  /* 0x0000002d11057227 */ /* 0x000fc800078e00ff */
[----:B------:R-:W-:Y:S01]  /*52b0*/  IMAD.HI.U32 R2, R17, R50, RZ ;  /* 0x0000003211027227 */ /* 0x000fe200078e00ff */
[----:B------:R-:W-:-:S03]  /*52c0*/  IABS R47, R55 ;  /* 0x00000037002f7213 */ /* 0x000fc60000000000 */
[----:B------:R-:W-:Y:S02]  /*52d0*/  IMAD.MOV R5, RZ, RZ, -R5 ;  /* 0x000000ffff057224 */ /* 0x000fe400078e0a05 */
[----:B------:R-:W-:Y:S02]  /*52e0*/  IMAD.MOV R2, RZ, RZ, -R2 ;  /* 0x000000ffff027224 */ /* 0x000fe400078e0a02 */
[----:B------:R-:W-:Y:S02]  /*52f0*/  @!P3 IMAD.IADD R38, R38, 0x1, -R0 ;  /* 0x000000012626b824 */ /* 0x000fe400078e0a00 */
[C---:B------:R-:W-:Y:S02]  /*5300*/  IMAD R45, R0.reuse, R5, R45 ;  /* 0x00000005002d7224 */ /* 0x040fe400078e022d */
[C---:B------:R-:W-:Y:S01]  /*5310*/  IMAD R50, R0.reuse, R2, R50 ;  /* 0x0000000200327224 */ /* 0x040fe200078e0232 */
[C---:B------:R-:W-:Y:S01]  /*5320*/  ISETP.GT.U32.AND P0, PT, R0.reuse, R37, PT ;  /* 0x000000250000720c */ /* 0x040fe20003f04070 */
[----:B------:R-:W-:Y:S01]  /*5330*/  IMAD.HI.U32 R4, R17, R47, RZ ;  /* 0x0000002f11047227 */ /* 0x000fe200078e00ff */
[----:B------:R-:W-:-:S02]  /*5340*/  ISETP.GT.U32.AND P2, PT, R0, R38, PT ;  /* 0x000000260000720c */ /* 0x000fc40003f44070 */
[C---:B------:R-:W-:Y:S01]  /*5350*/  ISETP.GT.U32.AND P4, PT, R0.reuse, R45, PT ;  /* 0x0000002d0000720c */ /* 0x040fe20003f84070 */
[----:B------:R-:W-:Y:S01]  /*5360*/  @!P6 IMAD.IADD R41, R41, 0x1, -R0 ;  /* 0x000000012929e824 */ /* 0x000fe200078e0a00 */
[----:B------:R-:W-:Y:S01]  /*5370*/  ISETP.GT.U32.AND P6, PT, R0, R50, PT ;  /* 0x000000320000720c */ /* 0x000fe20003fc4070 */
[----:B------:R-:W-:-:S04]  /*5380*/  IMAD.MOV R4, RZ, RZ, -R4 ;  /* 0x000000ffff047224 */ /* 0x000fc800078e0a04 */
[----:B------:R-:W-:Y:S01]  /*5390*/  IMAD R47, R0, R4, R47 ;  /* 0x00000004002f7224 */ /* 0x000fe200078e022f */
[----:B------:R-:W-:Y:S01]  /*53a0*/  ISETP.GE.AND P3, PT, R54, RZ, PT ;  /* 0x000000ff3600720c */ /* 0x000fe20003f66270 */
[--C-:B------:R-:W-:Y:S02]  /*53b0*/  @!P0 IMAD.IADD R37, R37, 0x1, -R0.reuse ;  /* 0x0000000125258824 */ /* 0x100fe400078e0a00 */
[--C-:B------:R-:W-:Y:S01]  /*53c0*/  @!P2 IMAD.IADD R38, R38, 0x1, -R0.reuse ;  /* 0x000000012626a824 */ /* 0x100fe200078e0a00 */
[----:B------:R-:W-:Y:S01]  /*53d0*/  ISETP.GT.U32.AND P0, PT, R0, R47, PT ;  /* 0x0000002f0000720c */ /* 0x000fe20003f04070 */
[--C-:B------:R-:W-:Y:S01]  /*53e0*/  @!P4 IMAD.IADD R45, R45, 0x1, -R0.reuse ;  /* 0x000000012d2dc824 */ /* 0x100fe200078e0a00 */
[----:B------:R-:W-:Y:S01]  /*53f0*/  ISETP.GE.AND P2, PT, R42, RZ, PT ;  /* 0x000000ff2a00720c */ /* 0x000fe20003f46270 */
[----:B------:R-:W-:Y:S01]  /*5400*/  @!P6 IMAD.IADD R50, R50, 0x1, -R0 ;  /* 0x000000013232e824 */ /* 0x000fe200078e0a00 */
[----:B------:R-:W-:Y:S02]  /*5410*/  ISETP.GE.AND P1, PT, R44, RZ, PT ;  /* 0x000000ff2c00720c */ /* 0x000fe40003f26270 */
[----:B------:R-:W-:-:S02]  /*5420*/  ISETP.GE.AND P4, PT, R46, RZ, PT ;  /* 0x000000ff2e00720c */ /* 0x000fc40003f86270 */
[----:B------:R-:W-:Y:S01]  /*5430*/  ISETP.GT.U32.AND P5, PT, R0, R50, PT ;  /* 0x000000320000720c */ /* 0x000fe20003fa4070 */
[----:B------:R-:W-:Y:S01]  /*5440*/  STL [R1+0x3268], R23 ;  /* 0x0032681701007387 */ /* 0x000fe20000100800 */
[----:B------:R-:W-:-:S03]  /*5450*/  @!P3 IMAD.MOV R36, RZ, RZ, -R36 ;  /* 0x000000ffff24b224 */ /* 0x000fc600078e0a24 */
[----:B------:R-:W-:Y:S01]  /*5460*/  STL [R1+0x326c], R25 ;  /* 0x00326c1901007387 */ /* 0x000fe20000100800 */
[----:B------:R-:W-:Y:S01]  /*5470*/  @!P0 IMAD.IADD R47, R47, 0x1, -R0 ;  /* 0x000000012f2f8824 */ /* 0x000fe200078e0a00 */
[----:B------:R-:W-:Y:S01]  /*5480*/  ISETP.GE.AND P0, PT, R51, RZ, PT ;  /* 0x000000ff3300720c */ /* 0x000fe20003f06270 */
[----:B------:R-:W-:Y:S01]  /*5490*/  @!P2 IMAD.MOV R37, RZ, RZ, -R37 ;  /* 0x000000ffff25a224 */ /* 0x000fe200078e0a25 */
[----:B------:R-:W-:Y:S01]  /*54a0*/  STL [R1+0x3270], R28 ;  /* 0x0032701c01007387 */ /* 0x000fe20000100800 */
[----:B------:R-:W-:Y:S02]  /*54b0*/  @!P1 IMAD.MOV R38, RZ, RZ, -R38 ;  /* 0x000000ffff269224 */ /* 0x000fe400078e0a26 */
[----:B------:R-:W-:Y:S01]  /*54c0*/  @!P4 IMAD.MOV R41, RZ, RZ, -R41 ;  /* 0x000000ffff29c224 */ /* 0x000fe200078e0a29 */
[----:B------:R-:W-:Y:S04]  /*54d0*/  STL [R1+0x3274], R29 ;  /* 0x0032741d01007387 */ /* 0x000fe80000100800 */
[----:B------:R-:W2:Y:S04]  /*54e0*/  LDL.LU R51, [R1+0x544] ;  /* 0x0005440001337983 */ /* 0x000ea80000300800 */
[----:B------:R-:W-:Y:S01]  /*54f0*/  STL [R1+0x3278], R33 ;  /* 0x0032782101007387 */ /* 0x000fe20000100800 */
[----:B------:R-:W-:-:S03]  /*5500*/  ISETP.GE.AND P4, PT, R52, RZ, PT ;  /* 0x000000ff3400720c */ /* 0x000fc60003f86270 */
[----:B------:R-:W-:Y:S01]  /*5510*/  STL [R1+0x327c], R36 ;  /* 0x00327c2401007387 */ /* 0x000fe20000100800 */
[----:B------:R-:W-:-:S03]  /*5520*/  @!P5 IMAD.IADD R50, R50, 0x1, -R0 ;  /* 0x000000013232d824 */ /* 0x000fc600078e0a00 */
[----:B------:R-:W-:Y:S01]  /*5530*/  STL [R1+0x3280], R37 ;  /* 0x0032802501007387 */ /* 0x000fe20000100800 */
[----:B------:R-:W-:-:S03]  /*5540*/  IABS R53, R56 ;  /* 0x0000003800357213 */ /* 0x000fc60000000000 */
[----:B------:R-:W-:Y:S01]  /*5550*/  STL [R1+0x3284], R38 ;  /* 0x0032842601007387 */ /* 0x000fe20000100800 */
[----:B------:R-:W-:-:S03]  /*5560*/  ISETP.GE.AND P5, PT, R56, RZ, PT ;  /* 0x000000ff3800720c */ /* 0x000fc60003fa6270 */
[----:B------:R-:W-:Y:S04]  /*5570*/  STL [R1+0x3288], R41 ;  /* 0x0032882901007387 */ /* 0x000fe80000100800 */
[----:B------:R-:W3:Y:S04]  /*5580*/  LDL.LU R52, [R1+0x548] ;  /* 0x0005480001347983 */ /* 0x000ee80000300800 */
[----:B------:R-:W4:Y:S01]  /*5590*/  LDL.LU R56, [R1+0x54c] ;  /* 0x00054c0001387983 */ /* 0x000f220000300800 */
[----:B------:R-:W-:-:S04]  /*55a0*/  IMAD.HI.U32 R4, R17, R53, RZ ;  /* 0x0000003511047227 */ /* 0x000fc800078e00ff */
[----:B------:R-:W-:-:S04]  /*55b0*/  IMAD.MOV R4, RZ, RZ, -R4 ;  /* 0x000000ffff047224 */ /* 0x000fc800078e0a04 */
[----:B------:R-:W-:-:S05]  /*55c0*/  IMAD R53, R0, R4, R53 ;  /* 0x0000000400357224 */ /* 0x000fca00078e0235 */
[----:B------:R-:W-:Y:S02]  /*55d0*/  ISETP.GT.U32.AND P1, PT, R0, R53, PT ;  /* 0x000000350000720c */ /* 0x000fe40003f24070 */
[----:B------:R-:W-:-:S11]  /*55e0*/  IABS R54, R58 ;  /* 0x0000003a00367213 */ /* 0x000fd60000000000 */
[----:B------:R-:W-:Y:S01]  /*55f0*/  @!P1 IMAD.IADD R53, R53, 0x1, -R0 ;  /* 0x0000000135359824 */ /* 0x000fe200078e0a00 */
[----:B------:R-:W-:Y:S02]  /*5600*/  ISETP.GE.AND P1, PT, R58, RZ, PT ;  /* 0x000000ff3a00720c */ /* 0x000fe40003f26270 */
[----:B------:R-:W3:Y:S01]  /*5610*/  LDL.LU R58, [R1+0x550] ;  /* 0x00055000013a7983 */ /* 0x000ee20000300800 */
[C---:B------:R-:W-:Y:S02]  /*5620*/  ISETP.GT.U32.AND P6, PT, R0.reuse, R43, PT ;  /* 0x0000002b0000720c */ /* 0x040fe40003fc4070 */
[C---:B------:R-:W-:Y:S02]  /*5630*/  ISETP.GT.U32.AND P3, PT, R0.reuse, R45, PT ;  /* 0x0000002d0000720c */ /* 0x040fe40003f64070 */
[----:B------:R-:W-:Y:S01]  /*5640*/  ISETP.GT.U32.AND P2, PT, R0, R47, PT ;  /* 0x0000002f0000720c */ /* 0x000fe20003f44070 */
[----:B------:R-:W-:-:S08]  /*5650*/  IMAD.HI.U32 R2, R17, R54, RZ ;  /* 0x0000003611027227 */ /* 0x000fd000078e00ff */
[--C-:B------:R-:W-:Y:S02]  /*5660*/  @!P6 IMAD.IADD R43, R43, 0x1, -R0.reuse ;  /* 0x000000012b2be824 */ /* 0x100fe400078e0a00 */
[----:B------:R-:W-:Y:S01]  /*5670*/  @!P3 IMAD.IADD R45, R45, 0x1, -R0 ;  /* 0x000000012d2db824 */ /* 0x000fe200078e0a00 */
[----:B------:R-:W-:Y:S01]  /*5680*/  ISETP.GE.AND P3, PT, R55, RZ, PT ;  /* 0x000000ff3700720c */ /* 0x000fe20003f66270 */
[----:B------:R-:W-:Y:S01]  /*5690*/  @!P0 IMAD.MOV R43, RZ, RZ, -R43 ;  /* 0x000000ffff2b8224 */ /* 0x000fe200078e0a2b */
[----:B------:R-:W3:Y:S01]  /*56a0*/  LDL.LU R55, [R1+0x554] ;  /* 0x0005540001377983 */ /* 0x000ee20000300800 */
[----:B------:R-:W-:-:S03]  /*56b0*/  IMAD.MOV R2, RZ, RZ, -R2 ;  /* 0x000000ffff027224 */ /* 0x000fc600078e0a02 */
[----:B------:R-:W-:Y:S04]  /*56c0*/  STL [R1+0x328c], R43 ;  /* 0x00328c2b01007387 */ /* 0x000fe80000100800 */
[----:B------:R-:W3:Y:S01]  /*56d0*/  LDL.LU R44, [R1+0x558] ;  /* 0x00055800012c7983 */ /* 0x000ee20000300800 */
[C---:B------:R-:W-:Y:S02]  /*56e0*/  IMAD R54, R0.reuse, R2, R54 ;  /* 0x0000000200367224 */ /* 0x040fe400078e0236 */
[----:B------:R-:W-:Y:S01]  /*56f0*/  @!P2 IMAD.IADD R47, R47, 0x1, -R0 ;  /* 0x000000012f2fa824 */ /* 0x000fe200078e0a00 */
[----:B------:R-:W-:Y:S02]  /*5700*/  IABS R2, R49 ;  /* 0x0000003100027213 */ /* 0x000fe40000000000 */
[----:B------:R-:W-:Y:S01]  /*5710*/  ISETP.GT.U32.AND P6, PT, R0, R54, PT ;  /* 0x000000360000720c */ /* 0x000fe20003fc4070 */
[----:B------:R-:W-:Y:S01]  /*5720*/  @!P3 IMAD.MOV R47, RZ, RZ, -R47 ;  /* 0x000000ffff2fb224 */ /* 0x000fe200078e0a2f */
[----:B------:R-:W-:-:S02]  /*5730*/  ISETP.GE.AND P3, PT, R49, RZ, PT ;  /* 0x000000ff3100720c */ /* 0x000fc40003f66270 */
[----:B------:R-:W3:Y:S01]  /*5740*/  LDL.LU R49, [R1+0x55c] ;  /* 0x00055c0001317983 */ /* 0x000ee20000300800 */
[----:B------:R-:W-:-:S08]  /*5750*/  @!P4 IMAD.MOV R45, RZ, RZ, -R45 ;  /* 0x000000ffff2dc224 */ /* 0x000fd000078e0a2d */
[----:B------:R-:W-:-:S05]  /*5760*/  @!P6 IMAD.IADD R54, R54, 0x1, -R0 ;  /* 0x000000013636e824 */ /* 0x000fca00078e0a00 */
[----:B------:R-:W-:-:S13]  /*5770*/  ISETP.GT.U32.AND P4, PT, R0, R54, PT ;  /* 0x000000360000720c */ /* 0x000fda0003f84070 */
[----:B------:R-:W-:Y:S01]  /*5780*/  @!P4 IMAD.IADD R54, R54, 0x1, -R0 ;  /* 0x000000013636c824 */ /* 0x000fe200078e0a00 */
[----:B------:R-:W-:Y:S01]  /*5790*/  ISETP.GE.AND P2, PT, R57, RZ, PT ;  /* 0x000000ff3900720c */ /* 0x000fe20003f46270 */
[----:B------:R-:W-:-:S04]  /*57a0*/  IMAD.HI.U32 R4, R17, R2, RZ ;  /* 0x0000000211047227 */ /* 0x000fc800078e00ff */
[----:B------:R-:W-:Y:S02]  /*57b0*/  IMAD.MOV R57, RZ, RZ, -R4 ;  /* 0x000000ffff397224 */ /* 0x000fe400078e0a04 */
[----:B------:R-:W-:-:S06]  /*57c0*/  @!P1 IMAD.MOV R54, RZ, RZ, -R54 ;  /* 0x000000ffff369224 */ /* 0x000fcc00078e0a36 */
[----:B------:R-:W-:Y:S01]  /*57d0*/  @!P2 IMAD.MOV R50, RZ, RZ, -R50 ;  /* 0x000000ffff32a224 */ /* 0x000fe200078e0a32 */
[----:B----4-:R-:W-:Y:S02]  /*57e0*/  ISETP.GE.AND P4, PT, R56, RZ, PT ;  /* 0x000000ff3800720c */ /* 0x010fe40003f86270 */
[----:B------:R-:W-:Y:S02]  /*57f0*/  IABS R6, R56 ;  /* 0x0000003800067213 */ /* 0x000fe40000000000 */
[----:B------:R-:W4:Y:S04]  /*5800*/  LDL.LU R56, [R1+0x560] ;  /* 0x0005600001387983 */ /* 0x000f280000300800 */
[----:B------:R-:W4:Y:S01]  /*5810*/  LDL.LU R39, [R1+0x564] ;  /* 0x0005640001277983 */ /* 0x000f220000300800 */
[----:B--2---:R-:W-:-:S02]  /*5820*/  IABS R4, R51 ;  /* 0x0000003300047213 */ /* 0x004fc40000000000 */
[----:B------:R-:W-:Y:S02]  /*5830*/  ISETP.GE.AND P2, PT, R51, RZ, PT ;  /* 0x000000ff3300720c */ /* 0x000fe40003f46270 */
[----:B------:R-:W2:Y:S01]  /*5840*/  LDL.LU R51, [R1+0x568] ;  /* 0x0005680001337983 */ /* 0x000ea20000300800 */
[----:B---3--:R-:W-:Y:S02]  /*5850*/  IABS R7, R58 ;  /* 0x0000003a00077213 */ /* 0x008fe40000000000 */
[----:B------:R-:W-:Y:S02]  /*5860*/  ISETP.GE.AND P1, PT, R58, RZ, PT ;  /* 0x000000ff3a00720c */ /* 0x000fe40003f26270 */
[----:B------:R-:W3:Y:S01]  /*5870*/  LDL.LU R58, [R1+0x56c] ;  /* 0x00056c00013a7983 */ /* 0x000ee20000300800 */
[----:B------:R-:W-:Y:S02]  /*5880*/  IMAD R57, R0, R57, R2 ;  /* 0x0000003900397224 */ /* 0x000fe400078e0202 */
[----:B------:R-:W-:-:S03]  /*5890*/  IMAD.HI.U32 R2, R17, R4, RZ ;  /* 0x0000000411027227 */ /* 0x000fc600078e00ff */
[----:B------:R-:W-:Y:S01]  /*58a0*/  ISETP.GT.U32.AND P6, PT, R0, R57, PT ;  /* 0x000000390000720c */ /* 0x000fe20003fc4070 */
[----:B------:R-:W-:-:S04]  /*58b0*/  IMAD.MOV R2, RZ, RZ, -R2 ;  /* 0x000000ffff027224 */ /* 0x000fc800078e0a02 */
[C---:B------:R-:W-:Y:S01]  /*58c0*/  IMAD R4, R0.reuse, R2, R4 ;  /* 0x0000000200047224 */ /* 0x040fe200078e0204 */
[----:B------:R-:W-:-:S07]  /*58d0*/  ISETP.GT.U32.AND P0, PT, R0, R53, PT ;  /* 0x000000350000720c */ /* 0x000fce0003f04070 */
[----:B------:R-:W-:Y:S01]  /*58e0*/  @!P6 IMAD.IADD R57, R57, 0x1, -R0 ;  /* 0x000000013939e824 */ /* 0x000fe200078e0a00 */
[----:B------:R-:W-:Y:S02]  /*58f0*/  ISETP.GT.U32.AND P6, PT, R0, R4, PT ;  /* 0x000000040000720c */ /* 0x000fe40003fc4070 */
[----:B------:R-:W-:-:S03]  /*5900*/  IABS R8, R52 ;  /* 0x0000003400087213 */ /* 0x000fc60000000000 */
[----:B------:R-:W-:Y:S02]  /*5910*/  @!P0 IMAD.IADD R53, R53, 0x1, -R0 ;  /* 0x0000000135358824 */ /* 0x000fe400078e0a00 */
[----:B------:R-:W-:-:S06]  /*5920*/  IMAD.HI.U32 R2, R17, R8, RZ ;  /* 0x0000000811027227 */ /* 0x000fcc00078e00ff */
[----:B------:R-:W-:Y:S02]  /*5930*/  @!P6 IMAD.IADD R4, R4, 0x1, -R0 ;  /* 0x000000010404e824 */ /* 0x000fe400078e0a00 */
[----:B------:R-:W-:Y:S01]  /*5940*/  @!P5 IMAD.MOV R53, RZ, RZ, -R53 ;  /* 0x000000ffff35d224 */ /* 0x000fe200078e0a35 */
[C---:B------:R-:W-:Y:S01]  /*5950*/  ISETP.GT.U32.AND P5, PT, R0.reuse, R57, PT ;  /* 0x000000390000720c */ /* 0x040fe20003fa4070 */
[----:B------:R-:W-:Y:S01]  /*5960*/  IMAD.HI.U32 R9, R17, R6, RZ ;  /* 0x0000000611097227 */ /* 0x000fe200078e00ff */
[----:B------:R-:W-:-:S03]  /*5970*/  ISETP.GT.U32.AND P6, PT, R0, R4, PT ;  /* 0x000000040000720c */ /* 0x000fc60003fc4070 */
[----:B------:R-:W-:Y:S02]  /*5980*/  IMAD.MOV R2, RZ, RZ, -R2 ;  /* 0x000000ffff027224 */ /* 0x000fe400078e0a02 */
[----:B------:R-:W-:Y:S02]  /*5990*/  IMAD.MOV R9, RZ, RZ, -R9 ;  /* 0x000000ffff097224 */ /* 0x000fe400078e0a09 */
[----:B------:R-:W-:-:S04]  /*59a0*/  IMAD.HI.U32 R12, R17, R7, RZ ;  /* 0x00000007110c7227 */ /* 0x000fc800078e00ff */
[C---:B------:R-:W-:Y:S02]  /*59b0*/  IMAD R8, R0.reuse, R2, R8 ;  /* 0x0000000200087224 */ /* 0x040fe400078e0208 */
[C---:B------:R-:W-:Y:S02]  /*59c0*/  IMAD R6, R0.reuse, R9, R6 ;  /* 0x0000000900067224 */ /* 0x040fe400078e0206 */
[----:B------:R-:W-:Y:S01]  /*59d0*/  IMAD.MOV R12, RZ, RZ, -R12 ;  /* 0x000000ffff0c7224 */ /* 0x000fe200078e0a0c */
[----:B------:R-:W-:Y:S01]  /*59e0*/  IABS R5, R55 ;  /* 0x0000003700057213 */ /* 0x000fe20000000000 */
[--C-:B------:R-:W-:Y:S01]  /*59f0*/  @!P5 IMAD.IADD R57, R57, 0x1, -R0.reuse ;  /* 0x000000013939d824 */ /* 0x100fe200078e0a00 */
[C---:B------:R-:W-:Y:S01]  /*5a00*/  ISETP.GT.U32.AND P5, PT, R0.reuse, R8, PT ;  /* 0x000000080000720c */ /* 0x040fe20003fa4070 */
[----:B------:R-:W-:Y:S02]  /*5a10*/  IMAD R7, R0, R12, R7 ;  /* 0x0000000c00077224 */ /* 0x000fe400078e0207 */
[----:B------:R-:W-:Y:S01]  /*5a20*/  @!P6 IMAD.IADD R4, R4, 0x1, -R0 ;  /* 0x000000010404e824 */ /* 0x000fe200078e0a00 */
[C---:B------:R-:W-:Y:S01]  /*5a30*/  ISETP.GT.U32.AND P6, PT, R0.reuse, R6, PT ;  /* 0x000000060000720c */ /* 0x040fe20003fc4070 */
[----:B------:R-:W-:Y:S01]  /*5a40*/  @!P3 IMAD.MOV R57, RZ, RZ, -R57 ;  /* 0x000000ffff39b224 */ /* 0x000fe200078e0a39 */
[----:B------:R-:W-:Y:S01]  /*5a50*/  IABS R2, R44 ;  /* 0x0000002c00027213 */ /* 0x000fe20000000000 */
[----:B------:R-:W-:Y:S01]  /*5a60*/  IMAD.HI.U32 R11, R17, R5, RZ ;  /* 0x00000005110b7227 */ /* 0x000fe200078e00ff */
[----:B------:R-:W-:-:S03]  /*5a70*/  ISETP.GT.U32.AND P3, PT, R0, R7, PT ;  /* 0x000000070000720c */ /* 0x000fc60003f64070 */
[----:B------:R-:W-:Y:S02]  /*5a80*/  IMAD.MOV R11, RZ, RZ, -R11 ;  /* 0x000000ffff0b7224 */ /* 0x000fe400078e0a0b */
[----:B------:R-:W-:Y:S01]  /*5a90*/  IMAD.HI.U32 R10, R17, R2, RZ ;  /* 0x00000002110a7227 */ /* 0x000fe200078e00ff */
[----:B------:R-:W-:-:S03]  /*5aa0*/  IABS R9, R49 ;  /* 0x0000003100097213 */ /* 0x000fc60000000000 */
[----:B------:R-:W-:Y:S02]  /*5ab0*/  @!P5 IMAD.IADD R8, R8, 0x1, -R0 ;  /* 0x000000010808d824 */ /* 0x000fe400078e0a00 */
[----:B------:R-:W-:Y:S02]  /*5ac0*/  IMAD R5, R0, R11, R5 ;  /* 0x0000000b00057224 */ /* 0x000fe400078e0205 */
[----:B------:R-:W-:Y:S02]  /*5ad0*/  IMAD.MOV R11, RZ, RZ, -R10 ;  /* 0x000000ffff0b7224 */ /* 0x000fe400078e0a0a */
[----:B------:R-:W-:Y:S02]  /*5ae0*/  IMAD.MOV.U32 R13, RZ, RZ, R4 ;  /* 0x000000ffff0d7224 */ /* 0x000fe400078e0004 */
[----:B------:R-:W-:Y:S01]  /*5af0*/  @!P6 IMAD.IADD R6, R6, 0x1, -R0 ;  /* 0x000000010606e824 */ /* 0x000fe200078e0a00 */
[C---:B------:R-:W-:Y:S01]  /*5b00*/  ISETP.GT.U32.AND P5, PT, R0.reuse, R8, PT ;  /* 0x000000080000720c */ /* 0x040fe20003fa4070 */
[----:B------:R-:W-:-:S02]  /*5b10*/  IMAD R2, R0, R11, R2 ;  /* 0x0000000b00027224 */ /* 0x000fc400078e0202 */
[----:B------:R-:W-:Y:S02]  /*5b20*/  @!P2 IMAD.MOV R13, RZ, RZ, -R13 ;  /* 0x000000ffff0da224 */ /* 0x000fe400078e0a0d */
[----:B------:R-:W-:Y:S01]  /*5b30*/  @!P3 IMAD.IADD R7, R7, 0x1, -R0 ;  /* 0x000000010707b824 */ /* 0x000fe200078e0a00 */
[C---:B------:R-:W-:Y:S01]  /*5b40*/  ISETP.GT.U32.AND P3, PT, R0.reuse, R6, PT ;  /* 0x000000060000720c */ /* 0x040fe20003f64070 */
[----:B------:R-:W-:Y:S01]  /*5b50*/  IMAD.HI.U32 R10, R17, R9, RZ ;  /* 0x00000009110a7227 */ /* 0x000fe200078e00ff */
[----:B------:R0:W-:Y:S01]  /*5b60*/  STL [R1+0xa8], R13 ;  /* 0x0000a80d01007387 */ /* 0x0001e20000100800 */
[----:B------:R-:W-:Y:S02]  /*5b70*/  ISETP.GT.U32.AND P6, PT, R0, R2, PT ;  /* 0x000000020000720c */ /* 0x000fe40003fc4070 */
[----:B------:R-:W-:Y:S01]  /*5b80*/  ISETP.GE.AND P0, PT, R52, RZ, PT ;  /* 0x000000ff3400720c */ /* 0x000fe20003f06270 */
[----:B------:R-:W-:Y:S01]  /*5b90*/  IMAD.MOV R10, RZ, RZ, -R10 ;  /* 0x000000ffff0a7224 */ /* 0x000fe200078e0a0a */
[----:B------:R-:W3:Y:S01]  /*5ba0*/  LDL.LU R40, [R1+0x6c0] ;  /* 0x0006c00001287983 */ /* 0x000ee20000300800 */
[----:B------:R-:W-:-:S03]  /*5bb0*/  ISETP.GT.U32.AND P2, PT, R0, R5, PT ;  /* 0x000000050000720c */ /* 0x000fc60003f44070 */
[----:B------:R-:W3:Y:S01]  /*5bc0*/  LDL.LU R52, [R1+0x6c4] ;  /* 0x0006c40001347983 */ /* 0x000ee20000300800 */
[----:B------:R-:W-:Y:S02]  /*5bd0*/  IMAD R4, R0, R10, R9 ;  /* 0x0000000a00047224 */ /* 0x000fe400078e0209 */
[--C-:B------:R-:W-:Y:S02]  /*5be0*/  @!P5 IMAD.IADD R8, R8, 0x1, -R0.reuse ;  /* 0x000000010808d824 */ /* 0x100fe400078e0a00 */
[----:B------:R-:W-:Y:S01]  /*5bf0*/  @!P3 IMAD.IADD R6, R6, 0x1, -R0 ;  /* 0x000000010606b824 */ /* 0x000fe200078e0a00 */
[----:B------:R-:W-:Y:S01]  /*5c00*/  ISETP.GT.U32.AND P3, PT, R0, R4, PT ;  /* 0x000000040000720c */ /* 0x000fe20003f64070 */
[----:B0-----:R-:W-:Y:S02]  /*5c10*/  IMAD.MOV.U32 R13, RZ, RZ, R8 ;  /* 0x000000ffff0d7224 */ /* 0x001fe400078e0008 */
[----:B------:R-:W-:Y:S02]  /*5c20*/  @!P6 IMAD.IADD R2, R2, 0x1, -R0 ;  /* 0x000000010202e824 */ /* 0x000fe400078e0a00 */
[----:B------:R-:W-:-:S02]  /*5c30*/  @!P0 IMAD.MOV R13, RZ, RZ, -R13 ;  /* 0x000000ffff0d8224 */ /* 0x000fc400078e0a0d */
[--C-:B------:R-:W-:Y:S01]  /*5c40*/  @!P2 IMAD.IADD R5, R5, 0x1, -R0.reuse ;  /* 0x000000010505a824 */ /* 0x100fe200078e0a00 */
[C---:B------:R-:W-:Y:S02]  /*5c50*/  ISETP.GT.U32.AND P0, PT, R0.reuse, R2, PT ;  /* 0x000000020000720c */ /* 0x040fe40003f04070 */
[----:B------:R-:W-:Y:S01]  /*5c60*/  ISETP.GT.U32.AND P2, PT, R0, R7, PT ;  /* 0x000000070000720c */ /* 0x000fe20003f44070 */
[----:B------:R0:W-:Y:S02]  /*5c70*/  STL [R1+0xd4], R13 ;  /* 0x0000d40d01007387 */ /* 0x0001e40000100800 */
[----:B------:R-:W-:Y:S02]  /*5c80*/  @!P3 IMAD.IADD R4, R4, 0x1, -R0 ;  /* 0x000000010404b824 */ /* 0x000fe400078e0a00 */
[----:B0-----:R-:W-:-:S04]  /*5c90*/  IMAD.MOV.U32 R13, RZ, RZ, R6 ;  /* 0x000000ffff0d7224 */ /* 0x001fc800078e0006 */
[----:B------:R-:W-:Y:S02]  /*5ca0*/  @!P4 IMAD.MOV R13, RZ, RZ, -R13 ;  /* 0x000000ffff0dc224 */ /* 0x000fe400078e0a0d */
[--C-:B------:R-:W-:Y:S01]  /*5cb0*/  @!P0 IMAD.IADD R2, R2, 0x1, -R0.reuse ;  /* 0x0000000102028824 */ /* 0x100fe200078e0a00 */
[----:B------:R-:W-:Y:S01]  /*5cc0*/  ISETP.GE.AND P0, PT, R49, RZ, PT ;  /* 0x000000ff3100720c */ /* 0x000fe20003f06270 */
[----:B------:R-:W-:Y:S01]  /*5cd0*/  @!P2 IMAD.IADD R7, R7, 0x1, -R0 ;  /* 0x000000010707a824 */ /* 0x000fe200078e0a00 */
[----:B------:R-:W-:Y:S02]  /*5ce0*/  ISETP.GE.AND P2, PT, R44, RZ, PT ;  /* 0x000000ff2c00720c */ /* 0x000fe40003f46270 */
[----:B------:R-:W-:Y:S02]  /*5cf0*/  ISETP.GT.U32.AND P6, PT, R0, R5, PT ;  /* 0x000000050000720c */ /* 0x000fe40003fc4070 */
[----:B------:R-:W-:-:S11]  /*5d00*/  ISETP.GE.AND P5, PT, R55, RZ, PT ;  /* 0x000000ff3700720c */ /* 0x000fd60003fa6270 */
[----:B------:R-:W-:Y:S02]  /*5d10*/  @!P6 IMAD.IADD R5, R5, 0x1, -R0 ;  /* 0x000000010505e824 */ /* 0x000fe400078e0a00 */
[----:B------:R-:W-:Y:S02]  /*5d20*/  @!P1 IMAD.MOV R7, RZ, RZ, -R7 ;  /* 0x000000ffff079224 */ /* 0x000fe400078e0a07 */
[----:B------:R-:W-:Y:S01]  /*5d30*/  @!P2 IMAD.MOV R2, RZ, RZ, -R2 ;  /* 0x000000ffff02a224 */ /* 0x000fe200078e0a02 */
[----:B----4-:R-:W-:Y:S02]  /*5d40*/  IABS R46, R56 ;  /* 0x00000038002e7213 */ /* 0x010fe40000000000 */
[----:B------:R-:W-:Y:S02]  /*5d50*/  ISETP.GE.AND P3, PT, R56, RZ, PT ;  /* 0x000000ff3800720c */ /* 0x000fe40003f66270 */
[----:B------:R-:W4:Y:S04]  /*5d60*/  LDL.LU R56, [R1+0x6c8] ;  /* 0x0006c80001387983 */ /* 0x000f280000300800 */
[----:B------:R-:W-:Y:S04]  /*5d70*/  STL [R1+0xac], R13 ;  /* 0x0000ac0d01007387 */ /* 0x000fe80000100800 */
[----:B------:R-:W4:Y:S04]  /*5d80*/  LDL.LU R42, [R1+0x6cc] ;  /* 0x0006cc00012a7983 */ /* 0x000f280000300800 */
[----:B------:R-:W4:Y:S01]  /*5d90*/  LDL.LU R49, [R1+0x760] ;  /* 0x0007600001317983 */ /* 0x000f220000300800 */
[----:B------:R-:W-:-:S03]  /*5da0*/  IMAD.HI.U32 R8, R17, R46, RZ ;  /* 0x0000002e11087227 */ /* 0x000fc600078e00ff */
[----:B------:R-:W4:Y:S01]  /*5db0*/  LDL.LU R44, [R1+0x764] ;  /* 0x00076400012c7983 */ /* 0x000f220000300800 */
[----:B------:R-:W-:-:S04]  /*5dc0*/  IMAD.MOV R8, RZ, RZ, -R8 ;  /* 0x000000ffff087224 */ /* 0x000fc800078e0a08 */
[----:B------:R-:W-:Y:S01]  /*5dd0*/  IMAD R46, R0, R8, R46 ;  /* 0x00000008002e7224 */ /* 0x000fe200078e022e */
[----:B------:R-:W-:-:S04]  /*5de0*/  IABS R55, R39 ;  /* 0x0000002700377213 */ /* 0x000fc80000000000 */
[----:B------:R-:W-:Y:S01]  /*5df0*/  ISETP.GT.U32.AND P6, PT, R0, R46, PT ;  /* 0x0000002e0000720c */ /* 0x000fe20003fc4070 */
[----:B------:R-:W-:-:S04]  /*5e00*/  IMAD.HI.U32 R10, R17, R55, RZ ;  /* 0x00000037110a7227 */ /* 0x000fc800078e00ff */
[----:B------:R-:W-:-:S04]  /*5e10*/  IMAD.MOV R10, RZ, RZ, -R10 ;  /* 0x000000ffff0a7224 */ /* 0x000fc800078e0a0a */
[----:B------:R-:W-:-:S04]  /*5e20*/  IMAD R55, R0, R10, R55 ;  /* 0x0000000a00377224 */ /* 0x000fc800078e0237 */
[----:B------:R-:W-:Y:S01]  /*5e30*/  @!P6 IMAD.IADD R46, R46, 0x1, -R0 ;  /* 0x000000012e2ee824 */ /* 0x000fe200078e0a00 */
[C---:B------:R-:W-:Y:S01]  /*5e40*/  ISETP.GT.U32.AND P6, PT, R0.reuse, R55, PT ;  /* 0x000000370000720c */ /* 0x040fe20003fc4070 */
[----:B------:R0:W-:Y:S03]  /*5e50*/  STL [R1+0xb0], R7 ;  /* 0x0000b00701007387 */ /* 0x0001e60000100800 */
[----:B------:R-:W-:Y:S01]  /*5e60*/  ISETP.GT.U32.AND P1, PT, R0, R46, PT ;  /* 0x0000002e0000720c */ /* 0x000fe20003f24070 */
[----:B0-----:R-:W-:-:S04]  /*5e70*/  IMAD.MOV.U32 R7, RZ, RZ, R5 ;  /* 0x000000ffff077224 */ /* 0x001fc800078e0005 */
[----:B------:R-:W-:Y:S01]  /*5e80*/  @!P5 IMAD.MOV R7, RZ, RZ, -R7 ;  /* 0x000000ffff07d224 */ /* 0x000fe200078e0a07 */
[----:B--2---:R-:W-:-:S07]  /*5e90*/  IABS R12, R51 ;  /* 0x00000033000c7213 */ /* 0x004fce0000000000 */
[--C-:B------:R-:W-:Y:S01]  /*5ea0*/  @!P1 IMAD.IADD R46, R46, 0x1, -R0.reuse ;  /* 0x000000012e2e9824 */ /* 0x100fe200078e0a00 */
[----:B------:R-:W-:Y:S01]  /*5eb0*/  ISETP.GE.AND P1, PT, R51, RZ, PT ;  /* 0x000000ff3300720c */ /* 0x000fe20003f26270 */
[----:B------:R-:W-:Y:S01]  /*5ec0*/  @!P6 IMAD.IADD R55, R55, 0x1, -R0 ;  /* 0x000000013737e824 */ /* 0x000fe200078e0a00 */
[----:B------:R-:W-:Y:S01]  /*5ed0*/  STL [R1+0xb4], R7 ;  /* 0x0000b40701007387 */ /* 0x000fe20000100800 */
[----:B---3--:R-:W-:Y:S02]  /*5ee0*/  IABS R11, R58 ;  /* 0x0000003a000b7213 */ /* 0x008fe40000000000 */
[----:B------:R-:W-:Y:S01]  /*5ef0*/  ISETP.GE.AND P6, PT, R58, RZ, PT ;  /* 0x000000ff3a00720c */ /* 0x000fe20003fc6270 */
[----:B------:R0:W-:Y:S04]  /*5f00*/  STL [R1+0xc4], R2 ;  /* 0x0000c40201007387 */ /* 0x0001e80000100800 */
[----:B------:R-:W2:Y:S04]  /*5f10*/  LDL.LU R51, [R1+0x768] ;  /* 0x0007680001337983 */ /* 0x000ea80000300800 */
[----:B------:R-:W3:Y:S01]  /*5f20*/  LDL.LU R58, [R1+0x76c] ;  /* 0x00076c00013a7983 */ /* 0x000ee20000300800 */
[----:B------:R-:W-:Y:S01]  /*5f30*/  IMAD.HI.U32 R9, R17, R12, RZ ;  /* 0x0000000c11097227 */ /* 0x000fe200078e00ff */
[----:B------:R-:W-:-:S03]  /*5f40*/  ISETP.GT.U32.AND P4, PT, R0, R4, PT ;  /* 0x000000040000720c */ /* 0x000fc60003f84070 */
[----:B------:R-:W-:-:S04]  /*5f50*/  IMAD.HI.U32 R8, R17, R11, RZ ;  /* 0x0000000b11087227 */ /* 0x000fc800078e00ff */
[----:B------:R-:W-:Y:S02]  /*5f60*/  IMAD.MOV R9, RZ, RZ, -R9 ;  /* 0x000000ffff097224 */ /* 0x000fe400078e0a09 */
[----:B------:R-:W-:Y:S02]  /*5f70*/  IMAD.MOV R8, RZ, RZ, -R8 ;  /* 0x000000ffff087224 */ /* 0x000fe400078e0a08 */
[C---:B------:R-:W-:Y:S02]  /*5f80*/  IMAD R12, R0.reuse, R9, R12 ;  /* 0x00000009000c7224 */ /* 0x040fe400078e020c */
[----:B------:R-:W-:-:S03]  /*5f90*/  IMAD R11, R0, R8, R11 ;  /* 0x00000008000b7224 */ /* 0x000fc600078e020b */
[----:B------:R-:W-:Y:S01]  /*5fa0*/  ISETP.GT.U32.AND P5, PT, R0, R12, PT ;  /* 0x0000000c0000720c */ /* 0x000fe20003fa4070 */
[----:B------:R-:W-:Y:S01]  /*5fb0*/  @!P4 IMAD.IADD R4, R4, 0x1, -R0 ;  /* 0x000000010404c824 */ /* 0x000fe200078e0a00 */
[----:B------:R-:W-:-:S11]  /*5fc0*/  ISETP.GT.U32.AND P4, PT, R0, R11, PT ;  /* 0x0000000b0000720c */ /* 0x000fd60003f84070 */
[--C-:B------:R-:W-:Y:S01]  /*5fd0*/  @!P5 IMAD.IADD R12, R12, 0x1, -R0.reuse ;  /* 0x000000010c0cd824 */ /* 0x100fe200078e0a00 */
[----:B------:R-:W-:Y:S01]  /*5fe0*/  ISETP.GT.U32.AND P5, PT, R0, R55, PT ;  /* 0x000000370000720c */ /* 0x000fe20003fa4070 */
[----:B------:R-:W-:-:S03]  /*5ff0*/  @!P4 IMAD.IADD R11, R11, 0x1, -R0 ;  /* 0x000000010b0bc824 */ /* 0x000fc600078e0a00 */
[----:B------:R-:W-:Y:S02]  /*6000*/  ISETP.GT.U32.AND P4, PT, R0, R12, PT ;  /* 0x0000000c0000720c */ /* 0x000fe40003f84070 */
[----:B------:R-:W-:Y:S02]  /*6010*/  IABS R9, R40 ;  /* 0x0000002800097213 */ /* 0x000fe40000000000 */
[----:B------:R-:W-:-:S03]  /*6020*/  IABS R6, R52 ;  /* 0x0000003400067213 */ /* 0x000fc60000000000 */
[----:B------:R-:W-:-:S04]  /*6030*/  IMAD.HI.U32 R5, R17, R9, RZ ;  /* 0x0000000911057227 */ /* 0x000fc800078e00ff */
[----:B0-----:R-:W-:-:S04]  /*6040*/  IMAD.HI.U32 R2, R17, R6, RZ ;  /* 0x0000000611027227 */ /* 0x001fc800078e00ff */
[----:B------:R-:W-:Y:S02]  /*6050*/  IMAD.MOV R5, RZ, RZ, -R5 ;  /* 0x000000ffff057224 */ /* 0x000fe400078e0a05 */
[----:B------:R-:W-:Y:S02]  /*6060*/  IMAD.MOV R2, RZ, RZ, -R2 ;  /* 0x000000ffff027224 */ /* 0x000fe400078e0a02 */
[C---:B------:R-:W-:Y:S02]  /*6070*/  IMAD R9, R0.reuse, R5, R9 ;  /* 0x0000000500097224 */ /* 0x040fe400078e0209 */
[C---:B------:R-:W-:Y:S02]  /*6080*/  IMAD R6, R0.reuse, R2, R6 ;  /* 0x0000000200067224 */ /* 0x040fe400078e0206 */
[--C-:B------:R-:W-:Y:S01]  /*6090*/  @!P5 IMAD.IADD R55, R55, 0x1, -R0.reuse ;  /* 0x000000013737d824 */ /* 0x100fe200078e0a00 */
[----:B------:R-:W-:Y:S01]  /*60a0*/  ISETP.GT.U32.AND P5, PT, R0, R9, PT ;  /* 0x000000090000720c */ /* 0x000fe20003fa4070 */
[----:B------:R-:W-:Y:S01]  /*60b0*/  @!P4 IMAD.IADD R12, R12, 0x1, -R0 ;  /* 0x000000010c0cc824 */ /* 0x000fe200078e0a00 */
[----:B------:R-:W-:Y:S01]  /*60c0*/  ISETP.GT.U32.AND P4, PT, R0, R6, PT ;  /* 0x000000060000720c */ /* 0x000fe20003f84070 */
[----:B------:R-:W-:Y:S01]  /*60d0*/  IMAD.MOV.U32 R7, RZ, RZ, R4 ;  /* 0x000000ffff077224 */ /* 0x000fe200078e0004 */
[----:B------:R-:W-:-:S03]  /*60e0*/  ISETP.GE.AND P2, PT, R39, RZ, PT ;  /* 0x000000ff2700720c */ /* 0x000fc60003f46270 */
[----:B------:R-:W-:Y:S01]  /*60f0*/  @!P0 IMAD.MOV R7, RZ, RZ, -R7 ;  /* 0x000000ffff078224 */ /* 0x000fe200078e0a07 */
[----:B------:R-:W-:-:S04]  /*6100*/  ISETP.GT.U32.AND P0, PT, R0, R11, PT ;  /* 0x0000000b0000720c */ /* 0x000fc80003f04070 */
[----:B------:R0:W-:Y:S01]  /*6110*/  STL [R1+0xbc], R7 ;  /* 0x0000bc0701007387 */ /* 0x0001e20000100800 */
[--C-:B------:R-:W-:Y:S02]  /*6120*/  @!P5 IMAD.IADD R9, R9, 0x1, -R0.reuse ;  /* 0x000000010909d824 */ /* 0x100fe400078e0a00 */
[----:B------:R-:W-:Y:S01]  /*6130*/  @!P4 IMAD.IADD R6, R6, 0x1, -R0 ;  /* 0x000000010606c824 */ /* 0x000fe200078e0a00 */
[----:B------:R-:W-:Y:S02]  /*6140*/  ISETP.GE.AND P4, PT, R52, RZ, PT ;  /* 0x000000ff3400720c */ /* 0x000fe40003f86270 */
[----:B------:R-:W3:Y:S01]  /*6150*/  LDL.LU R52, [R1+0x770] ;  /* 0x0007700001347983 */ /* 0x000ee20000300800 */
[----:B------:R-:W-:Y:S01]  /*6160*/  @!P3 IMAD.MOV R46, RZ, RZ, -R46 ;  /* 0x000000ffff2eb224 */ /* 0x000fe200078e0a2e */
[C---:B------:R-:W-:Y:S01]  /*6170*/  ISETP.GT.U32.AND P3, PT, R0.reuse, R9, PT ;  /* 0x000000090000720c */ /* 0x040fe20003f64070 */
[----:B------:R-:W-:Y:S01]  /*6180*/  @!P2 IMAD.MOV R55, RZ, RZ, -R55 ;  /* 0x000000ffff37a224 */ /* 0x000fe200078e0a37 */
[----:B------:R-:W-:Y:S01]  /*6190*/  ISETP.GT.U32.AND P2, PT, R0, R6, PT ;  /* 0x000000060000720c */ /* 0x000fe20003f44070 */
[----:B------:R-:W-:-:S04]  /*61a0*/  @!P0 IMAD.IADD R11, R11, 0x1, -R0 ;  /* 0x000000010b0b8824 */ /* 0x000fc800078e0a00 */
[----:B------:R-:W-:Y:S02]  /*61b0*/  IMAD.MOV.U32 R14, RZ, RZ, R11 ;  /* 0x000000ffff0e7224 */ /* 0x000fe400078e000b */
[----:B------:R-:W-:Y:S02]  /*61c0*/  @!P1 IMAD.MOV R12, RZ, RZ, -R12 ;  /* 0x000000ffff0c9224 */ /* 0x000fe400078e0a0c */
[----:B------:R-:W-:Y:S02]  /*61d0*/  @!P6 IMAD.MOV R14, RZ, RZ, -R14 ;  /* 0x000000ffff0ee224 */ /* 0x000fe400078e0a0e */
[--C-:B------:R-:W-:Y:S01]  /*61e0*/  @!P3 IMAD.IADD R9, R9, 0x1, -R0.reuse ;  /* 0x000000010909b824 */ /* 0x100fe200078e0a00 */
[----:B------:R-:W-:Y:S01]  /*61f0*/  STL [R1+0x5c], R12 ;  /* 0x00005c0c01007387 */ /* 0x000fe20000100800 */
[----:B------:R-:W-:Y:S01]  /*6200*/  @!P2 IMAD.IADD R6, R6, 0x1, -R0 ;  /* 0x000000010606a824 */ /* 0x000fe200078e0a00 */
[----:B------:R-:W-:Y:S02]  /*6210*/  ISETP.GE.AND P0, PT, R40, RZ, PT ;  /* 0x000000ff2800720c */ /* 0x000fe40003f06270 */
[----:B------:R-:W-:Y:S11]  /*6220*/  STL [R1+0xa4], R14 ;  /* 0x0000a40e01007387 */ /* 0x000ff60000100800 */
[----:B------:R-:W-:Y:S01]  /*6230*/  @!P0 IMAD.MOV R9, RZ, RZ, -R9 ;  /* 0x000000ffff098224 */ /* 0x000fe200078e0a09 */
[----:B----4-:R-:W-:-:S05]  /*6240*/  IABS R4, R56 ;  /* 0x0000003800047213 */ /* 0x010fca0000000000 */
[----:B------:R-:W-:-:S04]  /*6250*/  IMAD.HI.U32 R2, R17, R4, RZ ;  /* 0x0000000411027227 */ /* 0x000fc800078e00ff */
[----:B------:R-:W-:Y:S01]  /*6260*/  IMAD.MOV R2, RZ, RZ, -R2 ;  /* 0x000000ffff027224 */ /* 0x000fe200078e0a02 */
[----:B------:R-:W-:Y:S02]  /*6270*/  IABS R5, R49 ;  /* 0x0000003100057213 */ /* 0x000fe40000000000 */
[----:B0-----:R-:W-:Y:S01]  /*6280*/  IABS R7, R44 ;  /* 0x0000002c00077213 */ /* 0x001fe20000000000 */
[----:B------:R-:W-:Y:S01]  /*6290*/  IMAD R4, R0, R2, R4 ;  /* 0x0000000200047224 */ /* 0x000fe200078e0204 */
[----:B------:R-:W-:Y:S01]  /*62a0*/  IABS R10, R42 ;  /* 0x0000002a000a7213 */ /* 0x000fe20000000000 */
[----:B------:R-:W-:-:S04]  /*62b0*/  IMAD.HI.U32 R8, R17, R5, RZ ;  /* 0x0000000511087227 */ /* 0x000fc800078e00ff */
[----:B------:R-:W-:Y:S01]  /*62c0*/  IMAD.HI.U32 R2, R17, R7, RZ ;  /* 0x0000000711027227 */ /* 0x000fe200078e00ff */
[----:B------:R-:W-:-:S03]  /*62d0*/  ISETP.GT.U32.AND P5, PT, R0, R4, PT ;  /* 0x000000040000720c */ /* 0x000fc60003fa4070 */
[----:B------:R-:W-:Y:S02]  /*62e0*/  IMAD.MOV R8, RZ, RZ, -R8 ;  /* 0x000000ffff087224 */ /* 0x000fe400078e0a08 */
[----:B------:R-:W-:-:S04]  /*62f0*/  IMAD.HI.U32 R13, R17, R10, RZ ;  /* 0x0000000a110d7227 */ /* 0x000fc800078e00ff */
[----:B------:R-:W-:Y:S02]  /*6300*/  IMAD.MOV R2, RZ, RZ, -R2 ;  /* 0x000000ffff027224 */ /* 0x000fe400078e0a02 */
[C---:B------:R-:W-:Y:S02]  /*6310*/  IMAD R5, R0.reuse, R8, R5 ;  /* 0x0000000800057224 */ /* 0x040fe400078e0205 */
[----:B------:R-:W-:Y:S02]  /*6320*/  IMAD.MOV R13, RZ, RZ, -R13 ;  /* 0x000000ffff0d7224 */ /* 0x000fe400078e0a0d */
[C---:B------:R-:W-:Y:S01]  /*6330*/  IMAD R7, R0.reuse, R2, R7 ;  /* 0x0000000200077224 */ /* 0x040fe200078e0207 */
[C---:B------:R-:W-:Y:S01]  /*6340*/  ISETP.GT.U32.AND P6, PT, R0.reuse, R5, PT ;  /* 0x000000050000720c */ /* 0x040fe20003fc4070 */
[----:B------:R-:W-:Y:S01]  /*6350*/  IMAD R10, R0, R13, R10 ;  /* 0x0000000d000a7224 */ /* 0x000fe200078e020a */
[----:B------:R-:W-:Y:S02]  /*6360*/  ISETP.GE.AND P2, PT, R56, RZ, PT ;  /* 0x000000ff3800720c */ /* 0x000fe40003f46270 */
[----:B------:R-:W-:Y:S01]  /*6370*/  ISETP.GT.U32.AND P3, PT, R0, R7, PT ;  /* 0x000000070000720c */ /* 0x000fe20003f64070 */
[----:B------:R-:W4:Y:S01]  /*6380*/  LDL.LU R56, [R1+0x774] ;  /* 0x0007740001387983 */ /* 0x000f220000300800 */
[----:B------:R-:W-:Y:S01]  /*6390*/  @!P5 IMAD.IADD R4, R4, 0x1, -R0 ;  /* 0x000000010404d824 */ /* 0x000fe200078e0a00 */
[----:B------:R-:W-:-:S04]  /*63a0*/  ISETP.GT.U32.AND P1, PT, R0, R10, PT ;  /* 0x0000000a0000720c */ /* 0x000fc80003f24070 */
[----:B------:R-:W-:Y:S02]  /*63b0*/  ISETP.GT.U32.AND P5, PT, R0, R4, PT ;  /* 0x000000040000720c */ /* 0x000fe40003fa4070 */
[----:B------:R-:W-:-:S04]  /*63c0*/  @!P6 IMAD.IADD R5, R5, 0x1, -R0 ;  /* 0x000000010505e824 */ /* 0x000fc800078e0a00 */
[--C-:B------:R-:W-:Y:S01]  /*63d0*/  @!P3 IMAD.IADD R7, R7, 0x1, -R0.reuse ;  /* 0x000000010707b824 */ /* 0x100fe200078e0a00 */
[----:B------:R-:W-:Y:S02]  /*63e0*/  ISETP.GT.U32.AND P0, PT, R0, R5, PT ;  /* 0x000000050000720c */ /* 0x000fe40003f04070 */
[--C-:B------:R-:W-:Y:S01]  /*63f0*/  @!P1 IMAD.IADD R10, R10, 0x1, -R0.reuse ;  /* 0x000000010a0a9824 */ /* 0x100fe200078e0a00 */
[----:B------:R-:W-:Y:S02]  /*6400*/  ISETP.GE.AND P1, PT, R49, RZ, PT ;  /* 0x000000ff3100720c */ /* 0x000fe40003f26270 */
[----:B------:R-:W-:Y:S01]  /*6410*/  ISETP.GT.U32.AND P3, PT, R0, R7, PT ;  /* 0x000000070000720c */ /* 0x000fe20003f64070 */
[----:B------:R-:W4:Y:S01]  /*6420*/  LDL.LU R49, [R1+0x778] ;  /* 0x0007780001317983 */ /* 0x000f220000300800 */
[----:B------:R-:W-:-:S03]  /*6430*/  @!P5 IMAD.IADD R4, R4, 0x1, -R0 ;  /* 0x000000010404d824 */ /* 0x000fc600078e0a00 */
[----:B------:R0:W-:Y:S01]  /*6440*/  STL [R1+0x64], R9 ;  /* 0x0000640901007387 */ /* 0x0001e20000100800 */
[----:B------:R-:W-:Y:S02]  /*6450*/  @!P2 IMAD.MOV R4, RZ, RZ, -R4 ;  /* 0x000000ffff04a224 */ /* 0x000fe400078e0a04 */
[----:B0-----:R-:W-:-:S04]  /*6460*/  IMAD.MOV.U32 R9, RZ, RZ, R6 ;  /* 0x000000ffff097224 */ /* 0x001fc800078e0006 */
[----:B------:R-:W-:Y:S01]  /*6470*/  @!P4 IMAD.MOV R9, RZ, RZ, -R9 ;  /* 0x000000ffff09c224 */ /* 0x000fe200078e0a09 */
[----:B--2---:R-:W-:Y:S01]  /*6480*/  IABS R8, R51 ;  /* 0x0000003300087213 */ /* 0x004fe20000000000 */
[--C-:B------:R-:W-:Y:S01]  /*6490*/  @!P0 IMAD.IADD R5, R5, 0x1, -R0.reuse ;  /* 0x0000000105058824 */ /* 0x100fe200078e0a00 */
[----:B------:R-:W-:Y:S01]  /*64a0*/  ISETP.GE.AND P0, PT, R51, RZ, PT ;  /* 0x000000ff3300720c */ /* 0x000fe20003f06270 */
[----:B------:R-:W-:Y:S01]  /*64b0*/  @!P3 IMAD.IADD R7, R7, 0x1, -R0 ;  /* 0x000000010707b824 */ /* 0x000fe200078e0a00 */
[----:B------:R-:W-:Y:S01]  /*64c0*/  STL [R1+0x78], R9 ;  /* 0x0000780901007387 */ /* 0x000fe20000100800 */
[----:B---3--:R-:W-:Y:S02]  /*64d0*/  IABS R2, R58 ;  /* 0x0000003a00027213 */ /* 0x008fe40000000000 */
[----:B------:R-:W-:Y:S01]  /*64e0*/  ISETP.GE.AND P3, PT, R58, RZ, PT ;  /* 0x000000ff3a00720c */ /* 0x000fe20003f66270 */
[----:B------:R-:W-:Y:S04]  /*64f0*/  STL [R1+0x9c], R4 ;  /* 0x00009c0401007387 */ /* 0x000fe80000100800 */
[----:B------:R-:W2:Y:S04]  /*6500*/  LDL.LU R51, [R1+0x77c] ;  /* 0x00077c0001337983 */ /* 0x000ea80000300800 */
[----:B------:R-:W3:Y:S01]  /*6510*/  LDL.LU R58, [R1+0x780] ;  /* 0x00078000013a7983 */ /* 0x000ee20000300800 */
[----:B------:R-:W-:Y:S01]  /*6520*/  ISETP.GT.U32.AND P6, PT, R0, R10, PT ;  /* 0x0000000a0000720c */ /* 0x000fe20003fc4070 */
[----:B------:R-:W-:Y:S01]  /*6530*/  IMAD.HI.U32 R12, R17, R8, RZ ;  /* 0x00000008110c7227 */ /* 0x000fe200078e00ff */
[----:B------:R-:W-:-:S03]  /*6540*/  ISETP.GE.AND P5, PT, R42, RZ, PT ;  /* 0x000000ff2a00720c */ /* 0x000fc60003fa6270 */
[----:B------:R-:W-:-:S04]  /*6550*/  IMAD.MOV R12, RZ, RZ, -R12 ;  /* 0x000000ffff0c7224 */ /* 0x000fc800078e0a0c */
[----:B------:R-:W-:-:S04]  /*6560*/  IMAD R8, R0, R12, R8 ;  /* 0x0000000c00087224 */ /* 0x000fc800078e0208 */
[----:B------:R-:W-:Y:S01]  /*6570*/  @!P6 IMAD.IADD R10, R10, 0x1, -R0 ;  /* 0x000000010a0ae824 */ /* 0x000fe200078e0a00 */
[----:B------:R-:W-:-:S03]  /*6580*/  ISETP.GT.U32.AND P4, PT, R0, R8, PT ;  /* 0x000000080000720c */ /* 0x000fc60003f84070 */
[----:B------:R-:W-:-:S05]  /*6590*/  @!P5 IMAD.MOV R10, RZ, RZ, -R10 ;  /* 0x000000ffff0ad224 */ /* 0x000fca00078e0a0a */
[----:B------:R0:W-:Y:S01]  /*65a0*/  STL [R1+0x7c], R10 ;  /* 0x00007c0a01007387 */ /* 0x0001e20000100800 */
[----:B------:R-:W-:-:S04]  /*65b0*/  IMAD.HI.U32 R11, R17, R2, RZ ;  /* 0x00000002110b7227 */ /* 0x000fc800078e00ff */
[----:B0-----:R-:W-:-:S04]  /*65c0*/  IMAD.MOV.U32 R10, RZ, RZ, R5 ;  /* 0x000000ffff0a7224 */ /* 0x001fc800078e0005 */
[----:B------:R-:W-:Y:S02]  /*65d0*/  @!P1 IMAD.MOV R10, RZ, RZ, -R10 ;  /* 0x000000ffff0a9224 */ /* 0x000fe400078e0a0a */
[----:B------:R-:W-:Y:S02]  /*65e0*/  @!P4 IMAD.IADD R8, R8, 0x1, -R0 ;  /* 0x000000010808c824 */ /* 0x000fe400078e0a00 */
[----:B------:R-:W-:Y:S01]  /*65f0*/  IMAD.MOV R11, RZ, RZ, -R11 ;  /* 0x000000ffff0b7224 */ /* 0x000fe200078e0a0b */
[----:B------:R3:W-:Y:S01]  /*6600*/  STL [R1+0x8c], R10 ;  /* 0x00008c0a01007387 */ /* 0x0007e20000100800 */
[----:B------:R-:W-:Y:S02]  /*6610*/  ISETP.GE.AND P2, PT, R44, RZ, PT ;  /* 0x000000ff2c00720c */ /* 0x000fe40003f46270 */
[----:B------:R-:W-:-:S05]  /*6620*/  IMAD R2, R0, R11, R2 ;  /* 0x0000000b00027224 */ /* 0x000fca00078e0202 */
[----:B------:R-:W-:Y:S02]  /*6630*/  ISETP.GT.U32.AND P6, PT, R0, R2, PT ;  /* 0x000000020000720c */ /* 0x000fe40003fc4070 */
[----:B------:R-:W-:Y:S02]  /*6640*/  IABS R6, R52 ;  /* 0x0000003400067213 */ /* 0x000fe40000000000 */
[----:B------:R-:W-:Y:S02]  /*6650*/  ISETP.GE.AND P4, PT, R52, RZ, PT ;  /* 0x000000ff3400720c */ /* 0x000fe40003f86270 */
[----:B------:R-:W2:Y:S01]  /*6660*/  LDL.LU R52, [R1+0x784] ;  /* 0x0007840001347983 */ /* 0x000ea20000300800 */
[----:B------:R-:W-:-:S04]  /*6670*/  IMAD.HI.U32 R4, R17, R6, RZ ;  /* 0x0000000611047227 */ /* 0x000fc800078e00ff */
[----:B------:R-:W-:-:S04]  /*6680*/  IMAD.MOV R4, RZ, RZ, -R4 ;  /* 0x000000ffff047224 */ /* 0x000fc800078e0a04 */
[C---:B------:R-:W-:Y:S01]  /*6690*/  IMAD R6, R0.reuse, R4, R6 ;  /* 0x0000000400067224 */ /* 0x040fe200078e0206 */
[----:B------:R-:W-:Y:S01]  /*66a0*/  ISETP.GT.U32.AND P5, PT, R0, R8, PT ;  /* 0x000000080000720c */ /* 0x000fe20003fa4070 */
[----:B------:R-:W-:-:S03]  /*66b0*/  @!P2 IMAD.MOV R7, RZ, RZ, -R7 ;  /* 0x000000ffff07a224 */ /* 0x000fc600078e0a07 */
[----:B------:R-:W-:Y:S01]  /*66c0*/  ISETP.GT.U32.AND P1, PT, R0, R6, PT ;  /* 0x000000060000720c */ /* 0x000fe20003f24070 */
[----:B------:R-:W-:-:S05]  /*66d0*/  @!P6 IMAD.IADD R2, R2, 0x1, -R0 ;  /* 0x000000010202e824 */ /* 0x000fca00078e0a00 */
[----:B------:R-:W-:-:S03]  /*66e0*/  ISETP.GT.U32.AND P6, PT, R0, R2, PT ;  /* 0x000000020000720c */ /* 0x000fc60003fc4070 */
[----:B------:R-:W-:-:S04]  /*66f0*/  @!P5 IMAD.IADD R8, R8, 0x1, -R0 ;  /* 0x000000010808d824 */ /* 0x000fc800078e0a00 */
[----:B------:R-:W-:Y:S02]  /*6700*/  @!P1 IMAD.IADD R6, R6, 0x1, -R0 ;  /* 0x0000000106069824 */ /* 0x000fe400078e0a00 */
[----:B------:R-:W-:-:S03]  /*6710*/  @!P0 IMAD.MOV R8, RZ, RZ, -R8 ;  /* 0x000000ffff088224 */ /* 0x000fc600078e0a08 */
[----:B------:R-:W-:Y:S01]  /*6720*/  ISETP.GT.U32.AND P0, PT, R0, R6, PT ;  /* 0x000000060000720c */ /* 0x000fe20003f04070 */
[----:B------:R-:W-:-:S04]  /*6730*/  @!P6 IMAD.IADD R2, R2, 0x1, -R0 ;  /* 0x000000010202e824 */ /* 0x000fc800078e0a00 */
[----:B------:R-:W-:-:S08]  /*6740*/  @!P3 IMAD.MOV R2, RZ, RZ, -R2 ;  /* 0x000000ffff02b224 */ /* 0x000fd000078e0a02 */
[----:B------:R-:W-:Y:S01]  /*6750*/  @!P0 IMAD.IADD R6, R6, 0x1, -R0 ;  /* 0x0000000106068824 */ /* 0x000fe200078e0a00 */
[----:B----4-:R-:W-:Y:S02]  /*6760*/  IABS R9, R56 ;  /* 0x0000003800097213 */ /* 0x010fe40000000000 */
[----:B------:R-:W-:Y:S02]  /*6770*/  ISETP.GE.AND P2, PT, R56, RZ, PT ;  /* 0x000000ff3800720c */ /* 0x000fe40003f46270 */
[----:B------:R-:W4:Y:S04]  /*6780*/  LDL.LU R56, [R1+0x788] ;  /* 0x0007880001387983 */ /* 0x000f280000300800 */
[----:B------:R2:W-:Y:S01]  /*6790*/  STL [R1+0x88], R7 ;  /* 0x0000880701007387 */ /* 0x0005e20000100800 */
[----:B------:R-:W-:-:S02]  /*67a0*/  IABS R5, R49 ;  /* 0x0000003100057213 */ /* 0x000fc40000000000 */
[----:B------:R-:W-:Y:S02]  /*67b0*/  ISETP.GE.AND P5, PT, R49, RZ, PT ;  /* 0x000000ff3100720c */ /* 0x000fe40003fa6270 */
[----:B------:R-:W4:Y:S04]  /*67c0*/  LDL.LU R49, [R1+0x78c] ;  /* 0x00078c0001317983 */ /* 0x000f280000300800 */
[----:B------:R0:W-:Y:S04]  /*67d0*/  STL [R1+0x84], R8 ;  /* 0x0000840801007387 */ /* 0x0001e80000100800 */
[----:B------:R1:W-:Y:S01]  /*67e0*/  STL [R1+0x80], R2 ;  /* 0x0000800201007387 */ /* 0x0003e20000100800 */
[----:B---3--:R-:W-:-:S02]  /*67f0*/  IABS R10, R58 ;  /* 0x0000003a000a7213 */ /* 0x008fc40000000000 */
[----:B------:R-:W-:Y:S02]  /*6800*/  ISETP.GE.AND P0, PT, R58, RZ, PT ;  /* 0x000000ff3a00720c */ /* 0x000fe40003f06270 */
[----:B------:R-:W3:Y:S01]  /*6810*/  LDL.LU R58, [R1+0x790] ;  /* 0x00079000013a7983 */ /* 0x000ee20000300800 */
[----:B------:R-:W-:-:S04]  /*6820*/  IMAD.HI.U32 R4, R17, R9, RZ ;  /* 0x0000000911047227 */ /* 0x000fc800078e00ff */
[----:B------:R-:W-:-:S04]  /*6830*/  IMAD.MOV R4, RZ, RZ, -R4 ;  /* 0x000000ffff047224 */ /* 0x000fc800078e0a04 */
[----:B------:R-:W-:-:S05]  /*6840*/  IMAD R9, R0, R4, R9 ;  /* 0x0000000400097224 */ /* 0x000fca00078e0209 */
[----:B------:R-:W-:Y:S01]  /*6850*/  ISETP.GT.U32.AND P6, PT, R0, R9, PT ;  /* 0x000000090000720c */ /* 0x000fe20003fc4070 */
[----:B------:R-:W-:Y:S01]  /*6860*/  IMAD.HI.U32 R4, R17, R5, RZ ;  /* 0x0000000511047227 */ /* 0x000fe200078e00ff */
[----:B--2---:R-:W-:-:S03]  /*6870*/  IABS R7, R51 ;  /* 0x0000003300077213 */ /* 0x004fc60000000000 */
[----:B------:R-:W-:Y:S01]  /*6880*/  IMAD.MOV R4, RZ, RZ, -R4 ;  /* 0x000000ffff047224 */ /* 0x000fe200078e0a04 */
[----:B------:R-:W-:Y:S02]  /*6890*/  ISETP.GE.AND P1, PT, R51, RZ, PT ;  /* 0x000000ff3300720c */ /* 0x000fe40003f26270 */
[----:B------:R-:W2:Y:S01]  /*68a0*/  LDL.LU R51, [R1+0x794] ;  /* 0x0007940001337983 */ /* 0x000ea20000300800 */
[----:B------:R-:W-:-:S04]  /*68b0*/  IMAD R5, R0, R4, R5 ;  /* 0x0000000400057224 */ /* 0x000fc800078e0205 */
[----:B------:R-:W-:Y:S01]  /*68c0*/  @!P6 IMAD.IADD R9, R9, 0x1, -R0 ;  /* 0x000000010909e824 */ /* 0x000fe200078e0a00 */
[----:B------:R-:W-:Y:S01]  /*68d0*/  ISETP.GT.U32.AND P3, PT, R0, R5, PT ;  /* 0x000000050000720c */ /* 0x000fe20003f64070 */
[----:B------:R-:W-:-:S03]  /*68e0*/  IMAD.HI.U32 R11, R17, R7, RZ ;  /* 0x00000007110b7227 */ /* 0x000fc600078e00ff */
[----:B------:R-:W-:Y:S01]  /*68f0*/  ISETP.GT.U32.AND P6, PT, R0, R9, PT ;  /* 0x000000090000720c */ /* 0x000fe20003fc4070 */
[----:B------:R-:W-:-:S04]  /*6900*/  IMAD.MOV R11, RZ, RZ, -R11 ;  /* 0x000000ffff0b7224 */ /* 0x000fc800078e0a0b */
[----:B------:R-:W-:-:S04]  /*6910*/  IMAD R7, R0, R11, R7 ;  /* 0x0000000b00077224 */ /* 0x000fc800078e0207 */
[----:B------:R-:W-:-:S04]  /*6920*/  @!P3 IMAD.IADD R5, R5, 0x1, -R0 ;  /* 0x000000010505b824 */ /* 0x000fc800078e0a00 */
[----:B------:R-:W-:Y:S01]  /*6930*/  @!P6 IMAD.IADD R9, R9, 0x1, -R0 ;  /* 0x000000010909e824 */ /* 0x000fe200078e0a00 */
[C---:B------:R-:W-:Y:S01]  /*6940*/  ISETP.GT.U32.AND P6, PT, R0.reuse, R7, PT ;  /* 0x000000070000720c */ /* 0x040fe20003fc4070 */
[----:B------:R-:W-:Y:S01]  /*6950*/  IMAD.MOV.U32 R13, RZ, RZ, R6 ;  /* 0x000000ffff0d7224 */ /* 0x000fe200078e0006 */
[----:B------:R-:W-:Y:S01]  /*6960*/  ISETP.GT.U32.AND P3, PT, R0, R5, PT ;  /* 0x000000050000720c */ /* 0x000fe20003f64070 */
[----:B------:R-:W-:Y:S02]  /*6970*/  IMAD.MOV.U32 R12, RZ, RZ, R9 ;  /* 0x000000ffff0c7224 */ /* 0x000fe400078e0009 */
[----:B------:R-:W-:Y:S02]  /*6980*/  @!P4 IMAD.MOV R13, RZ, RZ, -R13 ;  /* 0x000000ffff0dc224 */ /* 0x000fe400078e0a0d */
[----:B------:R-:W-:Y:S02]  /*6990*/  @!P2 IMAD.MOV R12, RZ, RZ, -R12 ;  /* 0x000000ffff0ca224 */ /* 0x000fe400078e0a0c */
[----:B0-----:R-:W-:Y:S01]  /*69a0*/  IMAD.HI.U32 R8, R17, R10, RZ ;  /* 0x0000000a11087227 */ /* 0x001fe200078e00ff */
[----:B------:R-:W-:Y:S03]  /*69b0*/  STL [R1+0x68], R13 ;  /* 0x0000680d01007387 */ /* 0x000fe60000100800 */
[----:B------:R-:W-:Y:S01]  /*69c0*/  @!P6 IMAD.IADD R7, R7, 0x1, -R0 ;  /* 0x000000010707e824 */ /* 0x000fe200078e0a00 */
[----:B------:R0:W-:Y:S01]  /*69d0*/  STL [R1+0x74], R12 ;  /* 0x0000740c01007387 */ /* 0x0001e20000100800 */
[----:B------:R-:W-:Y:S01]  /*69e0*/  IMAD.MOV R8, RZ, RZ, -R8 ;  /* 0x000000ffff087224 */ /* 0x000fe200078e0a08 */
[----:B-1----:R-:W-:-:S02]  /*69f0*/  IABS R2, R52 ;  /* 0x0000003400027213 */ /* 0x002fc40000000000 */
[----:B------:R-:W-:Y:S02]  /*6a00*/  ISETP.GE.AND P2, PT, R52, RZ, PT ;  /* 0x000000ff3400720c */ /* 0x000fe40003f46270 */
[----:B------:R-:W2:Y:S01]  /*6a10*/  LDL.LU R52, [R1+0x798] ;  /* 0x0007980001347983 */ /* 0x000ea20000300800 */
[C---:B------:R-:W-:Y:S01]  /*6a20*/  ISETP.GT.U32.AND P6, PT, R0.reuse, R7, PT ;  /* 0x000000070000720c */ /* 0x040fe20003fc4070 */
[----:B------:R-:W-:Y:S02]  /*6a30*/  IMAD R10, R0, R8, R10 ;  /* 0x00000008000a7224 */ /* 0x000fe400078e020a */
[----:B------:R-:W-:-:S03]  /*6a40*/  @!P3 IMAD.IADD R5, R5, 0x1, -R0 ;  /* 0x000000010505b824 */ /* 0x000fc600078e0a00 */
[----:B------:R-:W-:Y:S01]  /*6a50*/  ISETP.GT.U32.AND P4, PT, R0, R10, PT ;  /* 0x0000000a0000720c */ /* 0x000fe20003f84070 */
[----:B------:R-:W-:-:S04]  /*6a60*/  IMAD.MOV.U32 R11, RZ, RZ, R5 ;  /* 0x000000ffff0b7224 */ /* 0x000fc800078e0005 */
[----:B------:R-:W-:Y:S02]  /*6a70*/  @!P5 IMAD.MOV R11, RZ, RZ, -R11 ;  /* 0x000000ffff0bd224 */ /* 0x000fe400078e0a0b */
[----:B------:R-:W-:-:S03]  /*6a80*/  @!P6 IMAD.IADD R7, R7, 0x1, -R0 ;  /* 0x000000010707e824 */ /* 0x000fc600078e0a00 */
[----:B------:R1:W-:Y:S03]  /*6a90*/  STL [R1+0x198], R11 ;  /* 0x0001980b01007387 */ /* 0x0003e60000100800 */
[----:B------:R-:W-:-:S05]  /*6aa0*/  @!P4 IMAD.IADD R10, R10, 0x1, -R0 ;  /* 0x000000010a0ac824 */ /* 0x000fca00078e0a00 */
[----:B------:R-:W-:Y:S01]  /*6ab0*/  ISETP.GT.U32.AND P4, PT, R0, R10, PT ;  /* 0x0000000a0000720c */ /* 0x000fe20003f84070 */
[----:B0-----:R-:W-:-:S04]  /*6ac0*/  IMAD.MOV.U32 R12, RZ, RZ, R7 ;  /* 0x000000ffff0c7224 */ /* 0x001fc800078e0007 */
[----:B------:R-:W-:-:S08]  /*6ad0*/  @!P1 IMAD.MOV R12, RZ, RZ, -R12 ;  /* 0x000000ffff0c9224 */ /* 0x000fd000078e0a0c */
[----:B------:R-:W-:-:S04]  /*6ae0*/  @!P4 IMAD.IADD R10, R10, 0x1, -R0 ;  /* 0x000000010a0ac824 */ /* 0x000fc800078e0a00 */
[----:B-1----:R-:W-:-:S04]  /*6af0*/  IMAD.MOV.U32 R11, RZ, RZ, R10 ;  /* 0x000000ffff0b7224 */ /* 0x002fc800078e000a */
[----:B------:R-:W-:Y:S02]  /*6b00*/  @!P0 IMAD.MOV R11, RZ, RZ, -R11 ;  /* 0x000000ffff0b8224 */ /* 0x000fe400078e0a0b */
[----:B------:R-:W-:-:S04]  /*6b10*/  IMAD.HI.U32 R8, R17, R2, RZ ;  /* 0x0000000211087227 */ /* 0x000fc800078e00ff */
[----:B------:R-:W-:Y:S01]  /*6b20*/  IMAD.MOV R8, RZ, RZ, -R8 ;  /* 0x000000ffff087224 */ /* 0x000fe200078e0a08 */
[----:B----4-:R-:W-:Y:S02]  /*6b30*/  IABS R4, R56 ;  /* 0x0000003800047213 */ /* 0x010fe40000000000 */
[----:B------:R-:W-:Y:S02]  /*6b40*/  ISETP.GE.AND P6, PT, R56, RZ, PT ;  /* 0x000000ff3800720c */ /* 0x000fe40003fc6270 */
[----:B------:R-:W4:Y:S01]  /*6b50*/  LDL.LU R56, [R1+0x79c] ;  /* 0x00079c0001387983 */ /* 0x000f220000300800 */
[----:B------:R-:W-:-:S03]  /*6b60*/  IMAD.HI.U32 R6, R17, R4, RZ ;  /* 0x0000000411067227 */ /* 0x000fc600078e00ff */
[----:B------:R-:W4:Y:S01]  /*6b70*/  LDL.LU R44, [R1+0x7a0] ;  /* 0x0007a000012c7983 */ /* 0x000f220000300800 */
[----:B------:R-:W-:-:S03]  /*6b80*/  IMAD.MOV R6, RZ, RZ, -R6 ;  /* 0x000000ffff067224 */ /* 0x000fc600078e0a06 */
[----:B------:R-:W-:Y:S01]  /*6b90*/  STL [R1+0x70], R12 ;  /* 0x0000700c01007387 */ /* 0x000fe20000100800 */
[----:B------:R-:W-:Y:S01]  /*6ba0*/  IMAD R4, R0, R6, R4 ;  /* 0x0000000600047224 */ /* 0x000fe200078e0204 */
[----:B---3--:R-:W-:Y:S02]  /*6bb0*/  IABS R6, R58 ;  /* 0x0000003a00067213 */ /* 0x008fe40000000000 */
[----:B------:R-:W-:Y:S02]  /*6bc0*/  ISETP.GE.AND P0, PT, R58, RZ, PT ;  /* 0x000000ff3a00720c */ /* 0x000fe40003f06270 */
[----:B------:R-:W3:Y:S01]  /*6bd0*/  LDL.LU R58, [R1+0x7a4] ;  /* 0x0007a400013a7983 */ /* 0x000ee20000300800 */
[C---:B------:R-:W-:Y:S01]  /*6be0*/  IMAD R2, R0.reuse, R8, R2 ;  /* 0x0000000800027224 */ /* 0x040fe200078e0202 */
[----:B------:R-:W-:Y:S02]  /*6bf0*/  IABS R8, R49 ;  /* 0x0000003100087213 */ /* 0x000fe40000000000 */
[----:B------:R-:W-:Y:S01]  /*6c00*/  ISETP.GE.AND P1, PT, R49, RZ, PT ;  /* 0x000000ff3100720c */ /* 0x000fe20003f26270 */
[----:B------:R0:W-:Y:S04]  /*6c10*/  STL [R1+0x6c], R11 ;  /* 0x00006c0b01007387 */ /* 0x0001e80000100800 */
[----:B------:R-:W3:Y:S01]  /*6c20*/  LDL.LU R49, [R1+0x7a8] ;  /* 0x0007a80001317983 */ /* 0x000ee20000300800 */
[----:B------:R-:W-:-:S02]  /*6c30*/  ISETP.GT.U32.AND P3, PT, R0, R2, PT ;  /* 0x000000020000720c */ /* 0x000fc40003f64070 */
[----:B------:R-:W-:-:S11]  /*6c40*/  ISETP.GT.U32.AND P5, PT, R0, R4, PT ;  /* 0x000000040000720c */ /* 0x000fd60003fa4070 */
[----:B------:R-:W-:-:S05]  /*6c50*/  @!P3 IMAD.IADD R2, R2, 0x1, -R0 ;  /* 0x000000010202b824 */ /* 0x000fca00078e0a00 */
[----:B------:R-:W-:Y:S01]  /*6c60*/  ISETP.GT.U32.AND P3, PT, R0, R2, PT ;  /* 0x000000020000720c */ /* 0x000fe20003f64070 */
[----:B------:R-:W-:Y:S01]  /*6c70*/  @!P5 IMAD.IADD R4, R4, 0x1, -R0 ;  /* 0x000000010404d824 */ /* 0x000fe200078e0a00 */
[----:B--2---:R-:W-:Y:S01]  /*6c80*/  IABS R5, R51 ;  /* 0x0000003300057213 */ /* 0x004fe20000000000 */
[----:B------:R-:W-:-:S03]  /*6c90*/  IMAD.HI.U32 R9, R17, R8, RZ ;  /* 0x0000000811097227 */ /* 0x000fc600078e00ff */
[----:B------:R-:W-:-:S07]  /*6ca0*/  ISETP.GT.U32.AND P5, PT, R0, R4, PT ;  /* 0x000000040000720c */ /* 0x000fce0003fa4070 */
[----:B------:R-:W-:Y:S01]  /*6cb0*/  @!P3 IMAD.IADD R2, R2, 0x1, -R0 ;  /* 0x000000010202b824 */ /* 0x000fe200078e0a00 */
[----:B------:R-:W-:Y:S02]  /*6cc0*/  ISETP.GE.AND P3, PT, R51, RZ, PT ;  /* 0x000000ff3300720c */ /* 0x000fe40003f66270 */
[----:B------:R-:W2:Y:S01]  /*6cd0*/  LDL.LU R51, [R1+0x7ac] ;  /* 0x0007ac0001337983 */ /* 0x000ea20000300800 */
[----:B------:R-:W-:-:S04]  /*6ce0*/  IMAD.MOV R9, RZ, RZ, -R9 ;  /* 0x000000ffff097224 */ /* 0x000fc800078e0a09 */
[----:B------:R-:W-:Y:S02]  /*6cf0*/  IMAD R8, R0, R9, R8 ;  /* 0x0000000900087224 */ /* 0x000fe400078e0208 */
[----:B------:R-:W-:-:S03]  /*6d00*/  @!P5 IMAD.IADD R4, R4, 0x1, -R0 ;  /* 0x000000010404d824 */ /* 0x000fc600078e0a00 */
[----:B------:R-:W-:Y:S01]  /*6d10*/  ISETP.GT.U32.AND P4, PT, R0, R8, PT ;  /* 0x000000080000720c */ /* 0x000fe20003f84070 */
[----:B0-----:R-:W-:Y:S02]  /*6d20*/  IMAD.MOV.U32 R11, RZ, RZ, R2 ;  /* 0x000000ffff0b7224 */ /* 0x001fe400078e0002 */
[----:B------:R-:W-:-:S04]  /*6d30*/  IMAD.HI.U32 R9, R17, R6, RZ ;  /* 0x0000000611097227 */ /* 0x000fc800078e00ff */
[----:B------:R-:W-:-:S04]  /*6d40*/  IMAD.HI.U32 R7, R17, R5, RZ ;  /* 0x0000000511077227 */ /* 0x000fc800078e00ff */
[----:B------:R-:W-:Y:S02]  /*6d50*/  IMAD.MOV.U32 R10, RZ, RZ, R4 ;  /* 0x000000ffff0a7224 */ /* 0x000fe400078e0004 */
[----:B------:R-:W-:Y:S02]  /*6d60*/  @!P2 IMAD.MOV R11, RZ, RZ, -R11 ;  /* 0x000000ffff0ba224 */ /* 0x000fe400078e0a0b */
[----:B------:R-:W-:Y:S02]  /*6d70*/  IMAD.MOV R9, RZ, RZ, -R9 ;  /* 0x000000ffff097224 */ /* 0x000fe400078e0a09 */
[----:B------:R-:W-:Y:S02]  /*6d80*/  IMAD.MOV R7, RZ, RZ, -R7 ;  /* 0x000000ffff077224 */ /* 0x000fe400078e0a07 */
[----:B------:R-:W-:Y:S01]  /*6d90*/  @!P6 IMAD.MOV R10, RZ, RZ, -R10 ;  /* 0x000000ffff0ae224 */ /* 0x000fe200078e0a0a */
[----:B------:R4:W-:Y:S01]  /*6da0*/  STL [R1+0x184], R11 ;  /* 0x0001840b01007387 */ /* 0x0009e20000100800 */
[----:B------:R-:W-:Y:S01]  /*6db0*/  @!P4 IMAD.IADD R8, R8, 0x1, -R0 ;  /* 0x000000010808c824 */ /* 0x000fe200078e0a00 */
[----:B------:R-:W-:Y:S01]  /*6dc0*/  ISETP.GE.AND P2, PT, R52, RZ, PT ;  /* 0x000000ff3400720c */ /* 0x000fe20003f46270 */
[C---:B------:R-:W-:Y:S01]  /*6dd0*/  IMAD R6, R0.reuse, R9, R6 ;  /* 0x0000000900067224 */ /* 0x040fe200078e0206 */
[----:B------:R-:W-:Y:S01]  /*6de0*/  STL [R1+0x188], R10 ;  /* 0x0001880a01007387 */ /* 0x000fe20000100800 */
[----:B------:R-:W-:Y:S01]  /*6df0*/  IMAD R5, R0, R7, R5 ;  /* 0x0000000700057224 */ /* 0x000fe200078e0205 */
[----:B------:R-:W-:-:S02]  /*6e00*/  IABS R7, R52 ;  /* 0x0000003400077213 */ /* 0x000fc40000000000 */
[----:B------:R-:W2:Y:S01]  /*6e10*/  LDL.LU R52, [R1+0x7c0] ;  /* 0x0007c00001347983 */ /* 0x000ea20000300800 */
[C---:B------:R-:W-:Y:S02]  /*6e20*/  ISETP.GT.U32.AND P4, PT, R0.reuse, R8, PT ;  /* 0x000000080000720c */ /* 0x040fe40003f84070 */
[----:B------:R-:W-:-:S11]  /*6e30*/  ISETP.GT.U32.AND P5, PT, R0, R6, PT ;  /* 0x000000060000720c */ /* 0x000fd60003fa4070 */
[--C-:B------:R-:W-:Y:S02]  /*6e40*/  @!P4 IMAD.IADD R8, R8, 0x1, -R0.reuse ;  /* 0x000000010808c824 */ /* 0x100fe400078e0a00 */
[----:B------:R-:W-:-:S05]  /*6e50*/  @!P5 IMAD.IADD R6, R6, 0x1, -R0 ;  /* 0x000000010606d824 */ /* 0x000fca00078e0a00 */
[----:B------:R-:W-:Y:S01]  /*6e60*/  ISETP.GT.U32.AND P5, PT, R0, R6, PT ;  /* 0x000000060000720c */ /* 0x000fe20003fa4070 */
[----:B------:R-:W-:-:S12]  /*6e70*/  @!P1 IMAD.MOV R8, RZ, RZ, -R8 ;  /* 0x000000ffff089224 */ /* 0x000fd800078e0a08 */
[----:B------:R-:W-:Y:S01]  /*6e80*/  @!P5 IMAD.IADD R6, R6, 0x1, -R0 ;  /* 0x000000010606d824 */ /* 0x000fe200078e0a00 */
[----:B------:R-:W-:Y:S01]  /*6e90*/  ISETP.GT.U32.AND P6, PT, R0, R5, PT ;  /* 0x000000050000720c */ /* 0x000fe20003fc4070 */
[----:B------:R-:W-:-:S04]  /*6ea0*/  IMAD.MOV.U32 R2, RZ, RZ, R7 ;  /* 0x000000ffff027224 */ /* 0x000fc800078e0007 */
[----:B------:R-:W-:-:S04]  /*6eb0*/  IMAD.HI.U32 R4, R17, R2, RZ ;  /* 0x0000000211047227 */ /* 0x000fc800078e00ff */
[----:B------:R-:W-:-:S04]  /*6ec0*/  IMAD.MOV R4, RZ, RZ, -R4 ;  /* 0x000000ffff047224 */ /* 0x000fc800078e0a04 */
[----:B------:R-:W-:Y:S02]  /*6ed0*/  @!P6 IMAD.IADD R5, R5, 0x1, -R0 ;  /* 0x000000010505e824 */ /* 0x000fe400078e0a00 */
[----:B------:R-:W-:-:S03]  /*6ee0*/  IMAD R2, R0, R4, R2 ;  /* 0x0000000400027224 */ /* 0x000fc600078e0202 */
[C---:B------:R-:W-:Y:S02]  /*6ef0*/  ISETP.GT.U32.AND P6, PT, R0.reuse, R5, PT ;  /* 0x000000050000720c */ /* 0x040fe40003fc4070 */
[----:B------:R-:W-:-:S11]  /*6f00*/  ISETP.GT.U32.AND P1, PT, R0, R2, PT ;  /* 0x000000020000720c */ /* 0x000fd60003f24070 */
[--C-:B------:R-:W-:Y:S02]  /*6f10*/  @!P6 IMAD.IADD R5, R5, 0x1, -R0.reuse ;  /* 0x000000010505e824 */ /* 0x100fe400078e0a00 */
[----:B------:R-:W-:Y:S01]  /*6f20*/  @!P1 IMAD.IADD R2, R2, 0x1, -R0 ;  /* 0x0000000102029824 */ /* 0x000fe200078e0a00 */
[----:B----4-:R-:W-:Y:S02]  /*6f30*/  IABS R11, R56 ;  /* 0x00000038000b7213 */ /* 0x010fe40000000000 */
[----:B------:R-:W-:Y:S02]  /*6f40*/  ISETP.GE.AND P4, PT, R56, RZ, PT ;  /* 0x000000ff3800720c */ /* 0x000fe40003f86270 */
[----:B------:R-:W4:Y:S01]  /*6f50*/  LDL.LU R56, [R1+0x7c4] ;  /* 0x0007c40001387983 */ /* 0x000f220000300800 */
[----:B------:R-:W-:-:S04]  /*6f60*/  IMAD.HI.U32 R9, R17, R11, RZ ;  /* 0x0000000b11097227 */ /* 0x000fc800078e00ff */
[----:B------:R-:W-:-:S04]  /*6f70*/  IMAD.MOV R9, RZ, RZ, -R9 ;  /* 0x000000ffff097224 */ /* 0x000fc800078e0a09 */
[C---:B------:R-:W-:Y:S01]  /*6f80*/  IMAD R11, R0.reuse, R9, R11 ;  /* 0x00000009000b7224 */ /* 0x040fe200078e020b */
[----:B------:R0:W-:Y:S04]  /*6f90*/  STL [R1+0x17c], R8 ;  /* 0x00017c0801007387 */ /* 0x0001e80000100800 */
[----:B------:R-:W-:Y:S01]  /*6fa0*/  ISETP.GT.U32.AND P5, PT, R0, R11, PT ;  /* 0x0000000b0000720c */ /* 0x000fe20003fa4070 */
[----:B0-----:R-:W-:-:S04]  /*6fb0*/  IMAD.MOV.U32 R8, RZ, RZ, R6 ;  /* 0x000000ffff087224 */ /* 0x001fc800078e0006 */
[----:B------:R-:W-:-:S08]  /*6fc0*/  @!P0 IMAD.MOV R8, RZ, RZ, -R8 ;  /* 0x000000ffff088224 */ /* 0x000fd000078e0a08 */
[----:B------:R-:W-:Y:S01]  /*6fd0*/  @!P5 IMAD.IADD R11, R11, 0x1, -R0 ;  /* 0x000000010b0bd824 */ /* 0x000fe200078e0a00 */
[----:B------:R0:W-:Y:S01]  /*6fe0*/  STL [R1+0x170], R8 ;  /* 0x0001700801007387 */ /* 0x0001e20000100800 */
[----:B---3--:R-:W-:Y:S02]  /*6ff0*/  IABS R10, R58 ;  /* 0x0000003a000a7213 */ /* 0x008fe40000000000 */
[----:B------:R-:W-:Y:S02]  /*7000*/  ISETP.GE.AND P5, PT, R58, RZ, PT ;  /* 0x000000ff3a00720c */ /* 0x000fe40003fa6270 */
[----:B------:R-:W3:Y:S01]  /*7010*/  LDL.LU R58, [R1+0x7c8] ;  /* 0x0007c800013a7983 */ /* 0x000ee20000300800 */
[----:B------:R-:W-:Y:S02]  /*7020*/  IABS R7, R44 ;  /* 0x0000002c00077213 */ /* 0x000fe40000000000 */
[----:B------:R-:W-:Y:S01]  /*7030*/  ISETP.GT.U32.AND P0, PT, R0, R2, PT ;  /* 0x000000020000720c */ /* 0x000fe20003f04070 */
[C---:B------:R-:W-:Y:S01]  /*7040*/  IMAD.HI.U32 R12, R17.reuse, R10, RZ ;  /* 0x0000000a110c7227 */ /* 0x040fe200078e00ff */
[----:B------:R-:W3:Y:S03]  /*7050*/  LDL.LU R40, [R1+0x7cc] ;  /* 0x0007cc0001287983 */ /* 0x000ee60000300800 */
[----:B------:R-:W-:-:S04]  /*7060*/  IMAD.HI.U32 R4, R17, R7, RZ ;  /* 0x0000000711047227 */ /* 0x000fc800078e00ff */
[----:B------:R-:W-:-:S04]  /*7070*/  IMAD.MOV R4, RZ, RZ, -R4 ;  /* 0x000000ffff047224 */ /* 0x000fc800078e0a04 */
[----:B------:R-:W-:-:S05]  /*7080*/  IMAD R7, R0, R4, R7 ;  /* 0x0000000400077224 */ /* 0x000fca00078e0207 */
[----:B------:R-:W-:Y:S01]  /*7090*/  ISETP.GT.U32.AND P6, PT, R0, R7, PT ;  /* 0x000000070000720c */ /* 0x000fe20003fc4070 */
[----:B------:R-:W-:Y:S02]  /*70a0*/  @!P3 IMAD.MOV R5, RZ, RZ, -R5 ;  /* 0x000000ffff05b224 */ /* 0x000fe400078e0a05 */
[----:B------:R-:W-:Y:S02]  /*70b0*/  IMAD.MOV R12, RZ, RZ, -R12 ;  /* 0x000000ffff0c7224 */ /* 0x000fe400078e0a0c */
[----:B------:R-:W-:-:S08]  /*70c0*/  @!P0 IMAD.IADD R2, R2, 0x1, -R0 ;  /* 0x0000000102028824 */ /* 0x000fd000078e0a00 */
[----:B------:R-:W-:-:S05]  /*70d0*/  @!P6 IMAD.IADD R7, R7, 0x1, -R0 ;  /* 0x000000010707e824 */ /* 0x000fca00078e0a00 */
[C---:B------:R-:W-:Y:S01]  /*70e0*/  ISETP.GT.U32.AND P3, PT, R0.reuse, R7, PT ;  /* 0x000000070000720c */ /* 0x040fe20003f64070 */
[----:B------:R-:W-:Y:S02]  /*70f0*/  IMAD R10, R0, R12, R10 ;  /* 0x0000000c000a7224 */ /* 0x000fe400078e020a */
[----:B------:R-:W-:Y:S01]  /*7100*/  IMAD.MOV.U32 R12, RZ, RZ, R2 ;  /* 0x000000ffff0c7224 */ /* 0x000fe200078e0002 */
[----:B------:R-:W-:-:S03]  /*7110*/  ISETP.GE.AND P1, PT, R44, RZ, PT ;  /* 0x000000ff2c00720c */ /* 0x000fc60003f26270 */
[----:B------:R-:W-:Y:S01]  /*7120*/  @!P2 IMAD.MOV R12, RZ, RZ, -R12 ;  /* 0x000000ffff0ca224 */ /* 0x000fe200078e0a0c */
[----:B------:R1:W-:Y:S01]  /*7130*/  STL [R1+0x168], R5 ;  /* 0x0001680501007387 */ /* 0x0003e20000100800 */
[----:B------:R-:W-:-:S03]  /*7140*/  IABS R9, R49 ;  /* 0x0000003100097213 */ /* 0x000fc60000000000 */
[----:B------:R-:W3:Y:S01]  /*7150*/  LDL.LU R44, [R1+0x7d0] ;  /* 0x0007d000012c7983 */ /* 0x000ee20000300800 */
[----:B------:R-:W-:Y:S01]  /*7160*/  @!P3 IMAD.IADD R7, R7, 0x1, -R0 ;  /* 0x000000010707b824 */ /* 0x000fe200078e0a00 */
[----:B------:R-:W-:Y:S02]  /*7170*/  ISETP.GE.AND P3, PT, R49, RZ, PT ;  /* 0x000000ff3100720c */ /* 0x000fe40003f66270 */
[----:B------:R3:W-:Y:S04]  /*7180*/  STL [R1+0x160], R12 ;  /* 0x0001600c01007387 */ /* 0x0007e80000100800 */
[----:B------:R-:W3:Y:S01]  /*7190*/  LDL.LU R49, [R1+0x7d4] ;  /* 0x0007d40001317983 */ /* 0x000ee20000300800 */
[----:B--2---:R-:W-:Y:S02]  /*71a0*/  IABS R4, R51 ;  /* 0x0000003300047213 */ /* 0x004fe40000000000 */
[----:B------:R-:W-:-:S03]  /*71b0*/  ISETP.GT.U32.AND P6, PT, R0, R11, PT ;  /* 0x0000000b0000720c */ /* 0x000fc60003fc4070 */
[----:B0-----:R-:W-:-:S04]  /*71c0*/  IMAD.HI.U32 R8, R17, R4, RZ ;  /* 0x0000000411087227 */ /* 0x001fc800078e00ff */
[----:B------:R-:W-:Y:S01]  /*71d0*/  IMAD.MOV R8, RZ, RZ, -R8 ;  /* 0x000000ffff087224 */ /* 0x000fe200078e0a08 */
[----:B------:R-:W-:-:S03]  /*71e0*/  ISETP.GT.U32.AND P0, PT, R0, R10, PT ;  /* 0x0000000a0000720c */ /* 0x000fc60003f04070 */
[----:B------:R-:W-:Y:S02]  /*71f0*/  IMAD R4, R0, R8, R4 ;  /* 0x0000000800047224 */ /* 0x000fe400078e0204 */
[----:B------:R-:W-:-:S03]  /*7200*/  @!P6 IMAD.IADD R11, R11, 0x1, -R0 ;  /* 0x000000010b0be824 */ /* 0x000fc600078e0a00 */
[----:B------:R-:W-:Y:S01]  /*7210*/  ISETP.GT.U32.AND P6, PT, R0, R4, PT ;  /* 0x000000040000720c */ /* 0x000fe20003fc4070 */
[----:B------:R-:W-:-:S04]  /*7220*/  IMAD.HI.U32 R6, R17, R9, RZ ;  /* 0x0000000911067227 */ /* 0x000fc800078e00ff */
[----:B------:R-:W-:Y:S02]  /*7230*/  @!P4 IMAD.MOV R11, RZ, RZ, -R11 ;  /* 0x000000ffff0bc224 */ /* 0x000fe400078e0a0b */
[----:B------:R-:W-:Y:S02]  /*7240*/  IMAD.MOV R6, RZ, RZ, -R6 ;  /* 0x000000ffff067224 */ /* 0x000fe400078e0a06 */
[----:B------:R-:W-:Y:S01]  /*7250*/  @!P1 IMAD.MOV R7, RZ, RZ, -R7 ;  /* 0x000000ffff079224 */ /* 0x000fe200078e0a07 */
[----:B------:R-:W-:Y:S01]  /*7260*/  STL [R1+0x154], R11 ;  /* 0x0001540b01007387 */ /* 0x000fe20000100800 */
[--C-:B------:R-:W-:Y:S01]  /*7270*/  @!P0 IMAD.IADD R10, R10, 0x1, -R0.reuse ;  /* 0x000000010a0a8824 */ /* 0x100fe200078e0a00 */
[----:B------:R-:W-:Y:S01]  /*7280*/  ISETP.GE.AND P0, PT, R51, RZ, PT ;  /* 0x000000ff3300720c */ /* 0x000fe20003f06270 */
[----:B------:R-:W-:Y:S01]  /*7290*/  IMAD R9, R0, R6, R9 ;  /* 0x0000000600097224 */ /* 0x000fe200078e0209 */
[----:B------:R-:W2:Y:S01]  /*72a0*/  LDL.LU R51, [R1+0x7d8] ;  /* 0x0007d80001337983 */ /* 0x000ea20000300800 */
[----:B------:R-:W-:Y:S01]  /*72b0*/  @!P6 IMAD.IADD R4, R4, 0x1, -R0 ;  /* 0x000000010404e824 */ /* 0x000fe200078e0a00 */
[----:B-1----:R-:W-:-:S02]  /*72c0*/  IABS R5, R52 ;  /* 0x0000003400057213 */ /* 0x002fc40000000000 */
[----:B------:R-:W-:Y:S01]  /*72d0*/  ISETP.GE.AND P6, PT, R52, RZ, PT ;  /* 0x000000ff3400720c */ /* 0x000fe20003fc6270 */
[----:B------:R0:W-:Y:S01]  /*72e0*/  STL [R1+0x150], R7 ;  /* 0x0001500701007387 */ /* 0x0001e20000100800 */
[----:B------:R-:W-:-:S03]  /*72f0*/  ISETP.GT.U32.AND P2, PT, R0, R9, PT ;  /* 0x000000090000720c */ /* 0x000fc60003f44070 */
[----:B------:R-:W2:Y:S01]  /*7300*/  LDL.LU R52, [R1+0x7dc] ;  /* 0x0007dc0001347983 */ /* 0x000ea20000300800 */
[----:B------:R-:W-:-:S09]  /*7310*/  IMAD.MOV.U32 R2, RZ, RZ, R5 ;  /* 0x000000ffff027224 */ /* 0x000fd200078e0005 */
[----:B------:R-:W-:Y:S01]  /*7320*/  @!P2 IMAD.IADD R9, R9, 0x1, -R0 ;  /* 0x000000010909a824 */ /* 0x000fe200078e0a00 */
[----:B------:R-:W-:-:S04]  /*7330*/  ISETP.GT.U32.AND P2, PT, R0, R10, PT ;  /* 0x0000000a0000720c */ /* 0x000fc80003f44070 */
[C---:B------:R-:W-:Y:S02]  /*7340*/  ISETP.GT.U32.AND P4, PT, R0.reuse, R9, PT ;  /* 0x000000090000720c */ /* 0x040fe40003f84070 */
[----:B------:R-:W-:-:S07]  /*7350*/  ISETP.GT.U32.AND P1, PT, R0, R4, PT ;  /* 0x000000040000720c */ /* 0x000fce0003f24070 */
[----:B------:R-:W-:-:S04]  /*7360*/  @!P2 IMAD.IADD R10, R10, 0x1, -R0 ;  /* 0x000000010a0aa824 */ /* 0x000fc800078e0a00 */
[----:B------:R-:W-:Y:S02]  /*7370*/  @!P4 IMAD.IADD R9, R9, 0x1, -R0 ;  /* 0x000000010909c824 */ /* 0x000fe400078e0a00 */
[----:B------:R-:W-:Y:S02]  /*7380*/  @!P5 IMAD.MOV R10, RZ, RZ, -R10 ;  /* 0x000000ffff0ad224 */ /* 0x000fe400078e0a0a */
[----:B------:R-:W-:-:S03]  /*7390*/  @!P1 IMAD.IADD R4, R4, 0x1, -R0 ;  /* 0x0000000104049824 */ /* 0x000fc600078e0a00 */
[----:B------:R-:W-:Y:S01]  /*73a0*/  STL [R1+0x140], R10 ;  /* 0x0001400a01007387 */ /* 0x000fe20000100800 */
[----:B------:R-:W-:-:S04]  /*73b0*/  IMAD.HI.U32 R6, R17, R2, RZ ;  /* 0x0000000211067227 */ /* 0x000fc800078e00ff */
[----:B------:R-:W-:-:S04]  /*73c0*/  IMAD.MOV R6, RZ, RZ, -R6 ;  /* 0x000000ffff067224 */ /* 0x000fc800078e0a06 */
[----:B------:R-:W-:Y:S01]  /*73d0*/  IMAD R2, R0, R6, R2 ;  /* 0x0000000600027224 */ /* 0x000fe200078e0202 */
[----:B----4-:R-:W-:-:S05]  /*73e0*/  IABS R8, R56 ;  /* 0x0000003800087213 */ /* 0x010fca0000000000 */
[----:B------:R-:W-:-:S04]  /*73f0*/  IMAD.HI.U32 R5, R17, R8, RZ ;  /* 0x0000000811057227 */ /* 0x000fc800078e00ff */
[----:B------:R-:W-:-:S04]  /*7400*/  IMAD.MOV R5, RZ, RZ, -R5 ;  /* 0x000000ffff057224 */ /* 0x000fc800078e0a05 */
[----:B------:R-:W-:-:S05]  /*7410*/  IMAD R8, R0, R5, R8 ;  /* 0x0000000500087224 */ /* 0x000fca00078e0208 */
[----:B------:R-:W-:Y:S02]  /*7420*/  ISETP.GT.U32.AND P4, PT, R0, R8, PT ;  /* 0x000000080000720c */ /* 0x000fe40003f84070 */
[----:B------:R-:W-:Y:S02]  /*7430*/  ISETP.GE.AND P1, PT, R56, RZ, PT ;  /* 0x000000ff3800720c */ /* 0x000fe40003f26270 */
[----:B------:R-:W4:Y:S09]  /*7440*/  LDL.LU R56, [R1+0x7e0] ;  /* 0x0007e00001387983 */ /* 0x000f320000300800 */
[----:B------:R-:W-:Y:S01]  /*7450*/  @!P4 IMAD.IADD R8, R8, 0x1, -R0 ;  /* 0x000000010808c824 */ /* 0x000fe200078e0a00 */
[----:B---3--:R-:W-:-:S02]  /*7460*/  IABS R12, R58 ;  /* 0x0000003a000c7213 */ /* 0x008fc40000000000 */
[----:B------:R-:W-:Y:S02]  /*7470*/  ISETP.GE.AND P4, PT, R58, RZ, PT ;  /* 0x000000ff3a00720c */ /* 0x000fe40003f86270 */
[----:B------:R-:W3:Y:S01]  /*7480*/  LDL.LU R58, [R1+0x7e4] ;  /* 0x0007e400013a7983 */ /* 0x000ee20000300800 */
[----:B0-----:R-:W-:Y:S01]  /*7490*/  IMAD.MOV.U32 R7, RZ, RZ, R12 ;  /* 0x000000ffff077224 */ /* 0x001fe200078e000c */
[----:B------:R-:W-:Y:S02]  /*74a0*/  ISETP.GT.U32.AND P2, PT, R0, R2, PT ;  /* 0x000000020000720c */ /* 0x000fe40003f44070 */
[----:B------:R-:W3:Y:S01]  /*74b0*/  LDL.LU R42, [R1+0x7e8] ;  /* 0x0007e800012a7983 */ /* 0x000ee20000300800 */
[----:B------:R-:W-:-:S04]  /*74c0*/  IMAD.HI.U32 R5, R17, R7, RZ ;  /* 0x0000000711057227 */ /* 0x000fc800078e00ff */
[----:B------:R-:W-:-:S04]  /*74d0*/  IMAD.MOV R5, RZ, RZ, -R5 ;  /* 0x000000ffff057224 */ /* 0x000fc800078e0a05 */
[----:B------:R-:W-:Y:S02]  /*74e0*/  IMAD R7, R0, R5, R7 ;  /* 0x0000000500077224 */ /* 0x000fe400078e0207 */
[----:B------:R-:W-:-:S03]  /*74f0*/  @!P2 IMAD.IADD R2, R2, 0x1, -R0 ;  /* 0x000000010202a824 */ /* 0x000fc600078e0a00 */
[----:B------:R-:W-:Y:S02]  /*7500*/  ISETP.GT.U32.AND P2, PT, R0, R7, PT ;  /* 0x000000070000720c */ /* 0x000fe40003f44070 */
[----:B------:R-:W-:-:S05]  /*7510*/  IABS R6, R40 ;  /* 0x0000002800067213 */ /* 0x000fca0000000000 */
[----:B------:R-:W-:Y:S01]  /*7520*/  IMAD.HI.U32 R13, R17, R6, RZ ;  /* 0x00000006110d7227 */ /* 0x000fe200078e00ff */
[----:B------:R-:W-:-:S03]  /*7530*/  ISETP.GT.U32.AND P5, PT, R0, R2, PT ;  /* 0x000000020000720c */ /* 0x000fc60003fa4070 */
[----:B------:R-:W-:Y:S02]  /*7540*/  IMAD.MOV R13, RZ, RZ, -R13 ;  /* 0x000000ffff0d7224 */ /* 0x000fe400078e0a0d */
[----:B------:R-:W-:Y:S01]  /*7550*/  @!P2 IMAD.IADD R7, R7, 0x1, -R0 ;  /* 0x000000010707a824 */ /* 0x000fe200078e0a00 */
[C---:B------:R-:W-:Y:S01]  /*7560*/  ISETP.GT.U32.AND P2, PT, R0.reuse, R8, PT ;  /* 0x000000080000720c */ /* 0x040fe20003f44070 */
[----:B------:R-:W-:Y:S02]  /*7570*/  IMAD R6, R0, R13, R6 ;  /* 0x0000000d00067224 */ /* 0x000fe400078e0206 */
[----:B------:R-:W-:Y:S02]  /*7580*/  IMAD.MOV.U32 R14, RZ, RZ, R9 ;  /* 0x000000ffff0e7224 */ /* 0x000fe400078e0009 */
[----:B------:R-:W-:Y:S02]  /*7590*/  @!P0 IMAD.MOV R4, RZ, RZ, -R4 ;  /* 0x000000ffff048224 */ /* 0x000fe400078e0a04 */
[----:B------:R-:W-:Y:S01]  /*75a0*/  @!P3 IMAD.MOV R14, RZ, RZ, -R14 ;  /* 0x000000ffff0eb224 */ /* 0x000fe200078e0a0e */
[----:B------:R-:W-:-:S02]  /*75b0*/  IABS R11, R44 ;  /* 0x0000002c000b7213 */ /* 0x000fc40000000000 */
[----:B------:R-:W-:-:S03]  /*75c0*/  IABS R5, R49 ;  /* 0x0000003100057213 */ /* 0x000fc60000000000 */
[----:B------:R-:W-:-:S04]  /*75d0*/  IMAD.HI.U32 R12, R17, R11, RZ ;  /* 0x0000000b110c7227 */ /* 0x000fc800078e00ff */
[----:B------:R-:W-:-:S04]  /*75e0*/  IMAD.MOV.U32 R13, RZ, RZ, R5 ;  /* 0x000000ffff0d7224 */ /* 0x000fc800078e0005 */
[----:B------:R-:W-:Y:S01]  /*75f0*/  IMAD.HI.U32 R9, R17, R13, RZ ;  /* 0x0000000d11097227 */ /* 0x000fe200078e00ff */
[----:B------:R-:W-:Y:S03]  /*7600*/  STL [R1+0x134], R14 ;  /* 0x0001340e01007387 */ /* 0x000fe60000100800 */
[----:B------:R-:W-:Y:S02]  /*7610*/  IMAD.MOV R12, RZ, RZ, -R12 ;  /* 0x000000ffff0c7224 */ /* 0x000fe400078e0a0c */
[--C-:B------:R-:W-:Y:S02]  /*7620*/  @!P5 IMAD.IADD R2, R2, 0x1, -R0.reuse ;  /* 0x000000010202d824 */ /* 0x100fe400078e0a00 */
[----:B------:R-:W-:Y:S02]  /*7630*/  IMAD.MOV R9, RZ, RZ, -R9 ;  /* 0x000000ffff097224 */ /* 0x000fe400078e0a09 */
[----:B------:R-:W-:Y:S01]  /*7640*/  @!P2 IMAD.IADD R8, R8, 0x1, -R0 ;  /* 0x000000010808a824 */ /* 0x000fe200078e0a00 */
[----:B------:R0:W-:Y:S01]  /*7650*/  STL [R1+0x12c], R4 ;  /* 0x00012c0401007387 */ /* 0x0001e20000100800 */
[----:B------:R-:W-:-:S02]  /*7660*/  IMAD R5, R0, R12, R11 ;  /* 0x0000000c00057224 */ /* 0x000fc400078e020b */
[----:B------:R-:W-:Y:S02]  /*7670*/  IMAD.MOV.U32 R11, RZ, RZ, R2 ;  /* 0x000000ffff0b7224 */ /* 0x000fe400078e0002 */
[----:B0-----:R-:W-:Y:S02]  /*7680*/  IMAD R4, R0, R9, R13 ;  /* 0x0000000900047224 */ /* 0x001fe400078e020d */
[----:B------:R-:W-:Y:S02]  /*7690*/  IMAD.MOV.U32 R13, RZ, RZ, R8 ;  /* 0x000000ffff0d7224 */ /* 0x000fe400078e0008 */
[----:B------:R-:W-:Y:S02]  /*76a0*/  @!P6 IMAD.MOV R11, RZ, RZ, -R11 ;  /* 0x000000ffff0be224 */ /* 0x000fe400078e0a0b */
[----:B------:R-:W-:Y:S01]  /*76b0*/  @!P1 IMAD.MOV R13, RZ, RZ, -R13 ;  /* 0x000000ffff0d9224 */ /* 0x000fe200078e0a0d */
[----:B------:R-:W-:Y:S02]  /*76c0*/  ISETP.GE.AND P2, PT, R44, RZ, PT ;  /* 0x000000ff2c00720c */ /* 0x000fe40003f46270 */
[----:B------:R2:W-:Y:S04]  /*76d0*/  STL [R1+0x128], R11 ;  /* 0x0001280b01007387 */ /* 0x0005e80000100800 */
[----:B------:R0:W-:Y:S04]  /*76e0*/  STL [R1+0x124], R13 ;  /* 0x0001240d01007387 */ /* 0x0001e80000100800 */
[----:B------:R-:W3:Y:S01]  /*76f0*/  LDL.LU R44, [R1+0x7ec] ;  /* 0x0007ec00012c7983 */ /* 0x000ee20000300800 */
[----:B------:R-:W-:-:S02]  /*7700*/  ISETP.GT.U32.AND P3, PT, R0, R7, PT ;  /* 0x000000070000720c */ /* 0x000fc40003f64070 */
[----:B------:R-:W-:-:S11]  /*7710*/  ISETP.GT.U32.AND P6, PT, R0, R5, PT ;  /* 0x000000050000720c */ /* 0x000fd60003fc4070 */
[--C-:B------:R-:W-:Y:S01]  /*7720*/  @!P3 IMAD.IADD R7, R7, 0x1, -R0.reuse ;  /* 0x000000010707b824 */ /* 0x100fe200078e0a00 */
[C---:B------:R-:W-:Y:S01]  /*7730*/  ISETP.GT.U32.AND P3, PT, R0.reuse, R4, PT ;  /* 0x000000040000720c */ /* 0x040fe20003f64070 */
[----:B------:R-:W-:Y:S01]  /*7740*/  @!P6 IMAD.IADD R5, R5, 0x1, -R0 ;  /* 0x000000010505e824 */ /* 0x000fe200078e0a00 */
[----:B------:R-:W-:Y:S02]  /*7750*/  ISETP.GT.U32.AND P5, PT, R0, R6, PT ;  /* 0x000000060000720c */ /* 0x000fe40003fa4070 */
[----:B--2---:R-:W-:-:S05]  /*7760*/  IABS R11, R52 ;  /* 0x00000034000b7213 */ /* 0x004fca0000000000 */
[----:B------:R-:W-:-:S04]  /*7770*/  IMAD.HI.U32 R8, R17, R11, RZ ;  /* 0x0000000b11087227 */ /* 0x000fc800078e00ff */
[----:B------:R-:W-:Y:S01]  /*7780*/  @!P3 IMAD.IADD R4, R4, 0x1, -R0 ;  /* 0x000000010404b824 */ /* 0x000fe200078e0a00 */
[----:B------:R-:W-:Y:S01]  /*7790*/  ISETP.GT.U32.AND P3, PT, R0, R5, PT ;  /* 0x000000050000720c */ /* 0x000fe20003f64070 */
[----:B------:R-:W-:Y:S01]  /*77a0*/  IMAD.MOV R8, RZ, RZ, -R8 ;  /* 0x000000ffff087224 */ /* 0x000fe200078e0a08 */
[----:B------:R-:W-:Y:S01]  /*77b0*/  IABS R10, R51 ;  /* 0x00000033000a7213 */ /* 0x000fe20000000000 */
[----:B------:R-:W-:Y:S02]  /*77c0*/  @!P5 IMAD.IADD R6, R6, 0x1, -R0 ;  /* 0x000000010606d824 */ /* 0x000fe400078e0a00 */
[C---:B------:R-:W-:Y:S02]  /*77d0*/  IMAD R8, R0.reuse, R8, R11 ;  /* 0x0000000800087224 */ /* 0x040fe400078e020b */
[----:B------:R-:W-:Y:S01]  /*77e0*/  IMAD.HI.U32 R2, R17, R10, RZ ;  /* 0x0000000a11027227 */ /* 0x000fe200078e00ff */
[----:B------:R-:W-:-:S03]  /*77f0*/  ISETP.GT.U32.AND P6, PT, R0, R6, PT ;  /* 0x000000060000720c */ /* 0x000fc60003fc4070 */
[----:B------:R-:W-:Y:S02]  /*7800*/  IMAD.MOV R2, RZ, RZ, -R2 ;  /* 0x000000ffff027224 */ /* 0x000fe400078e0a02 */
[----:B------:R-:W-:Y:S01]  /*7810*/  @!P3 IMAD.IADD R5, R5, 0x1, -R0 ;  /* 0x000000010505b824 */ /* 0x000fe200078e0a00 */
[C---:B------:R-:W-:Y:S01]  /*7820*/  ISETP.GT.U32.AND P3, PT, R0.reuse, R8, PT ;  /* 0x000000080000720c */ /* 0x040fe20003f64070 */
[----:B------:R-:W-:Y:S01]  /*7830*/  IMAD R2, R0, R2, R10 ;  /* 0x0000000200027224 */ /* 0x000fe200078e020a */
[----:B------:R-:W-:Y:S01]  /*7840*/  ISETP.GE.AND P0, PT, R40, RZ, PT ;  /* 0x000000ff2800720c */ /* 0x000fe20003f06270 */
[----:B0-----:R-:W-:Y:S01]  /*7850*/  IMAD.MOV.U32 R13, RZ, RZ, R7 ;  /* 0x000000ffff0d7224 */ /* 0x001fe200078e0007 */
[----:B------:R-:W-:Y:S02]  /*7860*/  ISETP.GE.AND P5, PT, R49, RZ, PT ;  /* 0x000000ff3100720c */ /* 0x000fe40003fa6270 */
[----:B------:R-:W2:Y:S01]  /*7870*/  LDL.LU R49, [R1+0x7f0] ;  /* 0x0007f00001317983 */ /* 0x000ea20000300800 */
[C---:B------:R-:W-:Y:S01]  /*7880*/  ISETP.GT.U32.AND P1, PT, R0.reuse, R4, PT ;  /* 0x000000040000720c */ /* 0x040fe20003f24070 */
[----:B------:R-:W-:Y:S01]  /*7890*/  @!P4 IMAD.MOV R13, RZ, RZ, -R13 ;  /* 0x000000ffff0dc224 */ /* 0x000fe200078e0a0d */
[----:B------:R-:W-:Y:S01]  /*78a0*/  ISETP.GT.U32.AND P4, PT, R0, R2, PT ;  /* 0x000000020000720c */ /* 0x000fe20003f84070 */
[----:B------:R-:W-:Y:S01]  /*78b0*/  @!P6 IMAD.IADD R6, R6, 0x1, -R0 ;  /* 0x000000010606e824 */ /* 0x000fe200078e0a00 */
[----:B------:R-:W-:-:S02]  /*78c0*/  ISETP.GE.AND P6, PT, R51, RZ, PT ;  /* 0x000000ff3300720c */ /* 0x000fc40003fc6270 */
[----:B------:R-:W-:Y:S01]  /*78d0*/  @!P3 IMAD.IADD R8, R8, 0x1, -R0 ;  /* 0x000000010808b824 */ /* 0x000fe200078e0a00 */
[----:B------:R-:W-:Y:S01]  /*78e0*/  STL [R1+0x120], R13 ;  /* 0x0001200d01007387 */ /* 0x000fe20000100800 */
[----:B------:R-:W-:Y:S02]  /*78f0*/  @!P0 IMAD.MOV R6, RZ, RZ, -R6 ;  /* 0x000000ffff068224 */ /* 0x000fe400078e0a06 */
[----:B------:R-:W-:Y:S01]  /*7900*/  @!P2 IMAD.MOV R5, RZ, RZ, -R5 ;  /* 0x000000ffff05a224 */ /* 0x000fe200078e0a05 */
[----:B------:R-:W2:Y:S01]  /*7910*/  LDL.LU R51, [R1+0x7f4] ;  /* 0x0007f40001337983 */ /* 0x000ea20000300800 */
[----:B------:R-:W-:Y:S01]  /*7920*/  ISETP.GT.U32.AND P3, PT, R0, R8, PT ;  /* 0x000000080000720c */ /* 0x000fe20003f64070 */
[--C-:B------:R-:W-:Y:S01]  /*7930*/  @!P1 IMAD.IADD R4, R4, 0x1, -R0.reuse ;  /* 0x0000000104049824 */ /* 0x100fe200078e0a00 */
[----:B------:R-:W-:Y:S01]  /*7940*/  ISETP.GE.AND P1, PT, R52, RZ, PT ;  /* 0x000000ff3400720c */ /* 0x000fe20003f26270 */
[----:B------:R-:W-:Y:S01]  /*7950*/  STL [R1+0x10c], R6 ;  /* 0x00010c0601007387 */ /* 0x000fe20000100800 */
[----:B------:R-:W-:-:S03]  /*7960*/  @!P4 IMAD.IADD R2, R2, 0x1, -R0 ;  /* 0x000000010202c824 */ /* 0x000fc600078e0a00 */
[----:B------:R0:W-:Y:S04]  /*7970*/  STL [R1+0x108], R5 ;  /* 0x0001080501007387 */ /* 0x0001e80000100800 */
[----:B------:R-:W2:Y:S01]  /*7980*/  LDL.LU R52, [R1+0x7f8] ;  /* 0x0007f80001347983 */ /* 0x000ea20000300800 */
[----:B------:R-:W-:Y:S02]  /*7990*/  @!P5 IMAD.MOV R4, RZ, RZ, -R4 ;  /* 0x000000ffff04d224 */ /* 0x000fe400078e0a04 */
[----:B------:R-:W-:Y:S01]  /*79a0*/  @!P3 IMAD.IADD R8, R8, 0x1, -R0 ;  /* 0x000000010808b824 */ /* 0x000fe200078e0a00 */
[----:B------:R-:W-:Y:S02]  /*79b0*/  ISETP.GT.U32.AND P0, PT, R0, R2, PT ;  /* 0x000000020000720c */ /* 0x000fe40003f04070 */
[----:B----4-:R-:W-:-:S02]  /*79c0*/  IABS R9, R56 ;  /* 0x0000003800097213 */ /* 0x010fc40000000000 */
[----:B------:R-:W-:Y:S02]  /*79d0*/  ISETP.GE.AND P4, PT, R56, RZ, PT ;  /* 0x000000ff3800720c */ /* 0x000fe40003f86270 */
[----:B------:R-:W4:Y:S04]  /*79e0*/  LDL.LU R56, [R1+0x7fc] ;  /* 0x0007fc0001387983 */ /* 0x000f280000300800 */
[----:B------:R1:W-:Y:S01]  /*79f0*/  STL [R1+0x100], R4 ;  /* 0x0001000401007387 */ /* 0x0003e20000100800 */
[----:B---3--:R-:W-:Y:S02]  /*7a00*/  IABS R12, R58 ;  /* 0x0000003a000c7213 */ /* 0x008fe40000000000 */
[----:B------:R-:W-:Y:S02]  /*7a10*/  ISETP.GE.AND P3, PT, R58, RZ, PT ;  /* 0x000000ff3a00720c */ /* 0x000fe40003f66270 */
[----:B------:R-:W3:Y:S04]  /*7a20*/  LDL.LU R58, [R1+0x800] ;  /* 0x00080000013a7983 */ /* 0x000ee80000300800 */
[----:B------:R-:W3:Y:S01]  /*7a30*/  LDL.LU R40, [R1+0x804] ;  /* 0x0008040001287983 */ /* 0x000ee20000300800 */
[----:B------:R-:W-:-:S05]  /*7a40*/  IABS R10, R42 ;  /* 0x0000002a000a7213 */ /* 0x000fca0000000000 */
[----:B------:R-:W-:-:S04]  /*7a50*/  IMAD.HI.U32 R11, R17, R10, RZ ;  /* 0x0000000a110b7227 */ /* 0x000fc800078e00ff */
[----:B------:R-:W-:-:S04]  /*7a60*/  IMAD.MOV R11, RZ, RZ, -R11 ;  /* 0x000000ffff0b7224 */ /* 0x000fc800078e0a0b */
[----:B0-----:R-:W-:Y:S02]  /*7a70*/  IMAD R5, R0, R11, R10 ;  /* 0x0000000b00057224 */ /* 0x001fe400078e020a */
[----:B------:R-:W-:-:S03]  /*7a80*/  @!P0 IMAD.IADD R2, R2, 0x1, -R0 ;  /* 0x0000000102028824 */ /* 0x000fc600078e0a00 */
[----:B------:R-:W-:Y:S01]  /*7a90*/  ISETP.GT.U32.AND P0, PT, R0, R5, PT ;  /* 0x000000050000720c */ /* 0x000fe20003f04070 */
[----:B------:R-:W-:-:S12]  /*7aa0*/  @!P6 IMAD.MOV R2, RZ, RZ, -R2 ;  /* 0x000000ffff02e224 */ /* 0x000fd800078e0a02 */
[----:B------:R-:W-:-:S05]  /*7ab0*/  @!P0 IMAD.IADD R5, R5, 0x1, -R0 ;  /* 0x0000000105058824 */ /* 0x000fca00078e0a00 */
[----:B------:R-:W-:Y:S01]  /*7ac0*/  ISETP.GT.U32.AND P0, PT, R0, R5, PT ;  /* 0x000000050000720c */ /* 0x000fe20003f04070 */
[----:B------:R0:W-:Y:S01]  /*7ad0*/  STL [R1+0xfc], R2 ;  /* 0x0000fc0201007387 */ /* 0x0001e20000100800 */
[----:B------:R-:W-:-:S03]  /*7ae0*/  ISETP.GE.AND P6, PT, R42, RZ, PT ;  /* 0x000000ff2a00720c */ /* 0x000fc60003fc6270 */
[----:B------:R-:W3:Y:S08]  /*7af0*/  LDL.LU R42, [R1+0x808] ;  /* 0x00080800012a7983 */ /* 0x000ef00000300800 */
[----:B------:R-:W-:Y:S01]  /*7b00*/  @!P0 IMAD.IADD R5, R5, 0x1, -R0 ;  /* 0x0000000105058824 */ /* 0x000fe200078e0a00 */
[----:B------:R-:W-:Y:S02]  /*7b10*/  IABS R11, R44 ;  /* 0x0000002c000b7213 */ /* 0x000fe40000000000 */
[----:B------:R-:W-:-:S02]  /*7b20*/  ISETP.GE.AND P0, PT, R44, RZ, PT ;  /* 0x000000ff2c00720c */ /* 0x000fc40003f06270 */
[----:B------:R-:W3:Y:S01]  /*7b30*/  LDL.LU R44, [R1+0x80c] ;  /* 0x00080c00012c7983 */ /* 0x000ee20000300800 */
[----:B------:R-:W-:-:S04]  /*7b40*/  IMAD.HI.U32 R13, R17, R9, RZ ;  /* 0x00000009110d7227 */ /* 0x000fc800078e00ff */
[----:B------:R-:W-:-:S04]  /*7b50*/  IMAD.MOV R13, RZ, RZ, -R13 ;  /* 0x000000ffff0d7224 */ /* 0x000fc800078e0a0d */
[----:B------:R-:W-:-:S05]  /*7b60*/  IMAD R9, R0, R13, R9 ;  /* 0x0000000d00097224 */ /* 0x000fca00078e0209 */
[----:B------:R-:W-:Y:S01]  /*7b70*/  ISETP.GT.U32.AND P2, PT, R0, R9, PT ;  /* 0x000000090000720c */ /* 0x000fe20003f44070 */
[----:B------:R-:W-:-:S04]  /*7b80*/  IMAD.MOV.U32 R7, RZ, RZ, R12 ;  /* 0x000000ffff077224 */ /* 0x000fc800078e000c */
[----:B------:R-:W-:-:S08]  /*7b90*/  IMAD.HI.U32 R12, R17, R7, RZ ;  /* 0x00000007110c7227 */ /* 0x000fd000078e00ff */
[----:B------:R-:W-:Y:S02]  /*7ba0*/  @!P2 IMAD.IADD R9, R9, 0x1, -R0 ;  /* 0x000000010909a824 */ /* 0x000fe400078e0a00 */
[----:B------:R-:W-:-:S03]  /*7bb0*/  IMAD.HI.U32 R10, R17, R11, RZ ;  /* 0x0000000b110a7227 */ /* 0x000fc600078e00ff */
[C---:B------:R-:W-:Y:S01]  /*7bc0*/  ISETP.GT.U32.AND P2, PT, R0.reuse, R9, PT ;  /* 0x000000090000720c */ /* 0x040fe20003f44070 */
[----:B------:R-:W-:Y:S02]  /*7bd0*/  IMAD.MOV R12, RZ, RZ, -R12 ;  /* 0x000000ffff0c7224 */ /* 0x000fe400078e0a0c */
[----:B------:R-:W-:Y:S02]  /*7be0*/  IMAD.MOV R10, RZ, RZ, -R10 ;  /* 0x000000ffff0a7224 */ /* 0x000fe400078e0a0a */
[C---:B------:R-:W-:Y:S02]  /*7bf0*/  IMAD R7, R0.reuse, R12, R7 ;  /* 0x0000000c00077224 */ /* 0x040fe400078e0207 */
[----:B------:R-:W-:-:S03]  /*7c00*/  IMAD R10, R0, R10, R11 ;  /* 0x0000000a000a7224 */ /* 0x000fc600078e020b */
[C---:B------:R-:W-:Y:S02]  /*7c10*/  ISETP.GT.U32.AND P5, PT, R0.reuse, R7, PT ;  /* 0x000000070000720c */ /* 0x040fe40003fa4070 */
[----:B--2---:R-:W-:Y:S01]  /*7c20*/  IABS R6, R49 ;  /* 0x0000003100067213 */ /* 0x004fe20000000000 */
[----:B------:R-:W-:Y:S01]  /*7c30*/  @!P2 IMAD.IADD R9, R9, 0x1, -R0 ;  /* 0x000000010909a824 */ /* 0x000fe200078e0a00 */
[----:B------:R-:W-:-:S03]  /*7c40*/  ISETP.GT.U32.AND P2, PT, R0, R10, PT ;  /* 0x0000000a0000720c */ /* 0x000fc60003f44070 */
[----:B------:R-:W-:-:S04]  /*7c50*/  IMAD.HI.U32 R12, R17, R6, RZ ;  /* 0x00000006110c7227 */ /* 0x000fc800078e00ff */
[----:B------:R-:W-:Y:S01]  /*7c60*/  IMAD.MOV R12, RZ, RZ, -R12 ;  /* 0x000000ffff0c7224 */ /* 0x000fe200078e0a0c */
[----:B-1----:R-:W-:Y:S01]  /*7c70*/  IABS R4, R51 ;  /* 0x0000003300047213 */ /* 0x002fe20000000000 */
[----:B------:R-:W-:Y:S02]  /*7c80*/  @!P5 IMAD.IADD R7, R7, 0x1, -R0 ;  /* 0x000000010707d824 */ /* 0x000fe400078e0a00 */
[C---:B0-----:R-:W-:Y:S02]  /*7c90*/  IMAD R2, R0.reuse, R12, R6 ;  /* 0x0000000c00027224 */ /* 0x041fe400078e0206 */
[----:B------:R-:W-:Y:S01]  /*7ca0*/  IMAD.HI.U32 R12, R17, R4, RZ ;  /* 0x00000004110c7227 */ /* 0x000fe200078e00ff */
[----:B------:R-:W-:-:S03]  /*7cb0*/  ISETP.GT.U32.AND P5, PT, R0, R7, PT ;  /* 0x000000070000720c */ /* 0x000fc60003fa4070 */
[----:B------:R-:W-:Y:S02]  /*7cc0*/  @!P2 IMAD.IADD R10, R10, 0x1, -R0 ;  /* 0x000000010a0aa824 */ /* 0x000fe400078e0a00 */
[----:B------:R-:W-:Y:S01]  /*7cd0*/  IMAD.MOV.U32 R15, RZ, RZ, R8 ;  /* 0x000000ffff0f7224 */ /* 0x000fe200078e0008 */
[----:B------:R-:W-:Y:S01]  /*7ce0*/  IABS R6, R52 ;  /* 0x0000003400067213 */ /* 0x000fe20000000000 */
[----:B------:R-:W-:Y:S02]  /*7cf0*/  IMAD.MOV R12, RZ, RZ, -R12 ;  /* 0x000000ffff0c7224 */ /* 0x000fe400078e0a0c */
[----:B------:R-:W-:Y:S01]  /*7d00*/  @!P1 IMAD.MOV R15, RZ, RZ, -R15 ;  /* 0x000000ffff0f9224 */ /* 0x000fe200078e0a0f */
[C---:B------:R-:W-:Y:S01]  /*7d10*/  ISETP.GT.U32.AND P1, PT, R0.reuse, R10, PT ;  /* 0x0000000a0000720c */ /* 0x040fe20003f24070 */
[----:B------:R-:W-:Y:S02]  /*7d20*/  IMAD R4, R0, R12, R4 ;  /* 0x0000000c00047224 */ /* 0x000fe400078e0204 */
[----:B------:R-:W-:-:S04]  /*7d30*/  IMAD.HI.U32 R12, R17, R6, RZ ;  /* 0x00000006110c7227 */ /* 0x000fc800078e00ff */
[----:B------:R-:W-:Y:S02]  /*7d40*/  IMAD.MOV R12, RZ, RZ, -R12 ;  /* 0x000000ffff0c7224 */ /* 0x000fe400078e0a0c */
[----:B------:R-:W-:Y:S02]  /*7d50*/  @!P5 IMAD.IADD R7, R7, 0x1, -R0 ;  /* 0x000000010707d824 */ /* 0x000fe400078e0a00 */
[----:B------:R-:W-:Y:S02]  /*7d60*/  IMAD R6, R0, R12, R6 ;  /* 0x0000000c00067224 */ /* 0x000fe400078e0206 */
[----:B------:R-:W-:Y:S02]  /*7d70*/  @!P1 IMAD.IADD R10, R10, 0x1, -R0 ;  /* 0x000000010a0a9824 */ /* 0x000fe400078e0a00 */
[----:B------:R-:W-:Y:S01]  /*7d80*/  @!P3 IMAD.MOV R7, RZ, RZ, -R7 ;  /* 0x000000ffff07b224 */ /* 0x000fe200078e0a07 */
[----:B------:R-:W-:Y:S01]  /*7d90*/  ISETP.GT.U32.AND P3, PT, R0, R6, PT ;  /* 0x000000060000720c */ /* 0x000fe20003f64070 */
[----:B------:R-:W-:-:S02]  /*7da0*/  @!P4 IMAD.MOV R9, RZ, RZ, -R9 ;  /* 0x000000ffff09c224 */ /* 0x000fc400078e0a09 */
[----:B------:R-:W-:Y:S01]  /*7db0*/  @!P6 IMAD.MOV R5, RZ, RZ, -R5 ;  /* 0x000000ffff05e224 */ /* 0x000fe200078e0a05 */
[----:B------:R-:W-:Y:S01]  /*7dc0*/  STL [R1+0xd0], R15 ;  /* 0x0000d00f01007387 */ /* 0x000fe20000100800 */
[----:B------:R-:W-:-:S03]  /*7dd0*/  ISETP.GT.U32.AND P5, PT, R0, R2, PT ;  /* 0x000000020000720c */ /* 0x000fc60003fa4070 */
[----:B------:R-:W-:Y:S04]  /*7de0*/  STL [R1+0xcc], R9 ;  /* 0x0000cc0901007387 */ /* 0x000fe80000100800 */
[----:B------:R0:W-:Y:S01]  /*7df0*/  STL [R1+0xc8], R7 ;  /* 0x0000c80701007387 */ /* 0x0001e20000100800 */
[----:B------:R-:W-:-:S03]  /*7e00*/  @!P3 IMAD.IADD R6, R6, 0x1, -R0 ;  /* 0x000000010606b824 */ /* 0x000fc600078e0a00 */
[----:B------:R1:W-:Y:S01]  /*7e10*/  STL [R1+0xc0], R5 ;  /* 0x0000c00501007387 */ /* 0x0003e20000100800 */
[----:B------:R-:W-:Y:S01]  /*7e20*/  ISETP.GT.U32.AND P2, PT, R0, R4, PT ;  /* 0x000000040000720c */ /* 0x000fe20003f44070 */
[----:B------:R-:W-:-:S05]  /*7e30*/  @!P5 IMAD.IADD R2, R2, 0x1, -R0 ;  /* 0x000000010202d824 */ /* 0x000fca00078e0a00 */
[----:B------:R-:W-:Y:S02]  /*7e40*/  ISETP.GT.U32.AND P4, PT, R0, R2, PT ;  /* 0x000000020000720c */ /* 0x000fe40003f84070 */
[----:B----4-:R-:W-:-:S05]  /*7e50*/  IABS R11, R56 ;  /* 0x00000038000b7213 */ /* 0x010fca0000000000 */
[----:B------:R-:W-:-:S04]  /*7e60*/  IMAD.HI.U32 R14, R17, R11, RZ ;  /* 0x0000000b110e7227 */ /* 0x000fc800078e00ff */
[----:B------:R-:W-:-:S04]  /*7e70*/  IMAD.MOV R14, RZ, RZ, -R14 ;  /* 0x000000ffff0e7224 */ /* 0x000fc800078e0a0e */
[----:B------:R-:W-:-:S05]  /*7e80*/  IMAD R14, R0, R14, R11 ;  /* 0x0000000e000e7224 */ /* 0x000fca00078e020b */
[----:B------:R-:W-:Y:S02]  /*7e90*/  ISETP.GT.U32.AND P1, PT, R0, R14, PT ;  /* 0x0000000e0000720c */ /* 0x000fe40003f24070 */
[----:B---3--:R-:W-:-:S05]  /*7ea0*/  IABS R13, R58 ;  /* 0x0000003a000d7213 */ /* 0x008fca0000000000 */
[----:B------:R-:W-:-:S04]  /*7eb0*/  IMAD.HI.U32 R8, R17, R13, RZ ;  /* 0x0000000d11087227 */ /* 0x000fc800078e00ff */
[----:B------:R-:W-:-:S04]  /*7ec0*/  IMAD.MOV R8, RZ, RZ, -R8 ;  /* 0x000000ffff087224 */ /* 0x000fc800078e0a08 */
[----:B------:R-:W-:Y:S02]  /*7ed0*/  IMAD R13, R0, R8, R13 ;  /* 0x00000008000d7224 */ /* 0x000fe400078e020d */
[----:B------:R-:W-:-:S04]  /*7ee0*/  IMAD.MOV.U32 R8, RZ, RZ, R10 ;  /* 0x000000ffff087224 */ /* 0x000fc800078e000a */
[----:B------:R-:W-:Y:S02]  /*7ef0*/  @!P0 IMAD.MOV R8, RZ, RZ, -R8 ;  /* 0x000000ffff088224 */ /* 0x000fe400078e0a08 */
[----:B------:R-:W-:Y:S01]  /*7f00*/  @!P1 IMAD.IADD R14, R14, 0x1, -R0 ;  /* 0x000000010e0e9824 */ /* 0x000fe200078e0a00 */
[----:B------:R-:W-:Y:S02]  /*7f10*/  ISETP.GE.AND P1, PT, R58, RZ, PT ;  /* 0x000000ff3a00720c */ /* 0x000fe40003f26270 */
[----:B------:R2:W-:Y:S01]  /*7f20*/  STL [R1+0xb8], R8 ;  /* 0x0000b80801007387 */ /* 0x0005e20000100800 */
[----:B------:R-:W-:-:S03]  /*7f30*/  ISETP.GE.AND P3, PT, R56, RZ, PT ;  /* 0x000000ff3800720c */ /* 0x000fc60003f66270 */
[----:B------:R-:W3:Y:S04]  /*7f40*/  LDL.LU R58, [R1+0x810] ;  /* 0x00081000013a7983 */ /* 0x000ee80000300800 */
[----:B------:R-:W4:Y:S01]  /*7f50*/  LDL.LU R56, [R1+0x814] ;  /* 0x0008140001387983 */ /* 0x000f220000300800 */
[--C-:B------:R-:W-:Y:S01]  /*7f60*/  @!P2 IMAD.IADD R4, R4, 0x1, -R0.reuse ;  /* 0x000000010404a824 */ /* 0x100fe200078e0a00 */
[----:B------:R-:W-:Y:S02]  /*7f70*/  IABS R11, R40 ;  /* 0x00000028000b7213 */ /* 0x000fe40000000000 */
[C---:B------:R-:W-:Y:S02]  /*7f80*/  ISETP.GT.U32.AND P0, PT, R0.reuse, R6, PT ;  /* 0x000000060000720c */ /* 0x040fe40003f04070 */
[----:B------:R-:W-:Y:S01]  /*7f90*/  ISETP.GT.U32.AND P2, PT, R0, R4, PT ;  /* 0x000000040000720c */ /* 0x000fe20003f44070 */
[----:B0-----:R-:W-:Y:S01]  /*7fa0*/  IMAD.MOV.U32 R7, RZ, RZ, R11 ;  /* 0x000000ffff077224 */ /* 0x001fe200078e000b */
[----:B------:R-:W-:Y:S01]  /*7fb0*/  ISETP.GE.AND P5, PT, R49, RZ, PT ;  /* 0x000000ff3100720c */ /* 0x000fe20003fa6270 */
[----:B------:R-:W-:Y:S01]  /*7fc0*/  @!P4 IMAD.IADD R2, R2, 0x1, -R0 ;  /* 0x000000010202c824 */ /* 0x000fe200078e0a00 */
[----:B------:R-:W-:Y:S01]  /*7fd0*/  ISETP.GE.AND P6, PT, R51, RZ, PT ;  /* 0x000000ff3300720c */ /* 0x000fe20003fc6270 */
[----:B-1----:R-:W-:Y:S01]  /*7fe0*/  IMAD.HI.U32 R5, R17, R7, RZ ;  /* 0x0000000711057227 */ /* 0x002fe200078e00ff */
[----:B------:R-:W-:-:S02]  /*7ff0*/  ISETP.GE.AND P4, PT, R52, RZ, PT ;  /* 0x000000ff3400720c */ /* 0x000fc40003f86270 */
[----:B------:R-:W3:Y:S01]  /*8000*/  LDL.LU R52, [R1+0x818] ;  /* 0x0008180001347983 */ /* 0x000ee20000300800 */
[----:B------:R-:W-:Y:S02]  /*8010*/  IMAD.MOV R5, RZ, RZ, -R5 ;  /* 0x000000ffff057224 */ /* 0x000fe400078e0a05 */
[----:B------:R-:W-:Y:S01]  /*8020*/  @!P0 IMAD.IADD R6, R6, 0x1, -R0 ;  /* 0x0000000106068824 */ /* 0x000fe200078e0a00 */
[----:B------:R-:W3:Y:S01]  /*8030*/  LDL.LU R49, [R1+0x81c] ;  /* 0x00081c0001317983 */ /* 0x000ee20000300800 */
[----:B--2---:R-:W-:Y:S02]  /*8040*/  IMAD.MOV.U32 R8, RZ, RZ, R2 ;  /* 0x000000ffff087224 */ /* 0x004fe400078e0002 */
[----:B------:R-:W-:Y:S02]  /*8050*/  @!P2 IMAD.IADD R4, R4, 0x1, -R0 ;  /* 0x000000010404a824 */ /* 0x000fe400078e0a00 */
[----:B------:R-:W-:Y:S02]  /*8060*/  IMAD R7, R0, R5, R7 ;  /* 0x0000000500077224 */ /* 0x000fe400078e0207 */
[----:B------:R-:W-:-:S02]  /*8070*/  IMAD.MOV.U32 R5, RZ, RZ, R6 ;  /* 0x000000ffff057224 */ /* 0x000fc400078e0006 */
[----:B------:R-:W-:Y:S02]  /*8080*/  @!P5 IMAD.MOV R8, RZ, RZ, -R8 ;  /* 0x000000ffff08d224 */ /* 0x000fe400078e0a08 */
[----:B------:R-:W-:Y:S02]  /*8090*/  @!P6 IMAD.MOV R4, RZ, RZ, -R4 ;  /* 0x000000ffff04e224 */ /* 0x000fe400078e0a04 */
[----:B------:R-:W-:Y:S01]  /*80a0*/  @!P4 IMAD.MOV R5, RZ, RZ, -R5 ;  /* 0x000000ffff05c224 */ /* 0x000fe200078e0a05 */
[----:B------:R-:W-:Y:S01]  /*80b0*/  STL [R1+0xa0], R8 ;  /* 0x0000a00801007387 */ /* 0x000fe20000100800 */
[----:B------:R-:W-:-:S03]  /*80c0*/  ISETP.GE.AND P6, PT, R40, RZ, PT ;  /* 0x000000ff2800720c */ /* 0x000fc60003fc6270 */
[----:B------:R-:W-:Y:S04]  /*80d0*/  STL [R1+0x98], R4 ;  /* 0x0000980401007387 */ /* 0x000fe80000100800 */
[----:B------:R-:W-:Y:S04]  /*80e0*/  STL [R1+0x94], R5 ;  /* 0x0000940501007387 */ /* 0x000fe80000100800 */
[----:B------:R-:W2:Y:S01]  /*80f0*/  LDL.LU R40, [R1+0x820] ;  /* 0x0008200001287983 */ /* 0x000ea20000300800 */
[----:B------:R-:W-:Y:S02]  /*8100*/  ISETP.GT.U32.AND P5, PT, R0, R14, PT ;  /* 0x0000000e0000720c */ /* 0x000fe40003fa4070 */
[----:B------:R-:W-:-:S11]  /*8110*/  IABS R51, R42 ;  /* 0x0000002a00337213 */ /* 0x000fd60000000000 */
[----:B------:R-:W-:-:S04]  /*8120*/  @!P5 IMAD.IADD R14, R14, 0x1, -R0 ;  /* 0x000000010e0ed824 */ /* 0x000fc800078e0a00 */
[----:B------:R-:W-:Y:S01]  /*8130*/  IMAD.MOV.U32 R9, RZ, RZ, R14 ;  /* 0x000000ffff097224 */ /* 0x000fe200078e000e */
[----:B------:R-:W-:Y:S02]  /*8140*/  ISETP.GE.AND P4, PT, R42, RZ, PT ;  /* 0x000000ff2a00720c */ /* 0x000fe40003f86270 */
[----:B------:R-:W2:Y:S01]  /*8150*/  LDL.LU R42, [R1+0x824] ;  /* 0x00082400012a7983 */ /* 0x000ea20000300800 */
[----:B------:R-:W-:Y:S01]  /*8160*/  @!P3 IMAD.MOV R9, RZ, RZ, -R9 ;  /* 0x000000ffff09b224 */ /* 0x000fe200078e0a09 */
[----:B------:R-:W-:-:S04]  /*8170*/  IABS R11, R44 ;  /* 0x0000002c000b7213 */ /* 0x000fc80000000000 */
[----:B------:R0:W-:Y:S01]  /*8180*/  STL [R1+0x90], R9 ;  /* 0x0000900901007387 */ /* 0x0001e20000100800 */
[----:B------:R-:W-:-:S03]  /*8190*/  ISETP.GE.AND P5, PT, R44, RZ, PT ;  /* 0x000000ff2c00720c */ /* 0x000fc60003fa6270 */
[----:B------:R-:W2:Y:S01]  /*81a0*/  LDL.LU R44, [R1+0x828] ;  /* 0x00082800012c7983 */ /* 0x000ea20000300800 */
[----:B------:R-:W-:Y:S01]  /*81b0*/  ISETP.GT.U32.AND P2, PT, R0, R13, PT ;  /* 0x0000000d0000720c */ /* 0x000fe20003f44070 */
[----:B------:R-:W-:-:S12]  /*81c0*/  IMAD.HI.U32 R2, R17, R51, RZ ;  /* 0x0000003311027227 */ /* 0x000fd800078e00ff */
[----:B------:R-:W-:-:S05]  /*81d0*/  @!P2 IMAD.IADD R13, R13, 0x1, -R0 ;  /* 0x000000010d0da824 */ /* 0x000fca00078e0a00 */
[----:B------:R-:W-:Y:S01]  /*81e0*/  ISETP.GT.U32.AND P2, PT, R0, R13, PT ;  /* 0x0000000d0000720c */ /* 0x000fe20003f44070 */
[----:B------:R-:W-:-:S04]  /*81f0*/  IMAD.MOV R2, RZ, RZ, -R2 ;  /* 0x000000ffff027224 */ /* 0x000fc800078e0a02 */
[----:B------:R-:W-:-:S08]  /*8200*/  IMAD R51, R0, R2, R51 ;  /* 0x0000000200337224 */ /* 0x000fd000078e0233 */
[----:B------:R-:W-:Y:S01]  /*8210*/  @!P2 IMAD.IADD R13, R13, 0x1, -R0 ;  /* 0x000000010d0da824 */ /* 0x000fe200078e0a00 */
[C---:B------:R-:W-:Y:S02]  /*8220*/  ISETP.GT.U32.AND P2, PT, R0.reuse, R51, PT ;  /* 0x000000330000720c */ /* 0x040fe40003f44070 */
[----:B------:R-:W-:-:S11]  /*8230*/  ISETP.GT.U32.AND P0, PT, R0, R7, PT ;  /* 0x000000070000720c */ /* 0x000fd60003f04070 */
[----:B------:R-:W-:-:S05]  /*8240*/  @!P2 IMAD.IADD R51, R51, 0x1, -R0 ;  /* 0x000000013333a824 */ /* 0x000fca00078e0a00 */
[----:B------:R-:W-:Y:S01]  /*8250*/  ISETP.GT.U32.AND P2, PT, R0, R51, PT ;  /* 0x000000330000720c */ /* 0x000fe20003f44070 */
[----:B------:R-:W-:-:S05]  /*8260*/  @!P0 IMAD.IADD R7, R7, 0x1, -R0 ;  /* 0x0000000107078824 */ /* 0x000fca00078e0a00 */
[----:B------:R-:W-:-:S07]  /*8270*/  ISETP.GT.U32.AND P3, PT, R0, R7, PT ;  /* 0x000000070000720c */ /* 0x000fce0003f64070 */
[----:B------:R-:W-:-:S06]  /*8280*/  @!P2 IMAD.IADD R51, R51, 0x1, -R0 ;  /* 0x000000013333a824 */ /* 0x000fcc00078e0a00 */
[----:B------:R-:W-:-:S04]  /*8290*/  @!P3 IMAD.IADD R7, R7, 0x1, -R0 ;  /* 0x000000010707b824 */ /* 0x000fc800078e0a00 */
[----:B------:R-:W-:Y:S02]  /*82a0*/  @!P6 IMAD.MOV R7, RZ, RZ, -R7 ;  /* 0x000000ffff07e224 */ /* 0x000fe400078e0a07 */
[----:B0-----:R-:W-:Y:S02]  /*82b0*/  IMAD.MOV.U32 R9, RZ, RZ, R13 ;  /* 0x000000ffff097224 */ /* 0x001fe400078e000d */
[----:B------:R-:W-:-:S04]  /*82c0*/  IMAD.HI.U32 R4, R17, R11, RZ ;  /* 0x0000000b11047227 */ /* 0x000fc800078e00ff */
[----:B------:R-:W-:Y:S02]  /*82d0*/  @!P1 IMAD.MOV R9, RZ, RZ, -R9 ;  /* 0x000000ffff099224 */ /* 0x000fe400078e0a09 */
[----:B------:R-:W-:-:S03]  /*82e0*/  IMAD.MOV R4, RZ, RZ, -R4 ;  /* 0x000000ffff047224 */ /* 0x000fc600078e0a04 */
[----:B------:R-:W-:Y:S01]  /*82f0*/  STL [R1+0x60], R9 ;  /* 0x0000600901007387 */ /* 0x000fe20000100800 */
[----:B------:R-:W-:-:S03]  /*8300*/  IMAD R11, R0, R4, R11 ;  /* 0x00000004000b7224 */ /* 0x000fc600078e020b */
[----:B------:R-:W2:Y:S04]  /*8310*/  LDL.LU R34, [R1+0x82c] ;  /* 0x00082c0001227983 */ /* 0x000ea80000300800 */
[----:B------:R-:W2:Y:S04]  /*8320*/  LDL.LU R35, [R1+0x830] ;  /* 0x0008300001237983 */ /* 0x000ea80000300800 */
[----:B------:R0:W-:Y:S01]  /*8330*/  STL [R1+0x58], R7 ;  /* 0x0000580701007387 */ /* 0x0001e20000100800 */
[----:B------:R-:W-:-:S13]  /*8340*/  ISETP.GT.U32.AND P1, PT, R0, R11, PT ;  /* 0x0000000b0000720c */ /* 0x000fda0003f24070 */
[----:B------:R-:W-:Y:S01]  /*8350*/  @!P1 IMAD.IADD R11, R11, 0x1, -R0 ;  /* 0x000000010b0b9824 */ /* 0x000fe200078e0a00 */
[----:B----4-:R-:W-:-:S05]  /*8360*/  IABS R5, R56 ;  /* 0x0000003800057213 */ /* 0x010fca0000000000 */
[----:B------:R-:W-:-:S04]  /*8370*/  IMAD.HI.U32 R2, R17, R5, RZ ;  /* 0x0000000511027227 */ /* 0x000fc800078e00ff */
[----:B------:R-:W-:Y:S01]  /*8380*/  IMAD.MOV R2, RZ, RZ, -R2 ;  /* 0x000000ffff027224 */ /* 0x000fe200078e0a02 */
[----:B---3--:R-:W-:-:S03]  /*8390*/  IABS R6, R58 ;  /* 0x0000003a00067213 */ /* 0x008fc60000000000 */
[----:B------:R-:W-:Y:S02]  /*83a0*/  IMAD R5, R0, R2, R5 ;  /* 0x0000000200057224 */ /* 0x000fe400078e0205 */
[----:B------:R-:W-:-:S03]  /*83b0*/  IMAD.HI.U32 R8, R17, R6, RZ ;  /* 0x0000000611087227 */ /* 0x000fc600078e00ff */
[----:B------:R-:W-:Y:S01]  /*83c0*/  ISETP.GT.U32.AND P2, PT, R0, R5, PT ;  /* 0x000000050000720c */ /* 0x000fe20003f44070 */
[----:B------:R-:W-:-:S04]  /*83d0*/  IMAD.MOV R8, RZ, RZ, -R8 ;  /* 0x000000ffff087224 */ /* 0x000fc800078e0a08 */
[----:B------:R-:W-:Y:S01]  /*83e0*/  IMAD R6, R0, R8, R6 ;  /* 0x0000000800067224 */ /* 0x000fe200078e0206 */
[----:B------:R-:W-:-:S04]  /*83f0*/  ISETP.GE.AND P0, PT, R58, RZ, PT ;  /* 0x000000ff3a00720c */ /* 0x000fc80003f06270 */
[----:B------:R-:W-:-:S03]  /*8400*/  ISETP.GT.U32.AND P3, PT, R0, R6, PT ;  /* 0x000000060000720c */ /* 0x000fc60003f64070 */
[----:B------:R-:W-:Y:S01]  /*8410*/  @!P2 IMAD.IADD R5, R5, 0x1, -R0 ;  /* 0x000000010505a824 */ /* 0x000fe200078e0a00 */
[----:B------:R-:W-:-:S04]  /*8420*/  IABS R58, R49 ;  /* 0x00000031003a7213 */ /* 0x000fc80000000000 */
[----:B------:R-:W-:Y:S01]  /*8430*/  ISETP.GT.U32.AND P6, PT, R0, R5, PT ;  /* 0x000000050000720c */ /* 0x000fe20003fc4070 */
[----:B------:R-:W-:-:S04]  /*8440*/  IMAD.HI.U32 R2, R17, R58, RZ ;  /* 0x0000003a11027227 */ /* 0x000fc800078e00ff */
[----:B------:R-:W-:Y:S02]  /*8450*/  @!P3 IMAD.IADD R6, R6, 0x1, -R0 ;  /* 0x000000010606b824 */ /* 0x000fe400078e0a00 */
[----:B------:R-:W-:Y:S01]  /*8460*/  IMAD.MOV R2, RZ, RZ, -R2 ;  /* 0x000000ffff027224 */ /* 0x000fe200078e0a02 */
[----:B--2---:R-:W-:Y:S02]  /*8470*/  IABS R31, R40 ;  /* 0x00000028001f7213 */ /* 0x004fe40000000000 */
[----:B------:R-:W-:Y:S01]  /*8480*/  IABS R4, R52 ;  /* 0x0000003400047213 */ /* 0x000fe20000000000 */
[----:B------:R-:W-:Y:S02]  /*8490*/  IMAD R58, R0, R2, R58 ;  /* 0x00000002003a7224 */ /* 0x000fe400078e023a */
[----:B------:R-:W-:Y:S01]  /*84a0*/  @!P6 IMAD.IADD R5, R5, 0x1, -R0 ;  /* 0x000000010505e824 */ /* 0x000fe200078e0a00 */
[----:B------:R-:W-:Y:S01]  /*84b0*/  ISETP.GE.AND P6, PT, R52, RZ, PT ;  /* 0x000000ff3400720c */ /* 0x000fe20003fc6270 */
[----:B------:R-:W-:Y:S01]  /*84c0*/  IMAD.HI.U32 R2, R17, R31, RZ ;  /* 0x0000001f11027227 */ /* 0x000fe200078e00ff */
[----:B------:R-:W-:Y:S01]  /*84d0*/  ISETP.GT.U32.AND P2, PT, R0, R6, PT ;  /* 0x000000060000720c */ /* 0x000fe20003f44070 */
[----:B------:R-:W2:Y:S02]  /*84e0*/  LDL.LU R52, [R1+0x834] ;  /* 0x0008340001347983 */ /* 0x000ea40000300800 */
[----:B------:R-:W-:-:S04]  /*84f0*/  IMAD.MOV R2, RZ, RZ, -R2 ;  /* 0x000000ffff027224 */ /* 0x000fc800078e0a02 */
[----:B------:R-:W-:-:S06]  /*8500*/  IMAD R31, R0, R2, R31 ;  /* 0x00000002001f7224 */ /* 0x000fcc00078e021f */
[----:B------:R-:W-:Y:S01]  /*8510*/  @!P2 IMAD.IADD R6, R6, 0x1, -R0 ;  /* 0x000000010606a824 */ /* 0x000fe200078e0a00 */
[----:B------:R-:W-:Y:S02]  /*8520*/  ISETP.GT.U32.AND P2, PT, R0, R31, PT ;  /* 0x0000001f0000720c */ /* 0x000fe40003f44070 */
[----:B------:R-:W-:-:S11]  /*8530*/  ISETP.GE.AND P1, PT, R56, RZ, PT ;  /* 0x000000ff3800720c */ /* 0x000fd60003f26270 */
[----:B------:R-:W-:-:S05]  /*8540*/  @!P2 IMAD.IADD R31, R31, 0x1, -R0 ;  /* 0x000000011f1fa824 */ /* 0x000fca00078e0a00 */
[----:B------:R-:W-:Y:S01]  /*8550*/  ISETP.GT.U32.AND P2, PT, R0, R31, PT ;  /* 0x0000001f0000720c */ /* 0x000fe20003f44070 */
[----:B------:R-:W-:Y:S02]  /*8560*/  @!P0 IMAD.MOV R6, RZ, RZ, -R6 ;  /* 0x000000ffff068224 */ /* 0x000fe400078e0a06 */
[----:B------:R-:W-:Y:S01]  /*8570*/  @!P1 IMAD.MOV R5, RZ, RZ, -R5 ;  /* 0x000000ffff059224 */ /* 0x000fe200078e0a05 */
[----:B------:R-:W-:Y:S02]  /*8580*/  ISETP.GE.AND P0, PT, R40, RZ, PT ;  /* 0x000000ff2800720c */ /* 0x000fe40003f06270 */
[----:B------:R-:W-:Y:S01]  /*8590*/  STL [R1+0x4c], R6 ;  /* 0x00004c0601007387 */ /* 0x000fe20000100800 */
[----:B------:R-:W-:-:S03]  /*85a0*/  IABS R56, R44 ;  /* 0x0000002c00387213 */ /* 0x000fc60000000000 */
[----:B------:R1:W-:Y:S03]  /*85b0*/  STL [R1+0x54], R5 ;  /* 0x0000540501007387 */ /* 0x0003e60000100800 */
[----:B------:R-:W-:Y:S01]  /*85c0*/  @!P2 IMAD.IADD R31, R31, 0x1, -R0 ;  /* 0x000000011f1fa824 */ /* 0x000fe200078e0a00 */
[----:B------:R-:W-:Y:S01]  /*85d0*/  ISETP.GE.AND P2, PT, R44, RZ, PT ;  /* 0x000000ff2c00720c */ /* 0x000fe20003f46270 */
[----:B------:R-:W3:Y:S04]  /*85e0*/  LDL.LU R40, [R1+0x838] ;  /* 0x0008380001287983 */ /* 0x000ee80000300800 */
[----:B------:R-:W4:Y:S01]  /*85f0*/  LDL.LU R44, [R1+0x83c] ;  /* 0x00083c00012c7983 */ /* 0x000f220000300800 */
[----:B------:R-:W-:Y:S01]  /*8600*/  IMAD.HI.U32 R8, R17, R4, RZ ;  /* 0x0000000411087227 */ /* 0x000fe200078e00ff */
[----:B------:R-:W-:-:S03]  /*8610*/  ISETP.GT.U32.AND P3, PT, R0, R11, PT ;  /* 0x0000000b0000720c */ /* 0x000fc60003f64070 */
[----:B------:R-:W-:-:S04]  /*8620*/  IMAD.MOV R8, RZ, RZ, -R8 ;  /* 0x000000ffff087224 */ /* 0x000fc800078e0a08 */
[----:B------:R-:W-:Y:S02]  /*8630*/  IMAD R4, R0, R8, R4 ;  /* 0x0000000800047224 */ /* 0x000fe400078e0204 */
[----:B------:R-:W-:-:S03]  /*8640*/  @!P4 IMAD.MOV R51, RZ, RZ, -R51 ;  /* 0x000000ffff33c224 */ /* 0x000fc600078e0a33 */
[C---:B------:R-:W-:Y:S01]  /*8650*/  ISETP.GT.U32.AND P4, PT, R0.reuse, R4, PT ;  /* 0x000000040000720c */ /* 0x040fe20003f84070 */
[----:B------:R-:W-:Y:S01]  /*8660*/  @!P3 IMAD.IADD R11, R11, 0x1, -R0 ;  /* 0x000000010b0bb824 */ /* 0x000fe200078e0a00 */
[----:B------:R-:W-:Y:S02]  /*8670*/  ISETP.GT.U32.AND P3, PT, R0, R58, PT ;  /* 0x0000003a0000720c */ /* 0x000fe40003f64070 */
[----:B------:R-:W-:-:S05]  /*8680*/  IABS R39, R42 ;  /* 0x0000002a00277213 */ /* 0x000fca0000000000 */
[----:B0-----:R-:W-:-:S04]  /*8690*/  IMAD.HI.U32 R7, R17, R39, RZ ;  /* 0x0000002711077227 */ /* 0x001fc800078e00ff */
[--C-:B------:R-:W-:Y:S02]  /*86a0*/  @!P4 IMAD.IADD R4, R4, 0x1, -R0.reuse ;  /* 0x000000010404c824 */ /* 0x100fe400078e0a00 */
[----:B------:R-:W-:Y:S02]  /*86b0*/  @!P3 IMAD.IADD R58, R58, 0x1, -R0 ;  /* 0x000000013a3ab824 */ /* 0x000fe400078e0a00 */
[----:B------:R-:W-:Y:S01]  /*86c0*/  IMAD.MOV R7, RZ, RZ, -R7 ;  /* 0x000000ffff077224 */ /* 0x000fe200078e0a07 */
[----:B------:R-:W-:-:S03]  /*86d0*/  ISETP.GT.U32.AND P3, PT, R0, R4, PT ;  /* 0x000000040000720c */ /* 0x000fc60003f64070 */
[----:B------:R-:W-:-:S05]  /*86e0*/  IMAD R39, R0, R7, R39 ;  /* 0x0000000700277224 */ /* 0x000fca00078e0227 */
[----:B------:R-:W-:-:S05]  /*86f0*/  ISETP.GT.U32.AND P1, PT, R0, R39, PT ;  /* 0x000000270000720c */ /* 0x000fca0003f24070 */
[----:B------:R-:W-:Y:S01]  /*8700*/  @!P3 IMAD.IADD R4, R4, 0x1, -R0 ;  /* 0x000000010404b824 */ /* 0x000fe200078e0a00 */
[----:B------:R-:W-:Y:S02]  /*8710*/  ISETP.GE.AND P3, PT, R42, RZ, PT ;  /* 0x000000ff2a00720c */ /* 0x000fe40003f66270 */
[----:B------:R-:W4:Y:S01]  /*8720*/  LDL.LU R42, [R1+0x840] ;  /* 0x00084000012a7983 */ /* 0x000f220000300800 */
[----:B------:R-:W-:-:S04]  /*8730*/  @!P5 IMAD.MOV R11, RZ, RZ, -R11 ;  /* 0x000000ffff0bd224 */ /* 0x000fc800078e0a0b */
[----:B------:R-:W-:Y:S01]  /*8740*/  @!P1 IMAD.IADD R39, R39, 0x1, -R0 ;  /* 0x0000000127279824 */ /* 0x000fe200078e0a00 */
[----:B------:R-:W-:Y:S01]  /*8750*/  ISETP.GT.U32.AND P5, PT, R0, R58, PT ;  /* 0x0000003a0000720c */ /* 0x000fe20003fa4070 */
[----:B------:R-:W-:-:S03]  /*8760*/  IMAD.HI.U32 R2, R17, R56, RZ ;  /* 0x0000003811027227 */ /* 0x000fc600078e00ff */
[C---:B------:R-:W-:Y:S01]  /*8770*/  ISETP.GT.U32.AND P1, PT, R0.reuse, R39, PT ;  /* 0x000000270000720c */ /* 0x040fe20003f24070 */
[----:B------:R-:W-:Y:S02]  /*8780*/  IMAD.MOV R2, RZ, RZ, -R2 ;  /* 0x000000ffff027224 */ /* 0x000fe400078e0a02 */
[----:B------:R-:W-:Y:S01]  /*8790*/  IMAD.MOV.U32 R7, RZ, RZ, R4 ;  /* 0x000000ffff077224 */ /* 0x000fe200078e0004 */
[----:B------:R-:W-:Y:S01]  /*87a0*/  ISETP.GE.AND P4, PT, R49, RZ, PT ;  /* 0x000000ff3100720c */ /* 0x000fe20003f86270 */
[----:B------:R-:W-:Y:S02]  /*87b0*/  IMAD R56, R0, R2, R56 ;  /* 0x0000000200387224 */ /* 0x000fe400078e0238 */
[----:B------:R-:W-:Y:S01]  /*87c0*/  @!P6 IMAD.MOV R7, RZ, RZ, -R7 ;  /* 0x000000ffff07e224 */ /* 0x000fe200078e0a07 */
[----:B------:R-:W-:Y:S01]  /*87d0*/  IABS R49, R34 ;  /* 0x0000002200317213 */ /* 0x000fe20000000000 */
[----:B------:R-:W-:Y:S01]  /*87e0*/  @!P5 IMAD.IADD R58, R58, 0x1, -R0 ;  /* 0x000000013a3ad824 */ /* 0x000fe200078e0a00 */
[----:B------:R-:W-:-:S02]  /*87f0*/  ISETP.GT.U32.AND P5, PT, R0, R56, PT ;  /* 0x000000380000720c */ /* 0x000fc40003fa4070 */
[----:B------:R0:W-:Y:S01]  /*8800*/  STL [R1+0x50], R7 ;  /* 0x0000500701007387 */ /* 0x0001e20000100800 */
[----:B------:R-:W-:Y:S02]  /*8810*/  @!P1 IMAD.IADD R39, R39, 0x1, -R0 ;  /* 0x0000000127279824 */ /* 0x000fe400078e0a00 */
[----:B-1----:R-:W-:-:S04]  /*8820*/  IMAD.HI.U32 R5, R17, R49, RZ ;  /* 0x0000003111057227 */ /* 0x002fc800078e00ff */
[----:B------:R-:W-:Y:S01]  /*8830*/  IMAD.MOV R5, RZ, RZ, -R5 ;  /* 0x000000ffff057224 */ /* 0x000fe200078e0a05 */
[----:B------:R-:W-:-:S03]  /*8840*/  IABS R6, R35 ;  /* 0x0000002300067213 */ /* 0x000fc60000000000 */
[----:B------:R-:W-:Y:S02]  /*8850*/  IMAD R49, R0, R5, R49 ;  /* 0x0000000500317224 */ /* 0x000fe400078e0231 */
[----:B------:R-:W-:Y:S02]  /*8860*/  @!P5 IMAD.IADD R56, R56, 0x1, -R0 ;  /* 0x000000013838d824 */ /* 0x000fe400078e0a00 */
[----:B------:R-:W-:Y:S01]  /*8870*/  @!P4 IMAD.MOV R58, RZ, RZ, -R58 ;  /* 0x000000ffff3ac224 */ /* 0x000fe200078e0a3a */
[C---:B------:R-:W-:Y:S01]  /*8880*/  ISETP.GT.U32.AND P4, PT, R0.reuse, R49, PT ;  /* 0x000000310000720c */ /* 0x040fe20003f84070 */
[----:B------:R-:W-:Y:S01]  /*8890*/  IMAD.MOV.U32 R4, RZ, RZ, R6 ;  /* 0x000000ffff047224 */ /* 0x000fe200078e0006 */
[----:B------:R-:W-:-:S03]  /*88a0*/  ISETP.GT.U32.AND P5, PT, R0, R56, PT ;  /* 0x000000380000720c */ /* 0x000fc60003fa4070 */
[----:B------:R-:W-:-:S04]  /*88b0*/  IMAD.HI.U32 R6, R17, R4, RZ ;  /* 0x0000000411067227 */ /* 0x000fc800078e00ff */
[----:B------:R-:W-:-:S04]  /*88c0*/  IMAD.MOV R6, RZ, RZ, -R6 ;  /* 0x000000ffff067224 */ /* 0x000fc800078e0a06 */
[----:B------:R-:W-:Y:S02]  /*88d0*/  IMAD R4, R0, R6, R4 ;  /* 0x0000000600047224 */ /* 0x000fe400078e0204 */
[--C-:B------:R-:W-:Y:S02]  /*88e0*/  @!P4 IMAD.IADD R49, R49, 0x1, -R0.reuse ;  /* 0x000000013131c824 */ /* 0x100fe400078e0a00 */
[----:B------:R-:W-:Y:S01]  /*88f0*/  @!P5 IMAD.IADD R56, R56, 0x1, -R0 ;  /* 0x000000013838d824 */ /* 0x000fe200078e0a00 */
[----:B------:R-:W-:Y:S02]  /*8900*/  ISETP.GT.U32.AND P5, PT, R0, R4, PT ;  /* 0x000000040000720c */ /* 0x000fe40003fa4070 */
[----:B------:R-:W-:Y:S02]  /*8910*/  ISETP.GE.AND P6, PT, R34, RZ, PT ;  /* 0x000000ff2200720c */ /* 0x000fe40003fc6270 */
[----:B------:R-:W-:-:S09]  /*8920*/  ISETP.GT.U32.AND P4, PT, R0, R49, PT ;  /* 0x000000310000720c */ /* 0x000fd20003f84070 */
[----:B------:R-:W-:-:S04]  /*8930*/  @!P5 IMAD.IADD R4, R4, 0x1, -R0 ;  /* 0x000000010404d824 */ /* 0x000fc800078e0a00 */
[----:B------:R-:W-:Y:S01]  /*8940*/  @!P4 IMAD.IADD R49, R49, 0x1, -R0 ;  /* 0x000000013131c824 */ /* 0x000fe200078e0a00 */
[----:B--2---:R-:W-:Y:S02]  /*8950*/  IABS R2, R52 ;  /* 0x0000003400027213 */ /* 0x004fe40000000000 */
[----:B------:R-:W-:Y:S02]  /*8960*/  ISETP.GE.AND P1, PT, R52, RZ, PT ;  /* 0x000000ff3400720c */ /* 0x000fe40003f26270 */
[----:B------:R-:W2:Y:S04]  /*8970*/  LDL.LU R52, [R1+0x844] ;  /* 0x0008440001347983 */ /* 0x000ea80000300800 */
[----:B------:R-:W2:Y:S04]  /*8980*/  LDL.LU R32, [R1+0x848] ;  /* 0x0008480001207983 */ /* 0x000ea80000300800 */
[----:B------:R-:W2:Y:S04]  /*8990*/  LDL.LU R61, [R1+0x84c] ;  /* 0x00084c00013d7983 */ /* 0x000ea80000300800 */
[----:B------:R-:W2:Y:S01]  /*89a0*/  LDL.LU R34, [R1+0x870] ;  /* 0x0008700001227983 */ /* 0x000ea20000300800 */
[----:B---3--:R-:W-:-:S02]  /*89b0*/  IABS R9, R40 ;  /* 0x0000002800097213 */ /* 0x008fc40000000000 */
[----:B------:R-:W-:Y:S02]  /*89c0*/  ISETP.GE.AND P5, PT, R40, RZ, PT ;  /* 0x000000ff2800720c */ /* 0x000fe40003fa6270 */
[----:B----4-:R-:W-:Y:S01]  /*89d0*/  IABS R13, R44 ;  /* 0x0000002c000d7213 */ /* 0x010fe20000000000 */
[----:B------:R-:W3:Y:S01]  /*89e0*/  LDL.LU R40, [R1+0x874] ;  /* 0x0008740001287983 */ /* 0x000ee20000300800 */
[----:B------:R-:W-:-:S03]  /*89f0*/  ISETP.GE.AND P4, PT, R44, RZ, PT ;  /* 0x000000ff2c00720c */ /* 0x000fc60003f86270 */
[----:B------:R-:W4:Y:S01]  /*8a00*/  LDL.LU R44, [R1+0x878] ;  /* 0x00087800012c7983 */ /* 0x000f220000300800 */
[----:B------:R-:W-:-:S03]  /*8a10*/  IMAD.HI.U32 R5, R17, R2, RZ ;  /* 0x0000000211057227 */ /* 0x000fc600078e00ff */
[----:B------:R-:W3:Y:S01]  /*8a20*/  LDL.LU R27, [R1+0x87c] ;  /* 0x00087c00011b7983 */ /* 0x000ee20000300800 */
[----:B------:R-:W-:-:S04]  /*8a30*/  IMAD.MOV R5, RZ, RZ, -R5 ;  /* 0x000000ffff057224 */ /* 0x000fc800078e0a05 */
[----:B------:R-:W-:Y:S02]  /*8a40*/  IMAD R2, R0, R5, R2 ;  /* 0x0000000500027224 */ /* 0x000fe400078e0202 */
[----:B------:R-:W-:-:S03]  /*8a50*/  @!P3 IMAD.MOV R39, RZ, RZ, -R39 ;  /* 0x000000ffff27b224 */ /* 0x000fc600078e0a27 */
[----:B------:R-:W-:Y:S01]  /*8a60*/  ISETP.GT.U32.AND P3, PT, R0, R2, PT ;  /* 0x000000020000720c */ /* 0x000fe20003f64070 */
[----:B------:R-:W-:-:S04]  /*8a70*/  IMAD.HI.U32 R6, R17, R13, RZ ;  /* 0x0000000d11067227 */ /* 0x000fc800078e00ff */
[----:B------:R-:W-:-:S08]  /*8a80*/  IMAD.MOV R6, RZ, RZ, -R6 ;  /* 0x000000ffff067224 */ /* 0x000fd000078e0a06 */
[----:B------:R-:W-:-:S05]  /*8a90*/  @!P3 IMAD.IADD R2, R2, 0x1, -R0 ;  /* 0x000000010202b824 */ /* 0x000fca00078e0a00 */
[C---:B------:R-:W-:Y:S01]  /*8aa0*/  ISETP.GT.U32.AND P3, PT, R0.reuse, R2, PT ;  /* 0x000000020000720c */ /* 0x040fe20003f64070 */
[----:B------:R-:W-:Y:S01]  /*8ab0*/  @!P2 IMAD.MOV R56, RZ, RZ, -R56 ;  /* 0x000000ffff38a224 */ /* 0x000fe200078e0a38 */
[C---:B------:R-:W-:Y:S02]  /*8ac0*/  ISETP.GT.U32.AND P2, PT, R0.reuse, R4, PT ;  /* 0x000000040000720c */ /* 0x040fe40003f44070 */
[----:B------:R-:W-:Y:S01]  /*8ad0*/  IABS R18, R42 ;  /* 0x0000002a00127213 */ /* 0x000fe20000000000 */
[----:B------:R-:W-:-:S04]  /*8ae0*/  IMAD R13, R0, R6, R13 ;  /* 0x00000006000d7224 */ /* 0x000fc800078e020d */
[----:B------:R-:W-:-:S04]  /*8af0*/  IMAD.HI.U32 R5, R17, R18, RZ ;  /* 0x0000001211057227 */ /* 0x000fc800078e00ff */
[----:B------:R-:W-:Y:S02]  /*8b00*/  IMAD.MOV R5, RZ, RZ, -R5 ;  /* 0x000000ffff057224 */ /* 0x000fe400078e0a05 */
[----:B------:R-:W-:Y:S01]  /*8b10*/  @!P6 IMAD.MOV R49, RZ, RZ, -R49 ;  /* 0x000000ffff31e224 */ /* 0x000fe200078e0a31 */
[C---:B------:R-:W-:Y:S01]  /*8b20*/  ISETP.GT.U32.AND P6, PT, R0.reuse, R13, PT ;  /* 0x0000000d0000720c */ /* 0x040fe20003fc4070 */
[----:B------:R-:W-:Y:S02]  /*8b30*/  IMAD R18, R0, R5, R18 ;  /* 0x0000000500127224 */ /* 0x000fe400078e0212 */
[----:B0-----:R-:W-:-:S04]  /*8b40*/  IMAD.HI.U32 R7, R17, R9, RZ ;  /* 0x0000000911077227 */ /* 0x001fc800078e00ff */
[----:B------:R-:W-:Y:S01]  /*8b50*/  @!P0 IMAD.MOV R31, RZ, RZ, -R31 ;  /* 0x000000ffff1f8224 */ /* 0x000fe200078e0a1f */
[----:B------:R-:W-:Y:S01]  /*8b60*/  ISETP.GE.AND P0, PT, R35, RZ, PT ;  /* 0x000000ff2300720c */ /* 0x000fe20003f06270 */
[--C-:B------:R-:W-:Y:S01]  /*8b70*/  @!P3 IMAD.IADD R2, R2, 0x1, -R0.reuse ;  /* 0x000000010202b824 */ /* 0x100fe200078e0a00 */
[----:B------:R-:W-:Y:S01]  /*8b80*/  ISETP.GT.U32.AND P3, PT, R0, R18, PT ;  /* 0x000000120000720c */ /* 0x000fe20003f64070 */
[----:B------:R-:W-:Y:S02]  /*8b90*/  IMAD.MOV R7, RZ, RZ, -R7 ;  /* 0x000000ffff077224 */ /* 0x000fe400078e0a07 */
[----:B------:R-:W-:Y:S02]  /*8ba0*/  @!P2 IMAD.IADD R4, R4, 0x1, -R0 ;  /* 0x000000010404a824 */ /* 0x000fe400078e0a00 */
[----:B------:R-:W-:Y:S02]  /*8bb0*/  IMAD R9, R0, R7, R9 ;  /* 0x0000000700097224 */ /* 0x000fe400078e0209 */
[----:B------:R-:W-:-:S02]  /*8bc0*/  IMAD.MOV.U32 R8, RZ, RZ, R4 ;  /* 0x000000ffff087224 */ /* 0x000fc400078e0004 */
[----:B------:R-:W-:Y:S01]  /*8bd0*/  @!P6 IMAD.IADD R13, R13, 0x1, -R0 ;  /* 0x000000010d0de824 */ /* 0x000fe200078e0a00 */
[----:B------:R-:W-:Y:S01]  /*8be0*/  ISETP.GT.U32.AND P2, PT, R0, R9, PT ;  /* 0x000000090000720c */ /* 0x000fe20003f44070 */
[----:B------:R-:W-:Y:S01]  /*8bf0*/  @!P0 IMAD.MOV R8, RZ, RZ, -R8 ;  /* 0x000000ffff088224 */ /* 0x000fe200078e0a08 */
[----:B------:R-:W-:Y:S01]  /*8c00*/  ISETP.GE.AND P0, PT, R42, RZ, PT ;  /* 0x000000ff2a00720c */ /* 0x000fe20003f06270 */
[----:B------:R-:W-:Y:S02]  /*8c10*/  IMAD.MOV.U32 R6, RZ, RZ, R2 ;  /* 0x000000ffff067224 */ /* 0x000fe400078e0002 */
[----:B------:R-:W-:Y:S01]  /*8c20*/  @!P3 IMAD.IADD R18, R18, 0x1, -R0 ;  /* 0x000000011212b824 */ /* 0x000fe200078e0a00 */
[----:B------:R-:W-:Y:S01]  /*8c30*/  ISETP.GT.U32.AND P3, PT, R0, R13, PT ;  /* 0x0000000d0000720c */ /* 0x000fe20003f64070 */
[----:B------:R-:W-:-:S03]  /*8c40*/  @!P1 IMAD.MOV R6, RZ, RZ, -R6 ;  /* 0x000000ffff069224 */ /* 0x000fc600078e0a06 */
[----:B------:R-:W-:-:S03]  /*8c50*/  ISETP.GT.U32.AND P1, PT, R0, R18, PT ;  /* 0x000000120000720c */ /* 0x000fc60003f24070 */
[--C-:B------:R-:W-:Y:S01]  /*8c60*/  @!P2 IMAD.IADD R9, R9, 0x1, -R0.reuse ;  /* 0x000000010909a824 */ /* 0x100fe200078e0a00 */
[----:B------:R0:W-:Y:S04]  /*8c70*/  STL [R1+0x44], R8 ;  /* 0x0000440801007387 */ /* 0x0001e80000100800 */
[----:B------:R-:W-:Y:S01]  /*8c80*/  ISETP.GT.U32.AND P6, PT, R0, R9, PT ;  /* 0x000000090000720c */ /* 0x000fe20003fc4070 */
[--C-:B------:R-:W-:Y:S01]  /*8c90*/  @!P3 IMAD.IADD R13, R13, 0x1, -R0.reuse ;  /* 0x000000010d0db824 */ /* 0x100fe200078e0a00 */
[----:B------:R1:W-:Y:S04]  /*8ca0*/  STL [R1+0x48], R6 ;  /* 0x0000480601007387 */ /* 0x0003e80000100800 */
[----:B------:R-:W3:Y:S01]  /*8cb0*/  LDL.LU R30, [R1+0x880] ;  /* 0x00088000011e7983 */ /* 0x000ee20000300800 */
[----:B------:R-:W-:-:S06]  /*8cc0*/  @!P1 IMAD.IADD R18, R18, 0x1, -R0 ;  /* 0x0000000112129824 */ /* 0x000fcc00078e0a00 */
[----:B------:R-:W-:Y:S02]  /*8cd0*/  @!P6 IMAD.IADD R9, R9, 0x1, -R0 ;  /* 0x000000010909e824 */ /* 0x000fe400078e0a00 */
[----:B------:R-:W-:Y:S02]  /*8ce0*/  @!P4 IMAD.MOV R13, RZ, RZ, -R13 ;  /* 0x000000ffff0dc224 */ /* 0x000fe400078e0a0d */
[----:B------:R-:W-:Y:S02]  /*8cf0*/  @!P5 IMAD.MOV R9, RZ, RZ, -R9 ;  /* 0x000000ffff09d224 */ /* 0x000fe400078e0a09 */
[----:B------:R-:W-:Y:S01]  /*8d00*/  @!P0 IMAD.MOV R18, RZ, RZ, -R18 ;  /* 0x000000ffff128224 */ /* 0x000fe200078e0a12 */
[----:B--2---:R-:W-:Y:S02]  /*8d10*/  IABS R35, R32 ;  /* 0x0000002000237213 */ /* 0x004fe40000000000 */
[----:B------:R-:W-:-:S03]  /*8d20*/  IABS R42, R61 ;  /* 0x0000003d002a7213 */ /* 0x000fc60000000000 */
[----:B------:R-:W-:-:S04]  /*8d30*/  IMAD.HI.U32 R4, R17, R35, RZ ;  /* 0x0000002311047227 */ /* 0x000fc800078e00ff */
[----:B------:R-:W-:Y:S02]  /*8d40*/  IMAD.MOV R4, RZ, RZ, -R4 ;  /* 0x000000ffff047224 */ /* 0x000fe400078e0a04 */
[----:B------:R-:W-:Y:S01]  /*8d50*/  IMAD.HI.U32 R2, R17, R42, RZ ;  /* 0x0000002a11027227 */ /* 0x000fe200078e00ff */
[----:B------:R-:W-:-:S03]  /*8d60*/  IABS R24, R52 ;  /* 0x0000003400187213 */ /* 0x000fc60000000000 */
[C---:B------:R-:W-:Y:S02]  /*8d70*/  IMAD R35, R0.reuse, R4, R35 ;  /* 0x0000000400237224 */ /* 0x040fe400078e0223 */
[----:B------:R-:W-:Y:S02]  /*8d80*/  IMAD.MOV R2, RZ, RZ, -R2 ;  /* 0x000000ffff027224 */ /* 0x000fe400078e0a02 */
[----:B------:R-:W-:Y:S01]  /*8d90*/  IMAD.HI.U32 R5, R17, R24, RZ ;  /* 0x0000001811057227 */ /* 0x000fe200078e00ff */
[----:B------:R-:W-:-:S03]  /*8da0*/  ISETP.GT.U32.AND P3, PT, R0, R35, PT ;  /* 0x000000230000720c */ /* 0x000fc60003f64070 */
[----:B------:R-:W-:Y:S02]  /*8db0*/  IMAD R42, R0, R2, R42 ;  /* 0x00000002002a7224 */ /* 0x000fe400078e022a */
[----:B------:R-:W-:-:S03]  /*8dc0*/  IMAD.MOV R5, RZ, RZ, -R5 ;  /* 0x000000ffff057224 */ /* 0x000fc600078e0a05 */
[C---:B------:R-:W-:Y:S01]  /*8dd0*/  ISETP.GT.U32.AND P1, PT, R0.reuse, R42, PT ;  /* 0x0000002a0000720c */ /* 0x040fe20003f24070 */
[----:B------:R-:W-:Y:S01]  /*8de0*/  IMAD R24, R0, R5, R24 ;  /* 0x0000000500187224 */ /* 0x000fe200078e0218 */
[----:B------:R-:W-:Y:S02]  /*8df0*/  ISETP.GE.AND P2, PT, R52, RZ, PT ;  /* 0x000000ff3400720c */ /* 0x000fe40003f46270 */
[----:B------:R-:W-:Y:S01]  /*8e00*/  IABS R52, R34 ;  /* 0x0000002200347213 */ /* 0x000fe20000000000 */
[----:B------:R-:W-:Y:S01]  /*8e10*/  @!P3 IMAD.IADD R35, R35, 0x1, -R0 ;  /* 0x000000012323b824 */ /* 0x000fe200078e0a00 */
[----:B------:R-:W-:-:S03]  /*8e20*/  ISETP.GT.U32.AND P6, PT, R0, R24, PT ;  /* 0x000000180000720c */ /* 0x000fc60003fc4070 */
[----:B------:R-:W-:-:S04]  /*8e30*/  IMAD.HI.U32 R5, R17, R52, RZ ;  /* 0x0000003411057227 */ /* 0x000fc800078e00ff */
[----:B------:R-:W-:Y:S01]  /*8e40*/  @!P1 IMAD.IADD R42, R42, 0x1, -R0 ;  /* 0x000000012a2a9824 */ /* 0x000fe200078e0a00 */
[----:B------:R-:W-:Y:S01]  /*8e50*/  ISETP.GT.U32.AND P1, PT, R0, R35, PT ;  /* 0x000000230000720c */ /* 0x000fe20003f24070 */
[----:B------:R-:W-:-:S04]  /*8e60*/  IMAD.MOV R5, RZ, RZ, -R5 ;  /* 0x000000ffff057224 */ /* 0x000fc800078e0a05 */
[----:B------:R-:W-:Y:S01]  /*8e70*/  @!P6 IMAD.IADD R24, R24, 0x1, -R0 ;  /* 0x000000011818e824 */ /* 0x000fe200078e0a00 */
[----:B----4-:R-:W-:Y:S01]  /*8e80*/  IABS R26, R44 ;  /* 0x0000002c001a7213 */ /* 0x010fe20000000000 */
[----:B------:R-:W-:Y:S01]  /*8e90*/  IMAD R52, R0, R5, R52 ;  /* 0x0000000500347224 */ /* 0x000fe200078e0234 */
[----:B------:R-:W-:Y:S02]  /*8ea0*/  ISETP.GE.AND P6, PT, R32, RZ, PT ;  /* 0x000000ff2000720c */ /* 0x000fe40003fc6270 */
[----:B------:R-:W1:Y:S01]  /*8eb0*/  LDL.LU R32, [R1+0x884] ;  /* 0x0008840001207983 */ /* 0x000e620000300800 */
[----:B------:R-:W-:Y:S01]  /*8ec0*/  IMAD.HI.U32 R5, R17, R26, RZ ;  /* 0x0000001a11057227 */ /* 0x000fe200078e00ff */
[----:B------:R-:W-:-:S03]  /*8ed0*/  ISETP.GT.U32.AND P4, PT, R0, R52, PT ;  /* 0x000000340000720c */ /* 0x000fc60003f84070 */
[----:B------:R-:W-:Y:S01]  /*8ee0*/  @!P1 IMAD.IADD R35, R35, 0x1, -R0 ;  /* 0x0000000123239824 */ /* 0x000fe200078e0a00 */
[----:B------:R-:W-:Y:S02]  /*8ef0*/  ISETP.GE.AND P1, PT, R34, RZ, PT ;  /* 0x000000ff2200720c */ /* 0x000fe40003f26270 */
[----:B------:R-:W2:Y:S01]  /*8f00*/  LDL.LU R34, [R1+0x888] ;  /* 0x0008880001227983 */ /* 0x000ea20000300800 */
[----:B------:R-:W-:Y:S01]  /*8f10*/  IMAD.MOV R5, RZ, RZ, -R5 ;  /* 0x000000ffff057224 */ /* 0x000fe200078e0a05 */
[----:B------:R-:W-:-:S03]  /*8f20*/  ISETP.GT.U32.AND P5, PT, R0, R42, PT ;  /* 0x0000002a0000720c */ /* 0x000fc60003fa4070 */
[----:B------:R-:W-:Y:S02]  /*8f30*/  IMAD R26, R0, R5, R26 ;  /* 0x00000005001a7224 */ /* 0x000fe400078e021a */
[----:B------:R-:W-:-:S03]  /*8f40*/  @!P4 IMAD.IADD R52, R52, 0x1, -R0 ;  /* 0x000000013434c824 */ /* 0x000fc600078e0a00 */
[----:B------:R-:W-:Y:S02]  /*8f50*/  ISETP.GT.U32.AND P4, PT, R0, R26, PT ;  /* 0x0000001a0000720c */ /* 0x000fe40003f84070 */
[----:B---3--:R-:W-:-:S03]  /*8f60*/  IABS R4, R40 ;  /* 0x0000002800047213 */ /* 0x008fc60000000000 */
[--C-:B------:R-:W-:Y:S01]  /*8f70*/  @!P5 IMAD.IADD R42, R42, 0x1, -R0.reuse ;  /* 0x000000012a2ad824 */ /* 0x100fe200078e0a00 */
[----:B------:R-:W-:Y:S02]  /*8f80*/  ISETP.GE.AND P5, PT, R40, RZ, PT ;  /* 0x000000ff2800720c */ /* 0x000fe40003fa6270 */
[----:B------:R-:W3:Y:S05]  /*8f90*/  LDL.LU R40, [R1+0x88c] ;  /* 0x00088c0001287983 */ /* 0x000eea0000300800 */
[----:B------:R-:W-:Y:S01]  /*8fa0*/  @!P4 IMAD.IADD R26, R26, 0x1, -R0 ;  /* 0x000000011a1ac824 */ /* 0x000fe200078e0a00 */
[----:B------:R-:W-:Y:S02]  /*8fb0*/  ISETP.GE.AND P4, PT, R44, RZ, PT ;  /* 0x000000ff2c00720c */ /* 0x000fe40003f86270 */
[----:B------:R-:W4:Y:S01]  /*8fc0*/  LDL.LU R44, [R1+0x890] ;  /* 0x00089000012c7983 */ /* 0x000f220000300800 */
[----:B------:R-:W-:-:S03]  /*8fd0*/  ISETP.GE.AND P0, PT, R61, RZ, PT ;  /* 0x000000ff3d00720c */ /* 0x000fc60003f06270 */
        /* <DEDUP_REMOVED lines=11> */
[----:B------:R-:W4:Y:S01]  /*9090*/  LDL.LU R59, [R1+0x8c0] ;  /* 0x0008c000013b7983 */ /* 0x000f220000300800 */
[----:B------:R-:W-:Y:S01]  /*90a0*/  IMAD.HI.U32 R2, R17, R4, RZ ;  /* 0x0000000411027227 */ /* 0x000fe200078e00ff */
[----:B0-----:R-:W-:-:S02]  /*90b0*/  IABS R8, R27 ;  /* 0x0000001b00087213 */ /* 0x001fc40000000000 */
[----:B------:R-:W-:Y:S01]  /*90c0*/  ISETP.GT.U32.AND P3, PT, R0, R24, PT ;  /* 0x000000180000720c */ /* 0x000fe20003f64070 */
[----:B------:R-:W-:-:S04]  /*90d0*/  IMAD.MOV R2, RZ, RZ, -R2 ;  /* 0x000000ffff027224 */ /* 0x000fc800078e0a02 */
[----:B------:R-:W-:Y:S02]  /*90e0*/  IMAD R4, R0, R2, R4 ;  /* 0x0000000200047224 */ /* 0x000fe400078e0204 */
[----:B------:R-:W-:Y:S01]  /*90f0*/  IMAD.HI.U32 R2, R17, R8, RZ ;  /* 0x0000000811027227 */ /* 0x000fe200078e00ff */
[----:B------:R-:W-:-:S03]  /*9100*/  IABS R14, R30 ;  /* 0x0000001e000e7213 */ /* 0x000fc60000000000 */
[----:B------:R-:W-:Y:S02]  /*9110*/  IMAD.MOV R2, RZ, RZ, -R2 ;  /* 0x000000ffff027224 */ /* 0x000fe400078e0a02 */
[----:B------:R-:W-:Y:S01]  /*9120*/  @!P0 IMAD.MOV R42, RZ, RZ, -R42 ;  /* 0x000000ffff2a8224 */ /* 0x000fe200078e0a2a */
[----:B------:R-:W-:Y:S01]  /*9130*/  ISETP.GT.U32.AND P0, PT, R0, R26, PT ;  /* 0x0000001a0000720c */ /* 0x000fe20003f04070 */
[----:B------:R-:W-:Y:S02]  /*9140*/  @!P3 IMAD.IADD R24, R24, 0x1, -R0 ;  /* 0x000000011818b824 */ /* 0x000fe400078e0a00 */
[----:B------:R-:W-:Y:S02]  /*9150*/  IMAD R8, R0, R2, R8 ;  /* 0x0000000200087224 */ /* 0x000fe400078e0208 */
[----:B------:R-:W-:-:S04]  /*9160*/  IMAD.HI.U32 R5, R17, R14, RZ ;  /* 0x0000000e11057227 */ /* 0x000fc800078e00ff */
[----:B------:R-:W-:Y:S01]  /*9170*/  @!P2 IMAD.MOV R24, RZ, RZ, -R24 ;  /* 0x000000ffff18a224 */ /* 0x000fe200078e0a18 */
[C---:B------:R-:W-:Y:S01]  /*9180*/  ISETP.GT.U32.AND P2, PT, R0.reuse, R52, PT ;  /* 0x000000340000720c */ /* 0x040fe20003f44070 */
[----:B------:R-:W-:Y:S01]  /*9190*/  @!P6 IMAD.MOV R35, RZ, RZ, -R35 ;  /* 0x000000ffff23e224 */ /* 0x000fe200078e0a23 */
[----:B------:R-:W-:Y:S01]  /*91a0*/  ISETP.GT.U32.AND P6, PT, R0, R8, PT ;  /* 0x000000080000720c */ /* 0x000fe20003fc4070 */
[----:B------:R-:W-:-:S04]  /*91b0*/  IMAD.MOV R5, RZ, RZ, -R5 ;  /* 0x000000ffff057224 */ /* 0x000fc800078e0a05 */
[----:B------:R-:W-:Y:S02]  /*91c0*/  IMAD R14, R0, R5, R14 ;  /* 0x00000005000e7224 */ /* 0x000fe400078e020e */
[----:B------:R-:W-:-:S03]  /*91d0*/  @!P0 IMAD.IADD R26, R26, 0x1, -R0 ;  /* 0x000000011a1a8824 */ /* 0x000fc600078e0a00 */
[----:B------:R-:W-:Y:S01]  /*91e0*/  ISETP.GT.U32.AND P0, PT, R0, R14, PT ;  /* 0x0000000e0000720c */ /* 0x000fe20003f04070 */
[--C-:B------:R-:W-:Y:S02]  /*91f0*/  @!P2 IMAD.IADD R52, R52, 0x1, -R0.reuse ;  /* 0x000000013434a824 */ /* 0x100fe400078e0a00 */
[----:B------:R-:W-:Y:S01]  /*9200*/  @!P6 IMAD.IADD R8, R8, 0x1, -R0 ;  /* 0x000000010808e824 */ /* 0x000fe200078e0a00 */
[----:B------:R-:W-:Y:S01]  /*9210*/  ISETP.GT.U32.AND P3, PT, R0, R4, PT ;  /* 0x000000040000720c */ /* 0x000fe20003f64070 */
[----:B------:R-:W-:-:S03]  /*9220*/  @!P1 IMAD.MOV R52, RZ, RZ, -R52 ;  /* 0x000000ffff349224 */ /* 0x000fc600078e0a34 */
[----:B------:R-:W-:Y:S02]  /*9230*/  ISETP.GT.U32.AND P1, PT, R0, R8, PT ;  /* 0x000000080000720c */ /* 0x000fe40003f24070 */
[----:B------:R-:W-:-:S03]  /*9240*/  ISETP.GE.AND P2, PT, R27, RZ, PT ;  /* 0x000000ff1b00720c */ /* 0x000fc60003f46270 */
[----:B------:R-:W-:-:S05]  /*9250*/  @!P0 IMAD.IADD R14, R14, 0x1, -R0 ;  /* 0x000000010e0e8824 */ /* 0x000fca00078e0a00 */
[----:B------:R-:W-:Y:S01]  /*9260*/  ISETP.GT.U32.AND P0, PT, R0, R14, PT ;  /* 0x0000000e0000720c */ /* 0x000fe20003f04070 */
[--C-:B------:R-:W-:Y:S02]  /*9270*/  @!P3 IMAD.IADD R4, R4, 0x1, -R0.reuse ;  /* 0x000000010404b824 */ /* 0x100fe400078e0a00 */
[----:B------:R-:W-:-:S03]  /*9280*/  @!P1 IMAD.IADD R8, R8, 0x1, -R0 ;  /* 0x0000000108089824 */ /* 0x000fc600078e0a00 */
[----:B------:R-:W-:Y:S01]  /*9290*/  ISETP.GT.U32.AND P3, PT, R0, R4, PT ;  /* 0x000000040000720c */ /* 0x000fe20003f64070 */
[----:B------:R-:W-:-:S06]  /*92a0*/  @!P2 IMAD.MOV R8, RZ, RZ, -R8 ;  /* 0x000000ffff08a224 */ /* 0x000fcc00078e0a08 */
[----:B------:R-:W-:-:S06]  /*92b0*/  @!P0 IMAD.IADD R14, R14, 0x1, -R0 ;  /* 0x000000010e0e8824 */ /* 0x000fcc00078e0a00 */
[----:B------:R-:W-:Y:S01]  /*92c0*/  @!P3 IMAD.IADD R4, R4, 0x1, -R0 ;  /* 0x000000010404b824 */ /* 0x000fe200078e0a00 */
[----:B------:R-:W-:-:S13]  /*92d0*/  ISETP.GE.AND P3, PT, R30, RZ, PT ;  /* 0x000000ff1e00720c */ /* 0x000fda0003f66270 */
[----:B------:R-:W-:Y:S02]  /*92e0*/  @!P3 IMAD.MOV R14, RZ, RZ, -R14 ;  /* 0x000000ffff0eb224 */ /* 0x000fe400078e0a0e */
[----:B------:R-:W-:Y:S02]  /*92f0*/  @!P5 IMAD.MOV R4, RZ, RZ, -R4 ;  /* 0x000000ffff04d224 */ /* 0x000fe400078e0a04 */
[----:B------:R-:W-:Y:S01]  /*9300*/  @!P4 IMAD.MOV R26, RZ, RZ, -R26 ;  /* 0x000000ffff1ac224 */ /* 0x000fe200078e0a1a */
[----:B-1----:R-:W-:-:S05]  /*9310*/  IABS R6, R32 ;  /* 0x0000002000067213 */ /* 0x002fca0000000000 */
[----:B------:R-:W-:Y:S01]  /*9320*/  IMAD.HI.U32 R2, R17, R6, RZ ;  /* 0x0000000611027227 */ /* 0x000fe200078e00ff */
[----:B--2---:R-:W-:-:S03]  /*9330*/  IABS R19, R34 ;  /* 0x0000002200137213 */ /* 0x004fc60000000000 */
[----:B------:R-:W-:Y:S02]  /*9340*/  IMAD.MOV R2, RZ, RZ, -R2 ;  /* 0x000000ffff027224 */ /* 0x000fe400078e0a02 */
[----:B------:R-:W-:-:S04]  /*9350*/  IMAD.HI.U32 R7, R17, R19, RZ ;  /* 0x0000001311077227 */ /* 0x000fc800078e00ff */
[----:B------:R-:W-:Y:S02]  /*9360*/  IMAD R6, R0, R2, R6 ;  /* 0x0000000200067224 */ /* 0x000fe400078e0206 */
[----:B------:R-:W-:-:S03]  /*9370*/  IMAD.MOV R7, RZ, RZ, -R7 ;  /* 0x000000ffff077224 */ /* 0x000fc600078e0a07 */
[C---:B------:R-:W-:Y:S01]  /*9380*/  ISETP.GT.U32.AND P2, PT, R0.reuse, R6, PT ;  /* 0x000000060000720c */ /* 0x040fe20003f44070 */
[----:B------:R-:W-:-:S05]  /*9390*/  IMAD R19, R0, R7, R19 ;  /* 0x0000000700137224 */ /* 0x000fca00078e0213 */
[----:B------:R-:W-:Y:S02]  /*93a0*/  ISETP.GT.U32.AND P0, PT, R0, R19, PT ;  /* 0x000000130000720c */ /* 0x000fe40003f04070 */
[----:B---3--:R-:W-:Y:S02]  /*93b0*/  IABS R12, R40 ;  /* 0x00000028000c7213 */ /* 0x008fe40000000000 */
[----:B----4-:R-:W-:-:S03]  /*93c0*/  IABS R20, R44 ;  /* 0x0000002c00147213 */ /* 0x010fc60000000000 */
[----:B------:R-:W-:Y:S02]  /*93d0*/  @!P2 IMAD.IADD R6, R6, 0x1, -R0 ;  /* 0x000000010606a824 */ /* 0x000fe400078e0a00 */
[----:B------:R-:W-:-:S04]  /*93e0*/  IMAD.HI.U32 R2, R17, R12, RZ ;  /* 0x0000000c11027227 */ /* 0x000fc800078e00ff */
[----:B------:R-:W-:Y:S01]  /*93f0*/  @!P0 IMAD.IADD R19, R19, 0x1, -R0 ;  /* 0x0000000113138824 */ /* 0x000fe200078e0a00 */
[----:B------:R-:W-:Y:S01]  /*9400*/  ISETP.GT.U32.AND P0, PT, R0, R6, PT ;  /* 0x000000060000720c */ /* 0x000fe20003f04070 */
[----:B------:R-:W-:Y:S01]  /*9410*/  IMAD.MOV R2, RZ, RZ, -R2 ;  /* 0x000000ffff027224 */ /* 0x000fe200078e0a02 */
[----:B------:R-:W-:Y:S01]  /*9420*/  IABS R15, R37 ;  /* 0x00000025000f7213 */ /* 0x000fe20000000000 */
[----:B------:R-:W-:Y:S01]  /*9430*/  IMAD.HI.U32 R10, R17, R20, RZ ;  /* 0x00000014110a7227 */ /* 0x000fe200078e00ff */
[----:B------:R-:W-:-:S03]  /*9440*/  IABS R5, R61 ;  /* 0x0000003d00057213 */ /* 0x000fc60000000000 */
[C---:B------:R-:W-:Y:S02]  /*9450*/  IMAD R12, R0.reuse, R2, R12 ;  /* 0x00000002000c7224 */ /* 0x040fe400078e020c */
[----:B------:R-:W-:Y:S02]  /*9460*/  IMAD.MOV R10, RZ, RZ, -R10 ;  /* 0x000000ffff0a7224 */ /* 0x000fe400078e0a0a */
[C---:B------:R-:W-:Y:S01]  /*9470*/  IMAD.HI.U32 R2, R17.reuse, R15, RZ ;  /* 0x0000000f11027227 */ /* 0x040fe200078e00ff */
[C---:B------:R-:W-:Y:S02]  /*9480*/  ISETP.GT.U32.AND P3, PT, R0.reuse, R19, PT ;  /* 0x000000130000720c */ /* 0x040fe40003f64070 */
[----:B------:R-:W-:Y:S01]  /*9490*/  ISETP.GT.U32.AND P2, PT, R0, R12, PT ;  /* 0x0000000c0000720c */ /* 0x000fe20003f44070 */
[----:B------:R-:W-:Y:S01]  /*94a0*/  IMAD.HI.U32 R7, R17, R5, RZ ;  /* 0x0000000511077227 */ /* 0x000fe200078e00ff */
[----:B------:R-:W-:-:S03]  /*94b0*/  IABS R27, R36 ;  /* 0x00000024001b7213 */ /* 0x000fc60000000000 */
[----:B------:R-:W-:Y:S02]  /*94c0*/  IMAD R20, R0, R10, R20 ;  /* 0x0000000a00147224 */ /* 0x000fe400078e0214 */
[----:B------:R-:W-:Y:S02]  /*94d0*/  IMAD.MOV R2, RZ, RZ, -R2 ;  /* 0x000000ffff027224 */ /* 0x000fe400078e0a02 */
[----:B------:R-:W-:Y:S02]  /*94e0*/  IMAD.MOV R7, RZ, RZ, -R7 ;  /* 0x000000ffff077224 */ /* 0x000fe400078e0a07 */
[----:B------:R-:W-:Y:S01]  /*94f0*/  @!P0 IMAD.IADD R6, R6, 0x1, -R0 ;  /* 0x0000000106068824 */ /* 0x000fe200078e0a00 */
[C---:B------:R-:W-:Y:S01]  /*9500*/  ISETP.GT.U32.AND P0, PT, R0.reuse, R20, PT ;  /* 0x000000140000720c */ /* 0x040fe20003f04070 */
[----:B------:R-:W-:Y:S02]  /*9510*/  IMAD R15, R0, R2, R15 ;  /* 0x00000002000f7224 */ /* 0x000fe400078e020f */
[----:B------:R-:W-:-:S04]  /*9520*/  IMAD.HI.U32 R2, R17, R27, RZ ;  /* 0x0000001b11027227 */ /* 0x000fc800078e00ff */
[C---:B------:R-:W-:Y:S02]  /*9530*/  IMAD R5, R0.reuse, R7, R5 ;  /* 0x0000000700057224 */ /* 0x040fe400078e0205 */
[----:B------:R-:W-:Y:S02]  /*9540*/  IMAD.MOV R2, RZ, RZ, -R2 ;  /* 0x000000ffff027224 */ /* 0x000fe400078e0a02 */
[--C-:B------:R-:W-:Y:S01]  /*9550*/  @!P3 IMAD.IADD R19, R19, 0x1, -R0.reuse ;  /* 0x000000011313b824 */ /* 0x100fe200078e0a00 */
[----:B------:R-:W-:Y:S01]  /*9560*/  ISETP.GT.U32.AND P3, PT, R0, R5, PT ;  /* 0x000000050000720c */ /* 0x000fe20003f64070 */
[--C-:B------:R-:W-:Y:S02]  /*9570*/  @!P2 IMAD.IADD R12, R12, 0x1, -R0.reuse ;  /* 0x000000010c0ca824 */ /* 0x100fe400078e0a00 */
[----:B------:R-:W-:Y:S01]  /*9580*/  IMAD R27, R0, R2, R27 ;  /* 0x00000002001b7224 */ /* 0x000fe200078e021b */
[----:B------:R-:W-:Y:S01]  /*9590*/  IABS R10, R29 ;  /* 0x0000001d000a7213 */ /* 0x000fe20000000000 */
[----:B------:R-:W-:Y:S01]  /*95a0*/  @!P0 IMAD.IADD R20, R20, 0x1, -R0 ;  /* 0x0000000114148824 */ /* 0x000fe200078e0a00 */
[----:B------:R-:W-:-:S02]  /*95b0*/  ISETP.GT.U32.AND P2, PT, R0, R12, PT ;  /* 0x0000000c0000720c */ /* 0x000fc40003f44070 */
[----:B------:R-:W-:Y:S02]  /*95c0*/  ISETP.GT.U32.AND P0, PT, R0, R27, PT ;  /* 0x0000001b0000720c */ /* 0x000fe40003f04070 */
[----:B------:R-:W-:Y:S01]  /*95d0*/  ISETP.GE.AND P1, PT, R44, RZ, PT ;  /* 0x000000ff2c00720c */ /* 0x000fe20003f26270 */
[----:B------:R-:W-:Y:S01]  /*95e0*/  IMAD.HI.U32 R16, R17, R10, RZ ;  /* 0x0000000a11107227 */ /* 0x000fe200078e00ff */
[----:B------:R-:W-:Y:S02]  /*95f0*/  IABS R44, R33 ;  /* 0x00000021002c7213 */ /* 0x000fe40000000000 */
[----:B------:R-:W-:Y:S01]  /*9600*/  ISETP.GE.AND P5, PT, R34, RZ, PT ;  /* 0x000000ff2200720c */ /* 0x000fe20003fa6270 */
[----:B------:R-:W-:Y:S01]  /*9610*/  @!P3 IMAD.IADD R5, R5, 0x1, -R0 ;  /* 0x000000010505b824 */ /* 0x000fe200078e0a00 */
[----:B------:R-:W-:Y:S01]  /*9620*/  ISETP.GT.U32.AND P3, PT, R0, R20, PT ;  /* 0x000000140000720c */ /* 0x000fe20003f64070 */
[----:B------:R-:W-:Y:S01]  /*9630*/  IMAD.HI.U32 R7, R17, R44, RZ ;  /* 0x0000002c11077227 */ /* 0x000fe200078e00ff */
[----:B------:R-:W-:-:S03]  /*9640*/  IABS R34, R28 ;  /* 0x0000001c00227213 */ /* 0x000fc60000000000 */
[----:B------:R-:W-:Y:S02]  /*9650*/  IMAD.MOV R16, RZ, RZ, -R16 ;  /* 0x000000ffff107224 */ /* 0x000fe400078e0a10 */
[----:B------:R-:W-:Y:S02]  /*9660*/  IMAD.MOV R2, RZ, RZ, -R7 ;  /* 0x000000ffff027224 */ /* 0x000fe400078e0a07 */
[----:B------:R-:W-:Y:S01]  /*9670*/  @!P2 IMAD.IADD R12, R12, 0x1, -R0 ;  /* 0x000000010c0ca824 */ /* 0x000fe200078e0a00 */
[C---:B------:R-:W-:Y:S01]  /*9680*/  ISETP.GT.U32.AND P2, PT, R0.reuse, R15, PT ;  /* 0x0000000f0000720c */ /* 0x040fe20003f44070 */
[----:B------:R-:W-:Y:S01]  /*9690*/  IMAD R10, R0, R16, R10 ;  /* 0x00000010000a7224 */ /* 0x000fe200078e020a */
[----:B------:R-:W-:Y:S01]  /*96a0*/  IABS R16, R25 ;  /* 0x0000001900107213 */ /* 0x000fe20000000000 */
[----:B------:R-:W-:Y:S02]  /*96b0*/  @!P0 IMAD.IADD R27, R27, 0x1, -R0 ;  /* 0x000000011b1b8824 */ /* 0x000fe400078e0a00 */
[----:B------:R-:W-:-:S03]  /*96c0*/  IMAD.HI.U32 R7, R17, R34, RZ ;  /* 0x0000002211077227 */ /* 0x000fc600078e00ff */
[C---:B------:R-:W-:Y:S01]  /*96d0*/  ISETP.GT.U32.AND P0, PT, R0.reuse, R27, PT ;  /* 0x0000001b0000720c */ /* 0x040fe20003f04070 */
[----:B------:R-:W-:Y:S02]  /*96e0*/  IMAD R44, R0, R2, R44 ;  /* 0x00000002002c7224 */ /* 0x000fe400078e022c */
[----:B------:R-:W-:Y:S02]  /*96f0*/  IMAD.MOV R2, RZ, RZ, -R7 ;  /* 0x000000ffff027224 */ /* 0x000fe400078e0a07 */
[----:B------:R-:W-:-:S04]  /*9700*/  IMAD.HI.U32 R7, R17, R16, RZ ;  /* 0x0000001011077227 */ /* 0x000fc800078e00ff */
[--C-:B------:R-:W-:Y:S01]  /*9710*/  @!P3 IMAD.IADD R20, R20, 0x1, -R0.reuse ;  /* 0x000000011414b824 */ /* 0x100fe200078e0a00 */
[C---:B------:R-:W-:Y:S01]  /*9720*/  ISETP.GT.U32.AND P3, PT, R0.reuse, R44, PT ;  /* 0x0000002c0000720c */ /* 0x040fe20003f64070 */
[----:B------:R-:W-:Y:S02]  /*9730*/  IMAD.MOV R7, RZ, RZ, -R7 ;  /* 0x000000ffff077224 */ /* 0x000fe400078e0a07 */
[----:B------:R-:W-:Y:S01]  /*9740*/  @!P2 IMAD.IADD R15, R15, 0x1, -R0 ;  /* 0x000000010f0fa824 */ /* 0x000fe200078e0a00 */
[C---:B------:R-:W-:Y:S01]  /*9750*/  ISETP.GT.U32.AND P2, PT, R0.reuse, R5, PT ;  /* 0x000000050000720c */ /* 0x040fe20003f44070 */
[----:B------:R-:W-:Y:S01]  /*9760*/  IMAD R16, R0, R7, R16 ;  /* 0x0000000700107224 */ /* 0x000fe200078e0210 */
[----:B------:R-:W-:Y:S01]  /*9770*/  ISETP.GE.AND P6, PT, R32, RZ, PT ;  /* 0x000000ff2000720c */ /* 0x000fe20003fc6270 */
[C---:B------:R-:W-:Y:S01]  /*9780*/  IMAD R34, R0.reuse, R2, R34 ;  /* 0x0000000200227224 */ /* 0x040fe200078e0222 */
[----:B------:R-:W-:Y:S01]  /*9790*/  IABS R2, R23 ;  /* 0x0000001700027213 */ /* 0x000fe20000000000 */
[----:B------:R-:W-:Y:S01]  /*97a0*/  @!P0 IMAD.IADD R27, R27, 0x1, -R0 ;  /* 0x000000011b1b8824 */ /* 0x000fe200078e0a00 */
[----:B------:R-:W-:-:S02]  /*97b0*/  ISETP.GT.U32.AND P0, PT, R0, R16, PT ;  /* 0x000000100000720c */ /* 0x000fc40003f04070 */
[----:B------:R-:W-:Y:S01]  /*97c0*/  ISETP.GE.AND P4, PT, R40, RZ, PT ;  /* 0x000000ff2800720c */ /* 0x000fe20003f86270 */
[----:B------:R-:W-:Y:S01]  /*97d0*/  @!P3 IMAD.IADD R44, R44, 0x1, -R0 ;  /* 0x000000012c2cb824 */ /* 0x000fe200078e0a00 */
[----:B------:R-:W-:Y:S01]  /*97e0*/  IABS R40, R60 ;  /* 0x0000003c00287213 */ /* 0x000fe20000000000 */
[----:B------:R-:W-:Y:S01]  /*97f0*/  IMAD.HI.U32 R30, R17, R2, RZ ;  /* 0x00000002111e7227 */ /* 0x000fe200078e00ff */
[----:B------:R-:W-:Y:S02]  /*9800*/  ISETP.GE.AND P3, PT, R61, RZ, PT ;  /* 0x000000ff3d00720c */ /* 0x000fe40003f66270 */
[----:B------:R-:W-:Y:S01]  /*9810*/  IABS R7, R22 ;  /* 0x0000001600077213 */ /* 0x000fe20000000000 */
[----:B------:R-:W-:Y:S02]  /*9820*/  IMAD.MOV R30, RZ, RZ, -R30 ;  /* 0x000000ffff1e7224 */ /* 0x000fe400078e0a1e */
[----:B------:R-:W-:Y:S01]  /*9830*/  @!P2 IMAD.IADD R5, R5, 0x1, -R0 ;  /* 0x000000010505a824 */ /* 0x000fe200078e0a00 */
[----:B------:R-:W-:Y:S01]  /*9840*/  ISETP.GT.U32.AND P2, PT, R0, R10, PT ;  /* 0x0000000a0000720c */ /* 0x000fe20003f44070 */
[----:B------:R-:W-:-:S04]  /*9850*/  IMAD.HI.U32 R32, R17, R40, RZ ;  /* 0x0000002811207227 */ /* 0x000fc800078e00ff */
[----:B------:R-:W-:Y:S01]  /*9860*/  @!P6 IMAD.MOV R6, RZ, RZ, -R6 ;  /* 0x000000ffff06e224 */ /* 0x000fe200078e0a06 */
[C---:B------:R-:W-:Y:S01]  /*9870*/  ISETP.GT.U32.AND P6, PT, R0.reuse, R15, PT ;  /* 0x0000000f0000720c */ /* 0x040fe20003fc4070 */
[----:B------:R-:W-:Y:S02]  /*9880*/  IMAD R2, R0, R30, R2 ;  /* 0x0000001e00027224 */ /* 0x000fe400078e0202 */
[----:B------:R-:W-:Y:S01]  /*9890*/  IMAD.MOV R30, RZ, RZ, -R32 ;  /* 0x000000ffff1e7224 */ /* 0x000fe200078e0a20 */
[----:B------:R-:W-:Y:S01]  /*98a0*/  IABS R32, R21 ;  /* 0x0000001500207213 */ /* 0x000fe20000000000 */
[----:B------:R-:W-:Y:S02]  /*98b0*/  @!P0 IMAD.IADD R16, R16, 0x1, -R0 ;  /* 0x0000000110108824 */ /* 0x000fe400078e0a00 */
[----:B------:R-:W-:Y:S01]  /*98c0*/  IMAD.HI.U32 R61, R17, R7, RZ ;  /* 0x00000007113d7227 */ /* 0x000fe200078e00ff */
[----:B------:R-:W-:-:S03]  /*98d0*/  ISETP.GE.AND P0, PT, R37, RZ, PT ;  /* 0x000000ff2500720c */ /* 0x000fc60003f06270 */
[----:B------:R-:W-:Y:S01]  /*98e0*/  @!P3 IMAD.MOV R5, RZ, RZ, -R5 ;  /* 0x000000ffff05b224 */ /* 0x000fe200078e0a05 */
[----:B------:R-:W-:Y:S01]  /*98f0*/  ISETP.GT.U32.AND P3, PT, R0, R16, PT ;  /* 0x000000100000720c */ /* 0x000fe20003f64070 */
[----:B------:R-:W-:Y:S02]  /*9900*/  IMAD.MOV R61, RZ, RZ, -R61 ;  /* 0x000000ffff3d7224 */ /* 0x000fe400078e0a3d */
[----:B------:R-:W-:-:S04]  /*9910*/  IMAD.HI.U32 R37, R17, R32, RZ ;  /* 0x0000002011257227 */ /* 0x000fc800078e00ff */
[----:B------:R-:W-:Y:S02]  /*9920*/  IMAD R7, R0, R61, R7 ;  /* 0x0000003d00077224 */ /* 0x000fe400078e0207 */
[--C-:B------:R-:W-:Y:S01]  /*9930*/  @!P2 IMAD.IADD R10, R10, 0x1, -R0.reuse ;  /* 0x000000010a0aa824 */ /* 0x100fe200078e0a00 */
[C---:B------:R-:W-:Y:S01]  /*9940*/  ISETP.GT.U32.AND P2, PT, R0.reuse, R2, PT ;  /* 0x000000020000720c */ /* 0x040fe20003f44070 */
[----:B------:R-:W-:Y:S02]  /*9950*/  IMAD.MOV R61, RZ, RZ, -R37 ;  /* 0x000000ffff3d7224 */ /* 0x000fe400078e0a25 */
[----:B------:R-:W-:Y:S01]  /*9960*/  @!P6 IMAD.IADD R15, R15, 0x1, -R0 ;  /* 0x000000010f0fe824 */ /* 0x000fe200078e0a00 */
[C---:B------:R-:W-:Y:S01]  /*9970*/  ISETP.GT.U32.AND P6, PT, R0.reuse, R34, PT ;  /* 0x000000220000720c */ /* 0x040fe20003fc4070 */
[----:B------:R-:W-:Y:S02]  /*9980*/  IMAD R32, R0, R61, R32 ;  /* 0x0000003d00207224 */ /* 0x000fe400078e0220 */
[----:B------:R-:W-:-:S02]  /*9990*/  @!P3 IMAD.IADD R16, R16, 0x1, -R0 ;  /* 0x000000011010b824 */ /* 0x000fc400078e0a00 */
[C---:B------:R-:W-:Y:S01]  /*99a0*/  IMAD R40, R0.reuse, R30, R40 ;  /* 0x0000001e00287224 */ /* 0x040fe200078e0228 */
[----:B------:R-:W-:Y:S02]  /*99b0*/  ISETP.GT.U32.AND P3, PT, R0, R32, PT ;  /* 0x000000200000720c */ /* 0x000fe40003f64070 */
[----:B------:R-:W-:Y:S01]  /*99c0*/  IABS R30, R59 ;  /* 0x0000003b001e7213 */ /* 0x000fe20000000000 */
[----:B------:R-:W-:Y:S01]  /*99d0*/  @!P2 IMAD.IADD R2, R2, 0x1, -R0 ;  /* 0x000000010202a824 */ /* 0x000fe200078e0a00 */
[----:B------:R-:W-:Y:S01]  /*99e0*/  ISETP.GE.AND P2, PT, R36, RZ, PT ;  /* 0x000000ff2400720c */ /* 0x000fe20003f46270 */
[----:B------:R-:W-:Y:S02]  /*99f0*/  @!P4 IMAD.MOV R12, RZ, RZ, -R12 ;  /* 0x000000ffff0cc224 */ /* 0x000fe400078e0a0c */
[----:B------:R-:W-:Y:S01]  /*9a00*/  IMAD.HI.U32 R36, R17, R30, RZ ;  /* 0x0000001e11247227 */ /* 0x000fe200078e00ff */
[----:B------:R-:W-:-:S03]  /*9a10*/  ISETP.GT.U32.AND P4, PT, R0, R10, PT ;  /* 0x0000000a0000720c */ /* 0x000fc60003f84070 */
[--C-:B------:R-:W-:Y:S01]  /*9a20*/  @!P6 IMAD.IADD R34, R34, 0x1, -R0.reuse ;  /* 0x000000012222e824 */ /* 0x100fe200078e0a00 */
[----:B------:R-:W-:Y:S01]  /*9a30*/  ISETP.GT.U32.AND P6, PT, R0, R40, PT ;  /* 0x000000280000720c */ /* 0x000fe20003fc4070 */
[----:B------:R-:W-:Y:S02]  /*9a40*/  IMAD.MOV.U32 R17, RZ, RZ, R19 ;  /* 0x000000ffff117224 */ /* 0x000fe400078e0013 */
[--C-:B------:R-:W-:Y:S02]  /*9a50*/  @!P3 IMAD.IADD R32, R32, 0x1, -R0.reuse ;  /* 0x000000012020b824 */ /* 0x100fe400078e0a00 */
[----:B------:R-:W-:Y:S01]  /*9a60*/  @!P5 IMAD.MOV R17, RZ, RZ, -R17 ;  /* 0x000000ffff11d224 */ /* 0x000fe200078e0a11 */
[----:B------:R-:W-:Y:S02]  /*9a70*/  ISETP.GT.U32.AND P5, PT, R0, R44, PT ;  /* 0x0000002c0000720c */ /* 0x000fe40003fa4070 */
[----:B------:R-:W-:Y:S02]  /*9a80*/  ISETP.GE.AND P3, PT, R60, RZ, PT ;  /* 0x000000ff3c00720c */ /* 0x000fe40003f66270 */
[----:B------:R-:W0:Y:S01]  /*9a90*/  S2R R60, SR_TID.X ;  /* 0x00000000003c7919 */ /* 0x000e220000002100 */
[--C-:B------:R-:W-:Y:S01]  /*9aa0*/  @!P4 IMAD.IADD R10, R10, 0x1, -R0.reuse ;  /* 0x000000010a0ac824 */ /* 0x100fe200078e0a00 */
[----:B------:R-:W-:Y:S01]  /*9ab0*/  ISETP.GT.U32.AND P4, PT, R0, R7, PT ;  /* 0x000000070000720c */ /* 0x000fe20003f84070 */
[----:B------:R-:W-:-:S02]  /*9ac0*/  @!P6 IMAD.IADD R40, R40, 0x1, -R0 ;  /* 0x000000012828e824 */ /* 0x000fc400078e0a00 */
[----:B------:R-:W-:-:S03]  /*9ad0*/  @!P0 IMAD.MOV R15, RZ, RZ, -R15 ;  /* 0x000000ffff0f8224 */ /* 0x000fc600078e0a0f */
[----:B------:R-:W-:Y:S01]  /*9ae0*/  ISETP.GT.U32.AND P0, PT, R0, R40, PT ;  /* 0x000000280000720c */ /* 0x000fe20003f04070 */
[----:B------:R-:W-:Y:S01]  /*9af0*/  @!P5 IMAD.IADD R44, R44, 0x1, -R0 ;  /* 0x000000012c2cd824 */ /* 0x000fe200078e0a00 */
[----:B------:R-:W-:Y:S01]  /*9b00*/  ISETP.GE.AND P5, PT, R33, RZ, PT ;  /* 0x000000ff2100720c */ /* 0x000fe20003fa6270 */
[----:B------:R-:W-:Y:S01]  /*9b10*/  @!P1 IMAD.MOV R20, RZ, RZ, -R20 ;  /* 0x000000ffff149224 */ /* 0x000fe200078e0a14 */
[----:B------:R-:W-:-:S03]  /*9b20*/  ISETP.GT.U32.AND P1, PT, R0, R34, PT ;  /* 0x000000220000720c */ /* 0x000fc60003f24070 */
[----:B------:R-:W-:-:S06]  /*9b30*/  @!P4 IMAD.IADD R7, R7, 0x1, -R0 ;  /* 0x000000010707c824 */ /* 0x000fcc00078e0a00 */
[----:B------:R-:W-:Y:S01]  /*9b40*/  @!P0 IMAD.IADD R40, R40, 0x1, -R0 ;  /* 0x0000000128288824 */ /* 0x000fe200078e0a00 */
[----:B------:R-:W-:Y:S01]  /*9b50*/  ISETP.GE.AND P0, PT, R28, RZ, PT ;  /* 0x000000ff1c00720c */ /* 0x000fe20003f06270 */
[----:B------:R-:W-:Y:S01]  /*9b60*/  @!P5 IMAD.MOV R44, RZ, RZ, -R44 ;  /* 0x000000ffff2cd224 */ /* 0x000fe200078e0a2c */
[----:B------:R-:W-:Y:S01]  /*9b70*/  ISETP.GT.U32.AND P5, PT, R0, R7, PT ;  /* 0x000000070000720c */ /* 0x000fe20003fa4070 */
[----:B------:R-:W-:Y:S01]  /*9b80*/  IMAD.MOV R19, RZ, RZ, -R36 ;  /* 0x000000ffff137224 */ /* 0x000fe200078e0a24 */
[----:B------:R-:W-:Y:S01]  /*9b90*/  ISETP.GE.AND P4, PT, R23, RZ, PT ;  /* 0x000000ff1700720c */ /* 0x000fe20003f86270 */
[----:B------:R-:W-:Y:S01]  /*9ba0*/  @!P1 IMAD.IADD R34, R34, 0x1, -R0 ;  /* 0x0000000122229824 */ /* 0x000fe200078e0a00 */
[----:B0-----:R-:W-:Y:S01]  /*9bb0*/  LOP3.LUT R61, R60, 0x7, RZ, 0xc0, !PT ;  /* 0x000000073c3d7812 */ /* 0x001fe200078ec0ff */
[----:B------:R-:W-:Y:S02]  /*9bc0*/  IMAD R19, R0, R19, R30 ;  /* 0x0000001300137224 */ /* 0x000fe400078e021e */
[----:B------:R-:W-:-:S02]  /*9bd0*/  IMAD.SHL.U32 R30, R60, 0x2, RZ ;  /* 0x000000023c1e7824 */ /* 0x000fc400078e00ff */
[----:B------:R-:W-:Y:S02]  /*9be0*/  IMAD R23, R61, 0x210, RZ ;  /* 0x000002103d177824 */ /* 0x000fe400078e02ff */
[----:B------:R-:W-:Y:S01]  /*9bf0*/  @!P0 IMAD.MOV R34, RZ, RZ, -R34 ;  /* 0x000000ffff228224 */ /* 0x000fe200078e0a22 */
[----:B------:R-:W-:Y:S01]  /*9c00*/  ISETP.GE.AND P0, PT, R22, RZ, PT ;  /* 0x000000ff1600720c */ /* 0x000fe20003f06270 */
[----:B------:R-:W-:Y:S01]  /*9c10*/  @!P5 IMAD.IADD R7, R7, 0x1, -R0 ;  /* 0x000000010707d824 */ /* 0x000fe200078e0a00 */
[----:B------:R-:W-:Y:S01]  /*9c20*/  ISETP.GE.AND P5, PT, R21, RZ, PT ;  /* 0x000000ff1500720c */ /* 0x000fe20003fa6270 */
[----:B------:R-:W-:Y:S01]  /*9c30*/  IMAD R22, R61, 0x90, RZ ;  /* 0x000000903d167824 */ /* 0x000fe200078e02ff */
[----:B------:R-:W-:Y:S01]  /*9c40*/  LOP3.LUT R61, R23, 0x10, R30, 0x78, !PT ;  /* 0x00000010173d7812 */ /* 0x000fe200078e781e */
[----:B------:R-:W-:Y:S01]  /*9c50*/  IMAD.SHL.U32 R21, R60, 0x100, RZ ;  /* 0x000001003c157824 */ /* 0x000fe200078e00ff */
[----:B------:R-:W-:-:S04]  /*9c60*/  ISETP.GE.AND P1, PT, R29, RZ, PT ;  /* 0x000000ff1d00720c */ /* 0x000fc80003f26270 */
[----:B------:R-:W-:Y:S02]  /*9c70*/  LOP3.LUT R61, R61, 0x1000, R21, 0xf8, !PT ;  /* 0x000010003d3d7812 */ /* 0x000fe400078ef815 */
[----:B------:R-:W-:Y:S02]  /*9c80*/  LOP3.LUT R22, R22, 0x30, R30, 0x78, !PT ;  /* 0x0000003016167812 */ /* 0x000fe400078e781e */
[----:B------:R-:W0:Y:S01]  /*9c90*/  LDC R30, c[0x0][0x3ac] ;  /* 0x0000eb00ff1e7b82 */ /* 0x000e220000000800 */
[----:B------:R0:W-:Y:S04]  /*9ca0*/  STL [R1+0x3138], R61 ;  /* 0x0031383d01007387 */ /* 0x0001e80000100800 */
[----:B------:R-:W2:Y:S04]  /*9cb0*/  LDL.LU R43, [R1+0x40] ;  /* 0x00004000012b7983 */ /* 0x000ea80000300800 */
[----:B------:R-:W3:Y:S04]  /*9cc0*/  LDL.LU R41, [R1+0x3c] ;  /* 0x00003c0001297983 */ /* 0x000ee80000300800 */
[----:B------:R-:W4:Y:S01]  /*9cd0*/  LDL.LU R38, [R1+0x34] ;  /* 0x0000340001267983 */ /* 0x000f220000300800 */
[----:B------:R-:W-:-:S03]  /*9ce0*/  @!P1 IMAD.MOV R10, RZ, RZ, -R10 ;  /* 0x000000ffff0a9224 */ /* 0x000fc600078e0a0a */
[----:B------:R-:W4:Y:S01]  /*9cf0*/  LDL.LU R37, [R1+0x30] ;  /* 0x0000300001257983 */ /* 0x000f220000300800 */
[----:B------:R-:W-:-:S03]  /*9d00*/  ISETP.GT.U32.AND P1, PT, R0, R32, PT ;  /* 0x000000200000720c */ /* 0x000fc60003f24070 */
[----:B------:R-:W4:Y:S04]  /*9d10*/  LDL.LU R36, [R1+0x2c] ;  /* 0x00002c0001247983 */ /* 0x000f280000300800 */
[----:B------:R-:W4:Y:S01]  /*9d20*/  LDL.LU R33, [R1+0x28] ;  /* 0x0000280001217983 */ /* 0x000f220000300800 */
[----:B------:R-:W-:-:S03]  /*9d30*/  @!P2 IMAD.MOV R27, RZ, RZ, -R27 ;  /* 0x000000ffff1ba224 */ /* 0x000fc600078e0a1b */
[----:B------:R-:W4:Y:S01]  /*9d40*/  LDL.LU R29, [R1+0x24] ;  /* 0x00002400011d7983 */ /* 0x000f220000300800 */
[----:B------:R-:W-:-:S03]  /*9d50*/  ISETP.GE.AND P2, PT, R25, RZ, PT ;  /* 0x000000ff1900720c */ /* 0x000fc60003f46270 */
[----:B------:R-:W4:Y:S04]  /*9d60*/  LDL.LU R28, [R1+0x1c] ;  /* 0x00001c00011c7983 */ /* 0x000f280000300800 */
[----:B------:R-:W4:Y:S01]  /*9d70*/  LDL.LU R25, [R1+0x18] ;  /* 0x0000180001197983 */ /* 0x000f220000300800 */
[----:B------:R-:W-:-:S03]  /*9d80*/  LOP3.LUT R60, R60, 0x1f, RZ, 0xc0, !PT ;  /* 0x0000001f3c3c7812 */ /* 0x000fc600078ec0ff */
[----:B------:R-:W4:Y:S01]  /*9d90*/  LDL.LU R23, [R1+0x14] ;  /* 0x0000140001177983 */ /* 0x000f220000300800 */
[----:B------:R-:W-:-:S03]  /*9da0*/  @!P1 IMAD.IADD R32, R32, 0x1, -R0 ;  /* 0x0000000120209824 */ /* 0x000fc600078e0a00 */
[----:B------:R-:W4:Y:S01]  /*9db0*/  LDL.LU R22, [R1+0x10] ;  /* 0x0000100001167983 */ /* 0x000f220000300800 */
[----:B------:R-:W-:-:S03]  /*9dc0*/  ISETP.GE.AND P1, PT, R59, RZ, PT ;  /* 0x000000ff3b00720c */ /* 0x000fc60003f26270 */
[----:B------:R-:W4:Y:S01]  /*9dd0*/  LDL.LU R21, [R1+0xc] ;  /* 0x00000c0001157983 */ /* 0x000f220000300800 */
[----:B0-----:R-:W-:-:S03]  /*9de0*/  IMAD R61, R60, R30, RZ ;  /* 0x0000001e3c3d7224 */ /* 0x001fc600078e02ff */
[----:B------:R-:W4:Y:S04]  /*9df0*/  LDL.LU R59, [R1+0x8] ;  /* 0x00000800013b7983 */ /* 0x000f280000300800 */
[----:B------:R-:W4:Y:S01]  /*9e00*/  LDL.LU R60, [R1+0x4] ;  /* 0x00000400013c7983 */ /* 0x000f220000300800 */
[----:B------:R-:W-:-:S13]  /*9e10*/  ISETP.GT.U32.AND P6, PT, R0, R2, PT ;  /* 0x000000020000720c */ /* 0x000fda0003fc4070 */
[----:B------:R-:W-:Y:S01]  /*9e20*/  @!P6 IMAD.IADD R2, R2, 0x1, -R0 ;  /* 0x000000010202e824 */ /* 0x000fe200078e0a00 */
[----:B------:R-:W-:-:S13]  /*9e30*/  ISETP.GT.U32.AND P6, PT, R0, R19, PT ;  /* 0x000000130000720c */ /* 0x000fda0003fc4070 */
[----:B------:R-:W-:-:S05]  /*9e40*/  @!P6 IMAD.IADD R19, R19, 0x1, -R0 ;  /* 0x000000011313e824 */ /* 0x000fca00078e0a00 */
[----:B------:R-:W-:Y:S01]  /*9e50*/  ISETP.GT.U32.AND P6, PT, R0, R19, PT ;  /* 0x000000130000720c */ /* 0x000fe20003fc4070 */
[----:B------:R-:W-:Y:S01]  /*9e60*/  @!P2 IMAD.MOV R16, RZ, RZ, -R16 ;  /* 0x000000ffff10a224 */ /* 0x000fe200078e0a10 */
[----:B------:R-:W-:Y:S02]  /*9e70*/  ISETP.NE.AND P2, PT, R3, RZ, PT ;  /* 0x000000ff0300720c */ /* 0x000fe40003f45270 */
[----:B------:R-:W-:Y:S01]  /*9e80*/  LOP3.LUT R3, RZ, R3, RZ, 0x33, !PT ;  /* 0x00000003ff037212 */ /* 0x000fe200078e33ff */
[----:B------:R-:W-:-:S08]  /*9e90*/  IMAD R30, R30, 0x20, R61 ;  /* 0x000000201e1e7824 */ /* 0x000fd000078e023d */
[----:B------:R-:W-:Y:S02]  /*9ea0*/  @!P6 IMAD.IADD R19, R19, 0x1, -R0 ;  /* 0x000000011313e824 */ /* 0x000fe400078e0a00 */
[----:B------:R-:W-:-:S04]  /*9eb0*/  IMAD.MOV.U32 R0, RZ, RZ, R2 ;  /* 0x000000ffff007224 */ /* 0x000fc800078e0002 */
[----:B------:R-:W-:Y:S01]  /*9ec0*/  @!P4 IMAD.MOV R0, RZ, RZ, -R0 ;  /* 0x000000ffff00c224 */ /* 0x000fe200078e0a00 */
[----:B------:R-:W-:Y:S02]  /*9ed0*/  LEA R2, P4, R61, UR10, 0x1 ;  /* 0x0000000a3d027c11 */ /* 0x000fe4000f8808ff */
[C---:B------:R-:W-:Y:S02]  /*9ee0*/  SEL R61, R3.reuse, R48, !P2 ;  /* 0x00000030033d7207 */ /* 0x040fe40005000000 */
[----:B------:R-:W4:Y:S01]  /*9ef0*/  LDL.LU R48, [R1] ;  /* 0x0000000001307983 */ /* 0x000f220000300800 */
[C---:B--2---:R-:W-:Y:S02]  /*9f00*/  SEL R43, R3.reuse, R43, !P2 ;  /* 0x0000002b032b7207 */ /* 0x044fe40005000000 */
[----:B---3--:R-:W-:-:S03]  /*9f10*/  SEL R41, R3, R41, !P2 ;  /* 0x0000002903297207 */ /* 0x008fc60005000000 */
[----:B------:R0:W-:Y:S01]  /*9f20*/  STL [R1+0x1c8], R43 ;  /* 0x0001c82b01007387 */ /* 0x0001e20000100800 */
[C---:B----4-:R-:W-:Y:S02]  /*9f30*/  SEL R38, R3.reuse, R38, !P2 ;  /* 0x0000002603267207 */ /* 0x050fe40005000000 */
[C---:B------:R-:W-:Y:S01]  /*9f40*/  SEL R37, R3.reuse, R37, !P2 ;  /* 0x0000002503257207 */ /* 0x040fe20005000000 */
[----:B0-----:R-:W2:Y:S01]  /*9f50*/  LDL.LU R43, [R1+0x328c] ;  /* 0x00328c00012b7983 */ /* 0x001ea20000300800 */
[----:B------:R-:W-:-:S03]  /*9f60*/  SEL R36, R3, R36, !P2 ;  /* 0x0000002403247207 */ /* 0x000fc60005000000 */
[----:B------:R0:W-:Y:S01]  /*9f70*/  STL [R1+0x1c4], R41 ;  /* 0x0001c42901007387 */ /* 0x0001e20000100800 */
[C---:B------:R-:W-:Y:S02]  /*9f80*/  SEL R33, R3.reuse, R33, !P2 ;  /* 0x0000002103217207 */ /* 0x040fe40005000000 */
[C---:B------:R-:W-:Y:S01]  /*9f90*/  SEL R29, R3.reuse, R29, !P2 ;  /* 0x0000001d031d7207 */ /* 0x040fe20005000000 */
[----:B0-----:R-:W3:Y:S04]  /*9fa0*/  LDL.LU R41, [R1+0x3288] ;  /* 0x0032880001297983 */ /* 0x001ee80000300800 */
[----:B------:R0:W-:Y:S01]  /*9fb0*/  STL [R1+0x1c0], R38 ;  /* 0x0001c02601007387 */ /* 0x0001e20000100800 */
[C---:B------:R-:W-:Y:S02]  /*9fc0*/  SEL R28, R3.reuse, R28, !P2 ;  /* 0x0000001c031c7207 */ /* 0x040fe40005000000 */
[C---:B------:R-:W-:Y:S01]  /*9fd0*/  SEL R25, R3.reuse, R25, !P2 ;  /* 0x0000001903197207 */ /* 0x040fe20005000000 */
[----:B0-----:R-:W4:Y:S04]  /*9fe0*/  LDL.LU R38, [R1+0x3284] ;  /* 0x0032840001267983 */ /* 0x001f280000300800 */
[----:B------:R0:W-:Y:S01]  /*9ff0*/  STL [R1+0x1bc], R37 ;  /* 0x0001bc2501007387 */ /* 0x0001e20000100800 */
[----:B------:R-:W-:-:S03]  /*a000*/  SEL R23, R3, R23, !P2 ;  /* 0x0000001703177207 */ /* 0x000fc60005000000 */
[----:B0-----:R-:W2:Y:S04]  /*a010*/  LDL.LU R37, [R1+0x3280] ;  /* 0x0032800001257983 */ /* 0x001ea80000300800 */
        /* <DEDUP_REMOVED lines=12> */
[----:B------:R0:W-:Y:S04]  /*a0e0*/  STL [R1+0x1a8], R25 ;  /* 0x0001a81901007387 */ /* 0x0001e80000100800 */
        /* <DEDUP_REMOVED lines=8> */
[----:B0-----:R-:W3:Y:S04]  /*a170*/  LDL.LU R59, [R1+0x325c] ;  /* 0x00325c00013b7983 */ /* 0x001ee80000300800 */
[----:B------:R0:W-:Y:S04]  /*a180*/  STL [R1+0x190], R60 ;  /* 0x0001903c01007387 */ /* 0x0001e80000100800 */
[----:B0-----:R-:W4:Y:S01]  /*a190*/  LDL.LU R60, [R1+0x3258] ;  /* 0x00325800013c7983 */ /* 0x001f220000300800 */
[----:B------:R-:W-:-:S05]  /*a1a0*/  SEL R48, R3, R48, !P2 ;  /* 0x0000003003307207 */ /* 0x000fca0005000000 */
[----:B------:R4:W-:Y:S01]  /*a1b0*/  STL [R1+0x18c], R48 ;  /* 0x00018c3001007387 */ /* 0x0009e20000100800 */
[C---:B--2---:R-:W-:Y:S02]  /*a1c0*/  SEL R21, R3.reuse, R21, !P2 ;  /* 0x0000001503157207 */ /* 0x044fe40005000000 */
[C---:B---3--:R-:W-:Y:S02]  /*a1d0*/  SEL R59, R3.reuse, R59, !P2 ;  /* 0x0000003b033b7207 */ /* 0x048fe40005000000 */
[----:B----4-:R-:W-:-:S05]  /*a1e0*/  SEL R48, R3, R60, !P2 ;  /* 0x0000003c03307207 */ /* 0x010fca0005000000 */
[----:B------:R0:W-:Y:S04]  /*a1f0*/  STL [R1+0x180], R48 ;  /* 0x0001803001007387 */ /* 0x0001e80000100800 */
[----:B------:R-:W-:Y:S01]  /*a200*/  STL [R1+0x178], R59 ;  /* 0x0001783b01007387 */ /* 0x000fe20000100800 */
[----:B0-----:R-:W-:-:S03]  /*a210*/  SEL R48, R3, R22, !P2 ;  /* 0x0000001603307207 */ /* 0x001fc60005000000 */
[----:B------:R0:W-:Y:S01]  /*a220*/  STL [R1+0x174], R21 ;  /* 0x0001741501007387 */ /* 0x0001e20000100800 */
[----:B------:R-:W-:-:S03]  /*a230*/  SEL R22, R3, R23, !P2 ;  /* 0x0000001703167207 */ /* 0x000fc60005000000 */
[----:B------:R1:W-:Y:S01]  /*a240*/  STL [R1+0x16c], R48 ;  /* 0x00016c3001007387 */ /* 0x0003e20000100800 */
[----:B0-----:R-:W-:-:S03]  /*a250*/  SEL R21, R3, R25, !P2 ;  /* 0x0000001903157207 */ /* 0x001fc60005000000 */
[----:B-1----:R-:W2:Y:S04]  /*a260*/  LDL.LU R48, [R1+0xd4] ;  /* 0x0000d40001307983 */ /* 0x002ea80000300800 */
[----:B------:R0:W-:Y:S04]  /*a270*/  STL [R1+0x164], R22 ;  /* 0x0001641601007387 */ /* 0x0001e80000100800 */
[----:B------:R1:W-:Y:S01]  /*a280*/  STL [R1+0x15c], R21 ;  /* 0x00015c1501007387 */ /* 0x0003e20000100800 */
[C---:B0-----:R-:W-:Y:S02]  /*a290*/  SEL R22, R3.reuse, R28, !P2 ;  /* 0x0000001c03167207 */ /* 0x041fe40005000000 */
[----:B-1----:R-:W-:-:S02]  /*a2a0*/  SEL R21, R3, R29, !P2 ;  /* 0x0000001d03157207 */ /* 0x002fc40005000000 */
[----:B------:R-:W3:Y:S04]  /*a2b0*/  LDL.LU R29, [R1+0xac] ;  /* 0x0000ac00011d7983 */ /* 0x000ee80000300800 */
[----:B------:R0:W-:Y:S04]  /*a2c0*/  STL [R1+0x158], R22 ;  /* 0x0001581601007387 */ /* 0x0001e80000100800 */
[----:B------:R-:W4:Y:S04]  /*a2d0*/  LDL.LU R28, [R1+0xb0] ;  /* 0x0000b000011c7983 */ /* 0x000f280000300800 */
[----:B------:R1:W-:Y:S01]  /*a2e0*/  STL [R1+0x148], R21 ;  /* 0x0001481501007387 */ /* 0x0003e20000100800 */
[----:B0-----:R-:W-:-:S02]  /*a2f0*/  SEL R22, R3, R36, !P2 ;  /* 0x0000002403167207 */ /* 0x001fc40005000000 */
[C---:B------:R-:W-:Y:S02]  /*a300*/  SEL R36, R3.reuse, R37, !P2 ;  /* 0x0000002503247207 */ /* 0x040fe40005000000 */
[C---:B-1----:R-:W-:Y:S02]  /*a310*/  SEL R21, R3.reuse, R33, !P2 ;  /* 0x0000002103157207 */ /* 0x042fe40005000000 */
[----:B------:R-:W2:Y:S04]  /*a320*/  LDL.LU R33, [R1+0xa8] ;  /* 0x0000a80001217983 */ /* 0x000ea80000300800 */
[----:B------:R-:W3:Y:S04]  /*a330*/  LDL.LU R25, [R1+0xc4] ;  /* 0x0000c40001197983 */ /* 0x000ee80000300800 */
[----:B------:R0:W-:Y:S04]  /*a340*/  STL [R1+0x144], R21 ;  /* 0x0001441501007387 */ /* 0x0001e80000100800 */
[----:B------:R-:W3:Y:S04]  /*a350*/  LDL.LU R23, [R1+0xbc] ;  /* 0x0000bc0001177983 */ /* 0x000ee80000300800 */
[----:B------:R1:W-:Y:S01]  /*a360*/  STL [R1+0x13c], R22 ;  /* 0x00013c1601007387 */ /* 0x0003e20000100800 */
[----:B0-----:R-:W-:-:S03]  /*a370*/  SEL R21, R3, R38, !P2 ;  /* 0x0000002603157207 */ /* 0x001fc60005000000 */
[----:B------:R-:W-:Y:S04]  /*a380*/  STL [R1+0x138], R36 ;  /* 0x0001382401007387 */ /* 0x000fe80000100800 */
[----:B------:R-:W4:Y:S01]  /*a390*/  LDL.LU R60, [R1+0x5c] ;  /* 0x00005c00013c7983 */ /* 0x000f220000300800 */
[----:B-1----:R-:W-:-:S03]  /*a3a0*/  SEL R22, R3, R41, !P2 ;  /* 0x0000002903167207 */ /* 0x002fc60005000000 */
[----:B------:R0:W-:Y:S04]  /*a3b0*/  STL [R1+0x130], R21 ;  /* 0x0001301501007387 */ /* 0x0001e80000100800 */
[----:B------:R-:W-:Y:S01]  /*a3c0*/  STL [R1+0x11c], R22 ;  /* 0x00011c1601007387 */ /* 0x000fe20000100800 */
[----:B0-----:R-:W-:-:S03]  /*a3d0*/  SEL R21, R3, R43, !P2 ;  /* 0x0000002b03157207 */ /* 0x001fc60005000000 */
[----:B------:R-:W4:Y:S04]  /*a3e0*/  LDL.LU R43, [R1+0xa4] ;  /* 0x0000a400012b7983 */ /* 0x000f280000300800 */
[----:B------:R-:W4:Y:S04]  /*a3f0*/  LDL.LU R41, [R1+0x64] ;  /* 0x0000640001297983 */ /* 0x000f280000300800 */
[----:B------:R0:W-:Y:S04]  /*a400*/  STL [R1+0x118], R21 ;  /* 0x0001181501007387 */ /* 0x0001e80000100800 */
[----:B------:R-:W4:Y:S04]  /*a410*/  LDL.LU R38, [R1+0x78] ;  /* 0x0000780001267983 */ /* 0x000f280000300800 */
[----:B------:R-:W4:Y:S01]  /*a420*/  LDL.LU R59, [R1+0x9c] ;  /* 0x00009c00013b7983 */ /* 0x000f220000300800 */
[----:B0-----:R-:W-:-:S03]  /*a430*/  SEL R21, R3, R45, !P2 ;  /* 0x0000002d03157207 */ /* 0x001fc60005000000 */
[----:B------:R-:W4:Y:S04]  /*a440*/  LDL.LU R45, [R1+0xb4] ;  /* 0x0000b400012d7983 */ /* 0x000f280000300800 */
[----:B------:R-:W4:Y:S04]  /*a450*/  LDL.LU R37, [R1+0x7c] ;  /* 0x00007c0001257983 */ /* 0x000f280000300800 */
[----:B------:R0:W-:Y:S04]  /*a460*/  STL [R1+0x114], R21 ;  /* 0x0001141501007387 */ /* 0x0001e80000100800 */
[----:B------:R-:W4:Y:S01]  /*a470*/  LDL.LU R22, [R1+0x8c] ;  /* 0x00008c0001167983 */ /* 0x000f220000300800 */
[----:B0-----:R-:W-:-:S05]  /*a480*/  SEL R21, R3, R47, !P2 ;  /* 0x0000002f03157207 */ /* 0x001fca0005000000 */
[----:B------:R0:W-:Y:S04]  /*a490*/  STL [R1+0x110], R21 ;  /* 0x0001101501007387 */ /* 0x0001e80000100800 */
[----:B0-----:R-:W4:Y:S01]  /*a4a0*/  LDL.LU R21, [R1+0x88] ;  /* 0x0000880001157983 */ /* 0x001f220000300800 */
[C---:B------:R-:W-:Y:S02]  /*a4b0*/  SEL R36, R3.reuse, R50, !P2 ;  /* 0x0000003203247207 */ /* 0x040fe40005000000 */
[C---:B------:R-:W-:Y:S02]  /*a4c0*/  SEL R50, R3.reuse, R53, !P2 ;  /* 0x0000003503327207 */ /* 0x040fe40005000000 */
[C---:B------:R-:W-:Y:S01]  /*a4d0*/  SEL R47, R3.reuse, R54, !P2 ;  /* 0x00000036032f7207 */ /* 0x040fe20005000000 */
[----:B------:R0:W-:Y:S04]  /*a4e0*/  STL [R1+0x104], R36 ;  /* 0x0001042401007387 */ /* 0x0001e80000100800 */
[----:B0-----:R-:W4:Y:S04]  /*a4f0*/  LDL.LU R36, [R1+0x84] ;  /* 0x0000840001247983 */ /* 0x001f280000300800 */
[----:B------:R0:W-:Y:S04]  /*a500*/  STL [R1+0xf8], R50 ;  /* 0x0000f83201007387 */ /* 0x0001e80000100800 */
[----:B------:R2:W-:Y:S01]  /*a510*/  STL [R1+0xf4], R47 ;  /* 0x0000f42f01007387 */ /* 0x0005e20000100800 */
[----:B0-----:R-:W-:-:S02]  /*a520*/  SEL R50, R3, R57, !P2 ;  /* 0x0000003903327207 */ /* 0x001fc40005000000 */
[C---:B--2---:R-:W-:Y:S02]  /*a530*/  SEL R47, R3.reuse, R33, !P2 ;  /* 0x00000021032f7207 */ /* 0x044fe40005000000 */
[----:B------:R-:W2:Y:S04]  /*a540*/  LDL.LU R33, [R1+0x80] ;  /* 0x0000800001217983 */ /* 0x000ea80000300800 */
[----:B------:R0:W-:Y:S04]  /*a550*/  STL [R1+0xf0], R50 ;  /* 0x0000f03201007387 */ /* 0x0001e80000100800 */
[----:B------:R3:W-:Y:S01]  /*a560*/  STL [R1+0xec], R47 ;  /* 0x0000ec2f01007387 */ /* 0x0007e20000100800 */
[----:B0-----:R-:W-:-:S03]  /*a570*/  SEL R50, R3, R48, !P2 ;  /* 0x0000003003327207 */ /* 0x001fc60005000000 */
[----:B------:R-:W2:Y:S01]  /*a580*/  LDL.LU R48, [R1+0x68] ;  /* 0x0000680001307983 */ /* 0x000ea20000300800 */
[----:B---3--:R-:W-:-:S03]  /*a590*/  SEL R47, R3, R29, !P2 ;  /* 0x0000001d032f7207 */ /* 0x008fc60005000000 */
[----:B------:R4:W-:Y:S01]  /*a5a0*/  STL [R1+0xe8], R50 ;  /* 0x0000e83201007387 */ /* 0x0009e20000100800 */
[----:B------:R-:W-:-:S03]  /*a5b0*/  SEL R25, R3, R25, !P2 ;  /* 0x0000001903197207 */ /* 0x000fc60005000000 */
[----:B------:R-:W3:Y:S04]  /*a5c0*/  LDL.LU R29, [R1+0x74] ;  /* 0x00007400011d7983 */ /* 0x000ee80000300800 */
[----:B------:R0:W-:Y:S01]  /*a5d0*/  STL [R1+0xe4], R47 ;  /* 0x0000e42f01007387 */ /* 0x0001e20000100800 */
[----:B----4-:R-:W-:-:S03]  /*a5e0*/  SEL R50, R3, R28, !P2 ;  /* 0x0000001c03327207 */ /* 0x010fc60005000000 */
[----:B------:R-:W4:Y:S04]  /*a5f0*/  LDL.LU R28, [R1+0x198] ;  /* 0x00019800011c7983 */ /* 0x000f280000300800 */
[----:B------:R-:W-:Y:S01]  /*a600*/  STL [R1+0xe0], R50 ;  /* 0x0000e03201007387 */ /* 0x000fe20000100800 */
[C---:B0-----:R-:W-:Y:S02]  /*a610*/  SEL R47, R3.reuse, R45, !P2 ;  /* 0x0000002d032f7207 */ /* 0x041fe40005000000 */
[----:B------:R-:W-:-:S03]  /*a620*/  SEL R45, R3, R23, !P2 ;  /* 0x00000017032d7207 */ /* 0x000fc60005000000 */
[----:B------:R-:W-:Y:S01]  /*a630*/  STL [R1+0xdc], R47 ;  /* 0x0000dc2f01007387 */ /* 0x000fe20000100800 */
[----:B------:R-:W-:-:S03]  /*a640*/  SEL R23, R3, R46, !P2 ;  /* 0x0000002e03177207 */ /* 0x000fc60005000000 */
[----:B------:R0:W-:Y:S01]  /*a650*/  STL [R1+0xd8], R25 ;  /* 0x0000d81901007387 */ /* 0x0001e20000100800 */
[----:B------:R-:W-:-:S03]  /*a660*/  SEL R46, R3, R60, !P2 ;  /* 0x0000003c032e7207 */ /* 0x000fc60005000000 */
[----:B0-----:R-:W4:Y:S04]  /*a670*/  LDL.LU R25, [R1+0x70] ;  /* 0x0000700001197983 */ /* 0x001f280000300800 */
[----:B------:R0:W-:Y:S04]  /*a680*/  STL [R1+0xd4], R45 ;  /* 0x0000d42d01007387 */ /* 0x0001e80000100800 */
[----:B------:R1:W-:Y:S01]  /*a690*/  STL [R1+0xc4], R23 ;  /* 0x0000c41701007387 */ /* 0x0003e20000100800 */
[----:B0-----:R-:W-:-:S03]  /*a6a0*/  SEL R45, R3, R55, !P2 ;  /* 0x00000037032d7207 */ /* 0x001fc60005000000 */
[----:B-1----:R-:W4:Y:S04]  /*a6b0*/  LDL.LU R23, [R1+0x6c] ;  /* 0x00006c0001177983 */ /* 0x002f280000300800 */
[----:B------:R0:W-:Y:S01]  /*a6c0*/  STL [R1+0xbc], R45 ;  /* 0x0000bc2d01007387 */ /* 0x0001e20000100800 */
[----:B------:R-:W-:-:S03]  /*a6d0*/  SEL R38, R3, R38, !P2 ;  /* 0x0000002603267207 */ /* 0x000fc60005000000 */
[----:B------:R-:W4:Y:S01]  /*a6e0*/  LDL.LU R60, [R1+0x184] ;  /* 0x00018400013c7983 */ /* 0x000f220000300800 */
[C---:B0-----:R-:W-:Y:S02]  /*a6f0*/  SEL R45, R3.reuse, R43, !P2 ;  /* 0x0000002b032d7207 */ /* 0x041fe40005000000 */
[C---:B------:R-:W-:Y:S01]  /*a700*/  SEL R43, R3.reuse, R41, !P2 ;  /* 0x00000029032b7207 */ /* 0x040fe20005000000 */
[----:B------:R-:W-:Y:S01]  /*a710*/  STL [R1+0xb4], R46 ;  /* 0x0000b42e01007387 */ /* 0x000fe20000100800 */
[----:B------:R-:W-:-:S03]  /*a720*/  SEL R41, R3, R59, !P2 ;  /* 0x0000003b03297207 */ /* 0x000fc60005000000 */
[----:B------:R-:W-:Y:S04]  /*a730*/  STL [R1+0xb0], R45 ;  /* 0x0000b02d01007387 */ /* 0x000fe80000100800 */
[----:B------:R-:W-:Y:S04]  /*a740*/  STL [R1+0xac], R43 ;  /* 0x0000ac2b01007387 */ /* 0x000fe80000100800 */
[----:B------:R-:W4:Y:S04]  /*a750*/  LDL.LU R59, [R1+0x188] ;  /* 0x00018800013b7983 */ /* 0x000f280000300800 */
[----:B------:R0:W-:Y:S04]  /*a760*/  STL [R1+0xa8], R38 ;  /* 0x0000a82601007387 */ /* 0x0001e80000100800 */
[----:B------:R1:W-:Y:S01]  /*a770*/  STL [R1+0xa4], R41 ;  /* 0x0000a42901007387 */ /* 0x0003e20000100800 */
[----:B0-----:R-:W-:-:S03]  /*a780*/  SEL R38, R3, R37, !P2 ;  /* 0x0000002503267207 */ /* 0x001fc60005000000 */
[----:B------:R-:W4:Y:S01]  /*a790*/  LDL.LU R37, [R1+0x17c] ;  /* 0x00017c0001257983 */ /* 0x000f220000300800 */
[----:B-1----:R-:W-:-:S03]  /*a7a0*/  SEL R41, R3, R22, !P2 ;  /* 0x0000001603297207 */ /* 0x002fc60005000000 */
[----:B------:R0:W-:Y:S04]  /*a7b0*/  STL [R1+0x9c], R38 ;  /* 0x00009c2601007387 */ /* 0x0001e80000100800 */
[----:B------:R-:W4:Y:S04]  /*a7c0*/  LDL.LU R22, [R1+0x170] ;  /* 0x0001700001167983 */ /* 0x000f280000300800 */
[----:B------:R-:W-:Y:S01]  /*a7d0*/  STL [R1+0x8c], R41 ;  /* 0x00008c2901007387 */ /* 0x000fe20000100800 */
[----:B0-----:R-:W-:-:S03]  /*a7e0*/  SEL R38, R3, R21, !P2 ;  /* 0x0000001503267207 */ /* 0x001fc60005000000 */
[----:B------:R-:W4:Y:S04]  /*a7f0*/  LDL.LU R54, [R1+0x168] ;  /* 0x0001680001367983 */ /* 0x000f280000300800 */
[----:B------:R-:W4:Y:S04]  /*a800*/  LDL.LU R21, [R1+0x160] ;  /* 0x0001600001157983 */ /* 0x000f280000300800 */
[----:B------:R0:W-:Y:S04]  /*a810*/  STL [R1+0x88], R38 ;  /* 0x0000882601007387 */ /* 0x0001e80000100800 */
[----:B------:R-:W4:Y:S01]  /*a820*/  LDL.LU R53, [R1+0x154] ;  /* 0x0001540001357983 */ /* 0x000f220000300800 */
[----:B0-----:R-:W-:-:S03]  /*a830*/  SEL R38, R3, R36, !P2 ;  /* 0x0000002403267207 */ /* 0x001fc60005000000 */
[----:B------:R-:W4:Y:S04]  /*a840*/  LDL.LU R36, [R1+0x150] ;  /* 0x0001500001247983 */ /* 0x000f280000300800 */
[----:B------:R2:W-:Y:S02]  /*a850*/  STL [R1+0x84], R38 ;  /* 0x0000842601007387 */ /* 0x0005e40000100800 */
[C---:B--2---:R-:W-:Y:S02]  /*a860*/  SEL R38, R3.reuse, R33, !P2 ;  /* 0x0000002103267207 */ /* 0x044fe40005000000 */
[----:B------:R-:W2:Y:S04]  /*a870*/  LDL.LU R33, [R1+0x140] ;  /* 0x0001400001217983 */ /* 0x000ea80000300800 */
[----:B------:R3:W-:Y:S01]  /*a880*/  STL [R1+0x80], R38 ;  /* 0x0000802601007387 */ /* 0x0007e20000100800 */
[----:B------:R-:W-:-:S03]  /*a890*/  SEL R41, R3, R48, !P2 ;  /* 0x0000003003297207 */ /* 0x000fc60005000000 */
[----:B------:R-:W2:Y:S04]  /*a8a0*/  LDL.LU R48, [R1+0x134] ;  /* 0x0001340001307983 */ /* 0x000ea80000300800 */
[----:B------:R-:W-:Y:S01]  /*a8b0*/  STL [R1+0x7c], R41 ;  /* 0x00007c2901007387 */ /* 0x000fe20000100800 */
[----:B---3--:R-:W-:-:S03]  /*a8c0*/  SEL R38, R3, R29, !P2 ;  /* 0x0000001d03267207 */ /* 0x008fc60005000000 */
[----:B------:R-:W3:Y:S04]  /*a8d0*/  LDL.LU R29, [R1+0x12c] ;  /* 0x00012c00011d7983 */ /* 0x000ee80000300800 */
[----:B------:R-:W-:Y:S01]  /*a8e0*/  STL [R1+0x78], R38 ;  /* 0x0000782601007387 */ /* 0x000fe20000100800 */
[----:B----4-:R-:W-:-:S03]  /*a8f0*/  SEL R28, R3, R28, !P2 ;  /* 0x0000001c031c7207 */ /* 0x010fc60005000000 */
[----:B------:R-:W4:Y:S04]  /*a900*/  LDL.LU R50, [R1+0x128] ;  /* 0x0001280001327983 */ /* 0x000f280000300800 */
[----:B------:R-:W4:Y:S04]  /*a910*/  LDL.LU R47, [R1+0x124] ;  /* 0x00012400012f7983 */ /* 0x000f280000300800 */
[----:B------:R0:W-:Y:S04]  /*a920*/  STL [R1+0x74], R28 ;  /* 0x0000741c01007387 */ /* 0x0001e80000100800 */
[----:B------:R-:W4:Y:S04]  /*a930*/  LDL.LU R45, [R1+0x120] ;  /* 0x00012000012d7983 */ /* 0x000f280000300800 */
[----:B0-----:R-:W4:Y:S01]  /*a940*/  LDL.LU R28, [R1+0x10c] ;  /* 0x00010c00011c7983 */ /* 0x001f220000300800 */
[----:B------:R-:W-:-:S03]  /*a950*/  SEL R38, R3, R25, !P2 ;  /* 0x0000001903267207 */ /* 0x000fc60005000000 */
[----:B------:R-:W4:Y:S04]  /*a960*/  LDL.LU R25, [R1+0x108] ;  /* 0x0001080001197983 */ /* 0x000f280000300800 */
[----:B------:R0:W-:Y:S01]  /*a970*/  STL [R1+0x70], R38 ;  /* 0x0000702601007387 */ /* 0x0001e20000100800 */
[----:B------:R-:W-:-:S03]  /*a980*/  SEL R41, R3, R23, !P2 ;  /* 0x0000001703297207 */ /* 0x000fc60005000000 */
[----:B------:R-:W4:Y:S04]  /*a990*/  LDL.LU R23, [R1+0x100] ;  /* 0x0001000001177983 */ /* 0x000f280000300800 */
[----:B------:R1:W-:Y:S01]  /*a9a0*/  STL [R1+0x6c], R41 ;  /* 0x00006c2901007387 */ /* 0x0003e20000100800 */
[----:B0-----:R-:W-:-:S03]  /*a9b0*/  SEL R38, R3, R60, !P2 ;  /* 0x0000003c03267207 */ /* 0x001fc60005000000 */
[----:B------:R-:W4:Y:S04]  /*a9c0*/  LDL.LU R43, [R1+0xfc] ;  /* 0x0000fc00012b7983 */ /* 0x000f280000300800 */
[----:B-1----:R-:W4:Y:S04]  /*a9d0*/  LDL.LU R41, [R1+0xd0] ;  /* 0x0000d00001297983 */ /* 0x002f280000300800 */
[----:B------:R0:W-:Y:S01]  /*a9e0*/  STL [R1+0x68], R38 ;  /* 0x0000682601007387 */ /* 0x0001e20000100800 */
[----:B------:R-:W-:-:S03]  /*a9f0*/  SEL R55, R3, R59, !P2 ;  /* 0x0000003b03377207 */ /* 0x000fc60005000000 */
[----:B0-----:R-:W4:Y:S04]  /*aa00*/  LDL.LU R38, [R1+0xcc] ;  /* 0x0000cc0001267983 */ /* 0x001f280000300800 */
[----:B------:R-:W4:Y:S04]  /*aa10*/  LDL.LU R60, [R1+0xc8] ;  /* 0x0000c800013c7983 */ /* 0x000f280000300800 */
[----:B------:R-:W4:Y:S04]  /*aa20*/  LDL.LU R59, [R1+0xc0] ;  /* 0x0000c000013b7983 */ /* 0x000f280000300800 */
[----:B------:R0:W-:Y:S01]  /*aa30*/  STL [R1+0x64], R55 ;  /* 0x0000643701007387 */ /* 0x0001e20000100800 */
[----:B------:R-:W-:-:S03]  /*aa40*/  SEL R46, R3, R37, !P2 ;  /* 0x00000025032e7207 */ /* 0x000fc60005000000 */
[----:B------:R-:W4:Y:S04]  /*aa50*/  LDL.LU R37, [R1+0xb8] ;  /* 0x0000b80001257983 */ /* 0x000f280000300800 */
[----:B------:R1:W-:Y:S01]  /*aa60*/  STL [R1+0x5c], R46 ;  /* 0x00005c2e01007387 */ /* 0x0003e20000100800 */
[----:B0-----:R-:W-:-:S03]  /*aa70*/  SEL R55, R3, R22, !P2 ;  /* 0x0000001603377207 */ /* 0x001fc60005000000 */
[----:B------:R-:W4:Y:S04]  /*aa80*/  LDL.LU R22, [R1+0xa0] ;  /* 0x0000a00001167983 */ /* 0x000f280000300800 */
[----:B------:R-:W-:Y:S01]  /*aa90*/  STL [R1+0x40], R55 ;  /* 0x0000403701007387 */ /* 0x000fe20000100800 */
[C---:B-1----:R-:W-:Y:S02]  /*aaa0*/  SEL R46, R3.reuse, R54, !P2 ;  /* 0x00000036032e7207 */ /* 0x042fe40005000000 */
[C---:B------:R-:W-:Y:S02]  /*aab0*/  SEL R54, R3.reuse, R21, !P2 ;  /* 0x0000001503367207 */ /* 0x040fe40005000000 */
[----:B------:R-:W4:Y:S04]  /*aac0*/  LDL.LU R21, [R1+0x98] ;  /* 0x0000980001157983 */ /* 0x000f280000300800 */
[----:B------:R0:W-:Y:S04]  /*aad0*/  STL [R1+0x3c], R46 ;  /* 0x00003c2e01007387 */ /* 0x0001e80000100800 */
[----:B------:R-:W-:Y:S01]  /*aae0*/  STL [R1+0x38], R54 ;  /* 0x0000383601007387 */ /* 0x000fe20000100800 */
[----:B0-----:R-:W-:-:S02]  /*aaf0*/  SEL R46, R3, R53, !P2 ;  /* 0x00000035032e7207 */ /* 0x001fc40005000000 */
[C---:B------:R-:W-:Y:S02]  /*ab00*/  SEL R53, R3.reuse, R36, !P2 ;  /* 0x0000002403357207 */ /* 0x040fe40005000000 */
[----:B------:R-:W4:Y:S04]  /*ab10*/  LDL.LU R36, [R1+0x94] ;  /* 0x0000940001247983 */ /* 0x000f280000300800 */
[----:B------:R2:W-:Y:S04]  /*ab20*/  STL [R1+0x34], R46 ;  /* 0x0000342e01007387 */ /* 0x0005e80000100800 */
[----:B------:R0:W-:Y:S01]  /*ab30*/  STL [R1+0x30], R53 ;  /* 0x0000303501007387 */ /* 0x0001e20000100800 */
[----:B--2---:R-:W-:-:S03]  /*ab40*/  SEL R46, R3, R33, !P2 ;  /* 0x00000021032e7207 */ /* 0x004fc60005000000 */
[----:B------:R-:W2:Y:S04]  /*ab50*/  LDL.LU R33, [R1+0x90] ;  /* 0x0000900001217983 */ /* 0x000ea80000300800 */
[----:B------:R3:W-:Y:S01]  /*ab60*/  STL [R1+0x2c], R46 ;  /* 0x00002c2e01007387 */ /* 0x0007e20000100800 */
[----:B0-----:R-:W-:-:S03]  /*ab70*/  SEL R53, R3, R48, !P2 ;  /* 0x0000003003357207 */ /* 0x001fc60005000000 */
[----:B------:R-:W2:Y:S01]  /*ab80*/  LDL.LU R48, [R1+0x60] ;  /* 0x0000600001307983 */ /* 0x000ea20000300800 */
[----:B---3--:R-:W-:-:S03]  /*ab90*/  SEL R46, R3, R29, !P2 ;  /* 0x0000001d032e7207 */ /* 0x008fc60005000000 */
[----:B------:R-:W-:Y:S04]  /*aba0*/  STL [R1+0x28], R53 ;  /* 0x0000283501007387 */ /* 0x000fe80000100800 */
[----:B------:R-:W3:Y:S01]  /*abb0*/  LDL.LU R29, [R1+0x58] ;  /* 0x00005800011d7983 */ /* 0x000ee20000300800 */
[----:B----4-:R-:W-:-:S03]  /*abc0*/  SEL R50, R3, R50, !P2 ;  /* 0x0000003203327207 */ /* 0x010fc60005000000 */
[----:B------:R0:W-:Y:S01]  /*abd0*/  STL [R1+0x24], R46 ;  /* 0x0000242e01007387 */ /* 0x0001e20000100800 */
[----:B------:R-:W-:-:S03]  /*abe0*/  SEL R47, R3, R47, !P2 ;  /* 0x0000002f032f7207 */ /* 0x000fc60005000000 */
[----:B------:R-:W-:Y:S04]  /*abf0*/  STL [R1+0x20], R50 ;  /* 0x0000203201007387 */ /* 0x000fe80000100800 */
[----:B------:R-:W-:Y:S01]  /*ac00*/  STL [R1+0x1c], R47 ;  /* 0x00001c2f01007387 */ /* 0x000fe20000100800 */
[C---:B0-----:R-:W-:Y:S02]  /*ac10*/  SEL R46, R3.reuse, R45, !P2 ;  /* 0x0000002d032e7207 */ /* 0x041fe40005000000 */
[C---:B------:R-:W-:Y:S02]  /*ac20*/  SEL R45, R3.reuse, R28, !P2 ;  /* 0x0000001c032d7207 */ /* 0x040fe40005000000 */
[----:B------:R-:W4:Y:S04]  /*ac30*/  LDL.LU R28, [R1+0x4c] ;  /* 0x00004c00011c7983 */ /* 0x000f280000300800 */
[----:B------:R0:W-:Y:S04]  /*ac40*/  STL [R1+0x18], R46 ;  /* 0x0000182e01007387 */ /* 0x0001e80000100800 */
[----:B------:R1:W-:Y:S01]  /*ac50*/  STL [R1+0x14], R45 ;  /* 0x0000142d01007387 */ /* 0x0003e20000100800 */
[----:B0-----:R-:W-:-:S03]  /*ac60*/  SEL R46, R3, R25, !P2 ;  /* 0x00000019032e7207 */ /* 0x001fc60005000000 */
[----:B------:R-:W4:Y:S04]  /*ac70*/  LDL.LU R25, [R1+0x54] ;  /* 0x0000540001197983 */ /* 0x000f280000300800 */
[----:B------:R-:W-:Y:S01]  /*ac80*/  STL [R1+0x10], R46 ;  /* 0x0000102e01007387 */ /* 0x000fe20000100800 */
[----:B-1----:R-:W-:-:S03]  /*ac90*/  SEL R45, R3, R23, !P2 ;  /* 0x00000017032d7207 */ /* 0x002fc60005000000 */
[----:B------:R-:W4:Y:S01]  /*aca0*/  LDL.LU R23, [R1+0x50] ;  /* 0x0000500001177983 */ /* 0x000f220000300800 */
[----:B------:R-:W-:-:S03]  /*acb0*/  SEL R43, R3, R43, !P2 ;  /* 0x0000002b032b7207 */ /* 0x000fc60005000000 */
[----:B------:R-:W-:Y:S01]  /*acc0*/  STL [R1+0xc], R45 ;  /* 0x00000c2d01007387 */ /* 0x000fe20000100800 */
[----:B------:R-:W-:-:S03]  /*acd0*/  SEL R41, R3, R41, !P2 ;  /* 0x0000002903297207 */ /* 0x000fc60005000000 */
[----:B------:R-:W-:Y:S04]  /*ace0*/  STL [R1+0x8], R43 ;  /* 0x0000082b01007387 */ /* 0x000fe80000100800 */
[----:B------:R-:W-:Y:S01]  /*acf0*/  STL [R1+0x4], R41 ;  /* 0x0000042901007387 */ /* 0x000fe20000100800 */
[C---:B------:R-:W-:Y:S02]  /*ad00*/  SEL R38, R3.reuse, R38, !P2 ;  /* 0x0000002603267207 */ /* 0x040fe40005000000 */
[C---:B------:R-:W-:Y:S02]  /*ad10*/  SEL R60, R3.reuse, R60, !P2 ;  /* 0x0000003c033c7207 */ /* 0x040fe40005000000 */
[----:B------:R-:W-:-:S03]  /*ad20*/  SEL R59, R3, R59, !P2 ;  /* 0x0000003b033b7207 */ /* 0x000fc60005000000 */
[----:B------:R0:W-:Y:S04]  /*ad30*/  STL [R1+0x31d0], R60 ;  /* 0x0031d03c01007387 */ /* 0x0001e80000100800 */
[----:B------:R-:W-:Y:S01]  /*ad40*/  STL [R1], R38 ;  /* 0x0000002601007387 */ /* 0x000fe20000100800 */
[----:B------:R-:W-:-:S03]  /*ad50*/  SEL R57, R3, R37, !P2 ;  /* 0x0000002503397207 */ /* 0x000fc60005000000 */
[----:B------:R-:W-:Y:S04]  /*ad60*/  STL [R1+0x31d4], R59 ;  /* 0x0031d43b01007387 */ /* 0x000fe80000100800 */
[----:B------:R1:W-:Y:S01]  /*ad70*/  STL [R1+0x31d8], R57 ;  /* 0x0031d83901007387 */ /* 0x0003e20000100800 */
[----:B------:R-:W-:-:S03]  /*ad80*/  SEL R55, R3, R22, !P2 ;  /* 0x0000001603377207 */ /* 0x000fc60005000000 */
[----:B------:R-:W4:Y:S04]  /*ad90*/  LDL.LU R22, [R1+0x44] ;  /* 0x0000440001167983 */ /* 0x000f280000300800 */
[----:B------:R-:W-:Y:S01]  /*ada0*/  STL [R1+0x31dc], R55 ;  /* 0x0031dc3701007387 */ /* 0x000fe20000100800 */
[C---:B------:R-:W-:Y:S01]  /*adb0*/  SEL R54, R3.reuse, R21, !P2 ;  /* 0x0000001503367207 */ /* 0x040fe20005000000 */
[----:B0-----:R-:W0:Y:S01]  /*adc0*/  S2R R60, SR_TID.X ;  /* 0x00000000003c7919 */ /* 0x001e220000002100 */
[C---:B------:R-:W-:Y:S01]  /*add0*/  SEL R51, R3.reuse, R51, !P2 ;  /* 0x0000003303337207 */ /* 0x040fe20005000000 */
[----:B-1----:R-:W1:Y:S01]  /*ade0*/  LDC R57, c[0x0][0x3ac] ;  /* 0x0000eb00ff397b82 */ /* 0x002e620000000800 */
[----:B------:R-:W4:Y:S01]  /*adf0*/  LDL.LU R21, [R1+0x48] ;  /* 0x0000480001157983 */ /* 0x000f220000300800 */
[----:B------:R-:W-:-:S03]  /*ae00*/  SEL R46, R3, R11, !P2 ;  /* 0x0000000b032e7207 */ /* 0x000fc60005000000 */
[----:B------:R-:W-:Y:S01]  /*ae10*/  STL [R1+0x31e0], R54 ;  /* 0x0031e03601007387 */ /* 0x000fe20000100800 */
[C---:B------:R-:W-:Y:S02]  /*ae20*/  SEL R58, R3.reuse, R58, !P2 ;  /* 0x0000003a033a7207 */ /* 0x040fe40005000000 */
[----:B------:R-:W-:-:S05]  /*ae30*/  SEL R53, R3, R36, !P2 ;  /* 0x0000002403357207 */ /* 0x000fca0005000000 */
[----:B------:R-:W-:Y:S01]  /*ae40*/  STL [R1+0x31e4], R53 ;  /* 0x0031e43501007387 */ /* 0x000fe20000100800 */
[C---:B------:R-:W-:Y:S02]  /*ae50*/  SEL R36, R3.reuse, R31, !P2 ;  /* 0x0000001f03247207 */ /* 0x040fe40005000000 */
[C---:B------:R-:W-:Y:S02]  /*ae60*/  SEL R39, R3.reuse, R39, !P2 ;  /* 0x0000002703277207 */ /* 0x040fe40005000000 */
[C---:B------:R-:W-:Y:S02]  /*ae70*/  SEL R56, R3.reuse, R56, !P2 ;  /* 0x0000003803387207 */ /* 0x040fe40005000000 */
[C---:B------:R-:W-:Y:S02]  /*ae80*/  SEL R49, R3.reuse, R49, !P2 ;  /* 0x0000003103317207 */ /* 0x040fe40005000000 */
[C---:B------:R-:W-:Y:S02]  /*ae90*/  SEL R9, R3.reuse, R9, !P2 ;  /* 0x0000000903097207 */ /* 0x040fe40005000000 */
[----:B------:R-:W-:-:S02]  /*aea0*/  SEL R13, R3, R13, !P2 ;  /* 0x0000000d030d7207 */ /* 0x000fc40005000000 */
[C---:B------:R-:W-:Y:S02]  /*aeb0*/  SEL R18, R3.reuse, R18, !P2 ;  /* 0x0000001203127207 */ /* 0x040fe40005000000 */
[C---:B------:R-:W-:Y:S02]  /*aec0*/  SEL R24, R3.reuse, R24, !P2 ;  /* 0x0000001803187207 */ /* 0x040fe40005000000 */
[C---:B------:R-:W-:Y:S02]  /*aed0*/  SEL R35, R3.reuse, R35, !P2 ;  /* 0x0000002303237207 */ /* 0x040fe40005000000 */
[C---:B------:R-:W-:Y:S02]  /*aee0*/  SEL R42, R3.reuse, R42, !P2 ;  /* 0x0000002a032a7207 */ /* 0x040fe40005000000 */
[----:B0-----:R-:W-:Y:S02]  /*aef0*/  LOP3.LUT R60, R60, 0x1f, RZ, 0xc0, !PT ;  /* 0x0000001f3c3c7812 */ /* 0x001fe400078ec0ff */
[----:B------:R-:W-:-:S02]  /*af00*/  SEL R52, R3, R52, !P2 ;  /* 0x0000003403347207 */ /* 0x000fc40005000000 */
[C---:B------:R-:W-:Y:S01]  /*af10*/  SEL R4, R3.reuse, R4, !P2 ;  /* 0x0000000403047207 */ /* 0x040fe20005000000 */
[----:B------:R-:W-:Y:S01]  /*af20*/  @!P3 IMAD.MOV R40, RZ, RZ, -R40 ;  /* 0x000000ffff28b224 */ /* 0x000fe200078e0a28 */
[C---:B------:R-:W-:Y:S01]  /*af30*/  SEL R26, R3.reuse, R26, !P2 ;  /* 0x0000001a031a7207 */ /* 0x040fe20005000000 */
[----:B------:R-:W-:Y:S01]  /*af40*/  @!P0 IMAD.MOV R7, RZ, RZ, -R7 ;  /* 0x000000ffff078224 */ /* 0x000fe200078e0a07 */
[C---:B------:R-:W-:Y:S01]  /*af50*/  SEL R8, R3.reuse, R8, !P2 ;  /* 0x0000000803087207 */ /* 0x040fe20005000000 */
[----:B------:R-:W-:Y:S01]  /*af60*/  @!P5 IMAD.MOV R32, RZ, RZ, -R32 ;  /* 0x000000ffff20d224 */ /* 0x000fe200078e0a20 */
[C---:B------:R-:W-:Y:S01]  /*af70*/  SEL R14, R3.reuse, R14, !P2 ;  /* 0x0000000e030e7207 */ /* 0x040fe20005000000 */
[----:B------:R-:W-:Y:S01]  /*af80*/  @!P1 IMAD.MOV R19, RZ, RZ, -R19 ;  /* 0x000000ffff139224 */ /* 0x000fe200078e0a13 */
[C---:B------:R-:W-:Y:S01]  /*af90*/  SEL R12, R3.reuse, R12, !P2 ;  /* 0x0000000c030c7207 */ /* 0x040fe20005000000 */
[----:B-1----:R-:W-:Y:S01]  /*afa0*/  IMAD R59, R60, R57, RZ ;  /* 0x000000393c3b7224 */ /* 0x002fe200078e02ff */
[----:B------:R-:W-:-:S02]  /*afb0*/  SEL R20, R3, R20, !P2 ;  /* 0x0000001403147207 */ /* 0x000fc40005000000 */
        /* <DEDUP_REMOVED lines=14> */
[----:B--2---:R-:W-:-:S05]  /*b0a0*/  SEL R50, R3, R33, !P2 ;  /* 0x0000002103327207 */ /* 0x004fca0005000000 */
[----:B------:R-:W-:Y:S01]  /*b0b0*/  STL [R1+0x31e8], R50 ;  /* 0x0031e83201007387 */ /* 0x000fe20000100800 */
[----:B------:R-:W-:-:S05]  /*b0c0*/  SEL R48, R3, R48, !P2 ;  /* 0x0000003003307207 */ /* 0x000fca0005000000 */
[----:B------:R-:W-:Y:S01]  /*b0d0*/  STL [R1+0x31ec], R48 ;  /* 0x0031ec3001007387 */ /* 0x000fe20000100800 */
[----:B---3--:R-:W-:-:S03]  /*b0e0*/  SEL R47, R3, R29, !P2 ;  /* 0x0000001d032f7207 */ /* 0x008fc60005000000 */
[----:B------:R-:W-:Y:S04]  /*b0f0*/  STL [R1+0x31f0], R51 ;  /* 0x0031f03301007387 */ /* 0x000fe80000100800 */
[----:B------:R-:W-:Y:S01]  /*b100*/  STL.64 [R1+0x31c8], R46 ;  /* 0x0031c82e01007387 */ /* 0x000fe20000100a00 */
[----:B----4-:R-:W-:-:S05]  /*b110*/  SEL R45, R3, R28, !P2 ;  /* 0x0000001c032d7207 */ /* 0x010fca0005000000 */
[----:B------:R-:W-:Y:S01]  /*b120*/  STL [R1+0x31f4], R45 ;  /* 0x0031f42d01007387 */ /* 0x000fe20000100800 */
[----:B------:R-:W-:-:S05]  /*b130*/  SEL R43, R3, R25, !P2 ;  /* 0x00000019032b7207 */ /* 0x000fca0005000000 */
[----:B------:R-:W-:Y:S01]  /*b140*/  STL [R1+0x31f8], R43 ;  /* 0x0031f82b01007387 */ /* 0x000fe20000100800 */
[----:B------:R-:W-:-:S05]  /*b150*/  SEL R41, R3, R23, !P2 ;  /* 0x0000001703297207 */ /* 0x000fca0005000000 */
[----:B------:R-:W-:Y:S04]  /*b160*/  STL [R1+0x31fc], R41 ;  /* 0x0031fc2901007387 */ /* 0x000fe80000100800 */
[----:B------:R-:W-:Y:S04]  /*b170*/  STL [R1+0x3200], R58 ;  /* 0x0032003a01007387 */ /* 0x000fe80000100800 */
[----:B------:R-:W-:Y:S04]  /*b180*/  STL [R1+0x3204], R36 ;  /* 0x0032042401007387 */ /* 0x000fe80000100800 */
[----:B------:R-:W-:Y:S04]  /*b190*/  STL [R1+0x3208], R39 ;  /* 0x0032082701007387 */ /* 0x000fe80000100800 */
[----:B------:R-:W-:Y:S04]  /*b1a0*/  STL [R1+0x320c], R56 ;  /* 0x00320c3801007387 */ /* 0x000fe80000100800 */
[----:B------:R0:W-:Y:S01]  /*b1b0*/  STL [R1+0x3210], R49 ;  /* 0x0032103101007387 */ /* 0x0001e20000100800 */
[----:B------:R-:W-:-:S05]  /*b1c0*/  SEL R11, R3, R22, !P2 ;  /* 0x00000016030b7207 */ /* 0x000fca0005000000 */
[----:B------:R-:W-:Y:S04]  /*b1d0*/  STL [R1+0x3214], R11 ;  /* 0x0032140b01007387 */ /* 0x000fe80000100800 */
[----:B------:R-:W2:Y:S04]  /*b1e0*/  LDL.LU R38, [R1+0x1f0] ;  /* 0x0001f00001267983 */ /* 0x000ea80000300800 */
[----:B------:R-:W3:Y:S01]  /*b1f0*/  LDL.LU R37, [R1+0x1ec] ;  /* 0x0001ec0001257983 */ /* 0x000ee20000300800 */
[----:B------:R-:W-:-:S03]  /*b200*/  SEL R21, R3, R21, !P2 ;  /* 0x0000001503157207 */ /* 0x000fc60005000000 */
[----:B------:R-:W4:Y:S04]  /*b210*/  LDL.LU R22, [R1+0x1e8] ;  /* 0x0001e80001167983 */ /* 0x000f280000300800 */
[----:B------:R-:W4:Y:S04]  /*b220*/  LDL.LU R23, [R1+0x1e4] ;  /* 0x0001e40001177983 */ /* 0x000f280000300800 */
[----:B------:R-:W4:Y:S04]  /*b230*/  LDL.LU R25, [R1+0x1e0] ;  /* 0x0001e00001197983 */ /* 0x000f280000300800 */
[----:B------:R-:W4:Y:S04]  /*b240*/  LDL.LU R28, [R1+0x1dc] ;  /* 0x0001dc00011c7983 */ /* 0x000f280000300800 */
[----:B------:R-:W4:Y:S04]  /*b250*/  LDL.LU R29, [R1+0x1d8] ;  /* 0x0001d800011d7983 */ /* 0x000f280000300800 */
[----:B------:R-:W4:Y:S04]  /*b260*/  LDL.LU R33, [R1+0x1d4] ;  /* 0x0001d40001217983 */ /* 0x000f280000300800 */
[----:B------:R-:W-:Y:S04]  /*b270*/  STL [R1+0x3218], R21 ;  /* 0x0032181501007387 */ /* 0x000fe80000100800 */
[----:B------:R-:W-:Y:S04]  /*b280*/  STL [R1+0x321c], R9 ;  /* 0x00321c0901007387 */ /* 0x000fe80000100800 */
[----:B------:R-:W-:Y:S04]  /*b290*/  STL [R1+0x3220], R13 ;  /* 0x0032200d01007387 */ /* 0x000fe80000100800 */
[----:B------:R-:W-:Y:S04]  /*b2a0*/  STL [R1+0x3224], R18 ;  /* 0x0032241201007387 */ /* 0x000fe80000100800 */
[----:B------:R-:W-:Y:S04]  /*b2b0*/  STL [R1+0x3228], R24 ;  /* 0x0032281801007387 */ /* 0x000fe80000100800 */
[----:B------:R-:W-:Y:S04]  /*b2c0*/  STL [R1+0x322c], R35 ;  /* 0x00322c2301007387 */ /* 0x000fe80000100800 */
[----:B------:R-:W-:Y:S04]  /*b2d0*/  STL [R1+0x3230], R42 ;  /* 0x0032302a01007387 */ /* 0x000fe80000100800 */
[----:B------:R-:W-:Y:S01]  /*b2e0*/  STL [R1+0x3234], R52 ;  /* 0x0032343401007387 */ /* 0x000fe20000100800 */
[----:B------:R-:W-:-:S03]  /*b2f0*/  LEA.HI.X.SX32 R3, R59, UR11, 0x1, P4 ;  /* 0x0000000b3b037c11 */ /* 0x000fc6000a0f0eff */
[----:B------:R-:W-:Y:S04]  /*b300*/  STL [R1+0x3238], R4 ;  /* 0x0032380401007387 */ /* 0x000fe80000100800 */
[----:B------:R-:W-:Y:S04]  /*b310*/  STL [R1+0x323c], R26 ;  /* 0x00323c1a01007387 */ /* 0x000fe80000100800 */
[----:B------:R1:W-:Y:S04]  /*b320*/  STL [R1+0x3240], R8 ;  /* 0x0032400801007387 */ /* 0x0003e80000100800 */
[----:B------:R0:W-:Y:S04]  /*b330*/  STL [R1+0x3244], R14 ;  /* 0x0032440e01007387 */ /* 0x0001e80000100800 */
[----:B------:R-:W-:Y:S04]  /*b340*/  STL [R1+0x3248], R12 ;  /* 0x0032480c01007387 */ /* 0x000fe80000100800 */
[----:B------:R-:W-:Y:S04]  /*b350*/  STL [R1+0x324c], R20 ;  /* 0x00324c1401007387 */ /* 0x000fe80000100800 */
[----:B------:R-:W-:Y:S04]  /*b360*/  STL [R1+0x3250], R5 ;  /* 0x0032500501007387 */ /* 0x000fe80000100800 */
[----:B------:R-:W-:Y:S04]  /*b370*/  STL [R1+0x3254], R15 ;  /* 0x0032540f01007387 */ /* 0x000fe80000100800 */
[----:B------:R1:W-:Y:S04]  /*b380*/  STL.64 [R1+0x3148], R2 ;  /* 0x0031480201007387 */ /* 0x0003e80000100a00 */
[----:B0-----:R-:W4:Y:S04]  /*b390*/  LDL.LU R49, [R1+0x1c8] ;  /* 0x0001c80001317983 */ /* 0x001f280000300800 */
        /* <DEDUP_REMOVED lines=9> */
[----:B------:R-:W-:-:S03]  /*b430*/  IMAD R60, R60, R57, RZ ;  /* 0x000000393c3c7224 */ /* 0x000fc600078e02ff */
[----:B------:R-:W4:Y:S04]  /*b440*/  LDL.LU R50, [R1+0x1a0] ;  /* 0x0001a00001327983 */ /* 0x000f280000300800 */
[----:B------:R-:W4:Y:S01]  /*b450*/  LDL.LU R53, [R1+0x19c] ;  /* 0x00019c0001357983 */ /* 0x000f220000300800 */
[----:B------:R-:W-:-:S03]  /*b460*/  IMAD R60, R57, 0x20, R60 ;  /* 0x00000020393c7824 */ /* 0x000fc600078e023c */
[----:B------:R-:W4:Y:S01]  /*b470*/  LDL.LU R54, [R1+0x194] ;  /* 0x0001940001367983 */ /* 0x000f220000300800 */
[----:B------:R-:W-:-:S03]  /*b480*/  LEA R30, P6, R30, UR10, 0x1 ;  /* 0x0000000a1e1e7c11 */ /* 0x000fc6000f8c08ff */
[----:B------:R-:W4:Y:S01]  /*b490*/  LDL.LU R55, [R1+0x190] ;  /* 0x0001900001377983 */ /* 0x000f220000300800 */
[----:B------:R-:W-:-:S03]  /*b4a0*/  LEA.HI.X.SX32 R31, R60, UR11, 0x1, P6 ;  /* 0x0000000b3c1f7c11 */ /* 0x000fc6000b0f0eff */
[----:B------:R-:W4:Y:S04]  /*b4b0*/  LDL.LU R57, [R1+0x18c] ;  /* 0x00018c0001397983 */ /* 0x000f280000300800 */
[----:B------:R-:W4:Y:S04]  /*b4c0*/  LDL.LU R59, [R1+0x180] ;  /* 0x00018000013b7983 */ /* 0x000f280000300800 */
[----:B------:R-:W4:Y:S01]  /*b4d0*/  LDL.LU R60, [R1+0x178] ;  /* 0x00017800013c7983 */ /* 0x000f220000300800 */
[----:B------:R-:W-:Y:S02]  /*b4e0*/  IMAD R61, R61, UR7, RZ ;  /* 0x000000073d3d7c24 */ /* 0x000fe4000f8e02ff */
[----:B--2---:R-:W-:-:S02]  /*b4f0*/  IMAD R38, R38, UR6, RZ ;  /* 0x0000000626267c24 */ /* 0x004fc4000f8e02ff */
[----:B---3--:R-:W-:-:S03]  /*b500*/  IMAD R37, R37, UR6, RZ ;  /* 0x0000000625257c24 */ /* 0x008fc6000f8e02ff */
[----:B-1----:R-:W-:Y:S01]  /*b510*/  LEA R8, P4, R38, UR8, 0x1 ;  /* 0x0000000826087c11 */ /* 0x002fe2000f8808ff */
[----:B----4-:R-:W-:-:S03]  /*b520*/  IMAD R23, R23, UR6, RZ ;  /* 0x0000000617177c24 */ /* 0x010fc6000f8e02ff */
[----:B------:R-:W-:Y:S01]  /*b530*/  LEA.HI.X.SX32 R9, R38, UR9, 0x1, P4 ;  /* 0x0000000926097c11 */ /* 0x000fe2000a0f0eff */
[----:B------:R-:W-:Y:S02]  /*b540*/  IMAD R22, R22, UR6, RZ ;  /* 0x0000000616167c24 */ /* 0x000fe4000f8e02ff */
[----:B------:R-:W-:Y:S01]  /*b550*/  IMAD R25, R25, UR6, RZ ;  /* 0x0000000619197c24 */ /* 0x000fe2000f8e02ff */
[----:B------:R-:W-:Y:S02]  /*b560*/  LEA R14, P2, R23, UR8, 0x1 ;  /* 0x00000008170e7c11 */ /* 0x000fe4000f8408ff */
[----:B------:R-:W-:Y:S01]  /*b570*/  LEA R2, P5, R37, UR8, 0x1 ;  /* 0x0000000825027c11 */ /* 0x000fe2000f8a08ff */
[----:B------:R-:W-:Y:S02]  /*b580*/  IMAD R28, R28, UR6, RZ ;  /* 0x000000061c1c7c24 */ /* 0x000fe4000f8e02ff */
[----:B------:R-:W-:Y:S01]  /*b590*/  IMAD R29, R29, UR6, RZ ;  /* 0x000000061d1d7c24 */ /* 0x000fe2000f8e02ff */
[----:B------:R-:W-:-:S02]  /*b5a0*/  LEA R20, P1, R25, UR8, 0x1 ;  /* 0x0000000819147c11 */ /* 0x000fc4000f8208ff */
[----:B------:R-:W-:Y:S02]  /*b5b0*/  LEA.HI.X.SX32 R15, R23, UR9, 0x1, P2 ;  /* 0x00000009170f7c11 */ /* 0x000fe400090f0eff */
[----:B------:R-:W-:Y:S01]  /*b5c0*/  LEA R4, P4, R29, UR8, 0x1 ;  /* 0x000000081d047c11 */ /* 0x000fe2000f8808ff */
[----:B------:R-:W-:Y:S01]  /*b5d0*/  IMAD R33, R33, UR6, RZ ;  /* 0x0000000621217c24 */ /* 0x000fe2000f8e02ff */
[----:B------:R-:W-:Y:S01]  /*b5e0*/  LEA R46, P3, R22, UR8, 0x1 ;  /* 0x00000008162e7c11 */ /* 0x000fe2000f8608ff */
[----:B------:R0:W-:Y:S01]  /*b5f0*/  STL.64 [R1+0x18b8], R8 ;  /* 0x0018b80801007387 */ /* 0x0001e20000100a00 */
[----:B------:R-:W-:Y:S02]  /*b600*/  LEA R12, P0, R28, UR8, 0x1 ;  /* 0x000000081c0c7c11 */ /* 0x000fe4000f8008ff */
[----:B------:R-:W-:Y:S01]  /*b610*/  LEA.HI.X.SX32 R3, R37, UR9, 0x1, P5 ;  /* 0x0000000925037c11 */ /* 0x000fe2000a8f0eff */
[----:B------:R-:W-:Y:S01]  /*b620*/  STL [R1+0x1880], R4 ;  /* 0x0018800401007387 */ /* 0x000fe20000100800 */
[----:B------:R-:W-:Y:S01]  /*b630*/  LEA.HI.X.SX32 R21, R25, UR9, 0x1, P1 ;  /* 0x0000000919157c11 */ /* 0x000fe200088f0eff */
[----:B------:R-:W-:Y:S01]  /*b640*/  IMAD.MOV.U32 R23, RZ, RZ, R5 ;  /* 0x000000ffff177224 */ /* 0x000fe200078e0005 */
[----:B------:R-:W-:Y:S01]  /*b650*/  LEA.HI.X.SX32 R47, R22, UR9, 0x1, P3 ;  /* 0x00000009162f7c11 */ /* 0x000fe200098f0eff */
[----:B------:R1:W-:Y:S01]  /*b660*/  STL.64 [R1+0x1898], R14 ;  /* 0x0018980e01007387 */ /* 0x0003e20000100a00 */
[----:B------:R-:W-:-:S02]  /*b670*/  LEA.HI.X.SX32 R13, R28, UR9, 0x1, P0 ;  /* 0x000000091c0d7c11 */ /* 0x000fc400080f0eff */
[----:B0-----:R-:W-:Y:S02]  /*b680*/  LEA R8, P5, R33, UR8, 0x1 ;  /* 0x0000000821087c11 */ /* 0x001fe4000f8a08ff */
[----:B------:R-:W-:Y:S01]  /*b690*/  LEA.HI.X.SX32 R23, R29, UR9, 0x1, P4 ;  /* 0x000000091d177c11 */ /* 0x000fe2000a0f0eff */
[----:B-1----:R-:W2:Y:S04]  /*b6a0*/  LDL.LU R15, [R1+0x3254] ;  /* 0x00325400010f7983 */ /* 0x002ea80000300800 */
[----:B------:R-:W3:Y:S01]  /*b6b0*/  LDL.LU R5, [R1+0x3250] ;  /* 0x0032500001057983 */ /* 0x000ee20000300800 */
[----:B------:R-:W-:-:S03]  /*b6c0*/  LEA.HI.X.SX32 R9, R33, UR9, 0x1, P5 ;  /* 0x0000000921097c11 */ /* 0x000fc6000a8f0eff */
[----:B------:R-:W-:Y:S04]  /*b6d0*/  STL.64 [R1+0x18b0], R2 ;  /* 0x0018b00201007387 */ /* 0x000fe80000100a00 */
[----:B------:R0:W-:Y:S01]  /*b6e0*/  STL.64 [R1+0x1890], R20 ;  /* 0x0018901401007387 */ /* 0x0001e20000100a00 */
[----:B------:R-:W-:-:S03]  /*b6f0*/  IMAD.MOV.U32 R22, RZ, RZ, R4 ;  /* 0x000000ffff167224 */ /* 0x000fc600078e0004 */
[----:B0-----:R-:W4:Y:S04]  /*b700*/  LDL.LU R20, [R1+0x324c] ;  /* 0x00324c0001147983 */ /* 0x001f280000300800 */
[----:B------:R-:W-:Y:S04]  /*b710*/  STL.64 [R1+0x18a8], R46 ;  /* 0x0018a82e01007387 */ /* 0x000fe80000100a00 */
[----:B------:R0:W-:Y:S04]  /*b720*/  STL.64 [R1+0x1888], R12 ;  /* 0x0018880c01007387 */ /* 0x0001e80000100a00 */
[----:B0-----:R-:W2:Y:S04]  /*b730*/  LDL.LU R12, [R1+0x3248] ;  /* 0x00324800010c7983 */ /* 0x001ea80000300800 */
[----:B------:R-:W-:Y:S04]  /*b740*/  STL [R1+0x3158], R61 ;  /* 0x0031583d01007387 */ /* 0x000fe80000100800 */
[----:B------:R-:W-:Y:S04]  /*b750*/  STL [R1+0x1884], R23 ;  /* 0x0018841701007387 */ /* 0x000fe80000100800 */
[----:B------:R0:W-:Y:S02]  /*b760*/  STL.64 [R1+0x1878], R8 ;  /* 0x0018780801007387 */ /* 0x0001e40000100a00 */
[----:B0-----:R-:W-:-:S02]  /*b770*/  IMAD R9, R51, UR7, RZ ;  /* 0x0000000733097c24 */ /* 0x001fc4000f8e02ff */
[----:B------:R-:W-:-:S03]  /*b780*/  IMAD R8, R48, UR7, RZ ;  /* 0x0000000730087c24 */ /* 0x000fc6000f8e02ff */
[----:B------:R0:W-:Y:S01]  /*b790*/  STL [R1+0x44], R9 ;  /* 0x0000440901007387 */ /* 0x0001e20000100800 */
[----:B------:R-:W-:-:S03]  /*b7a0*/  IMAD R4, R50, UR7, RZ ;  /* 0x0000000732047c24 */ /* 0x000fc6000f8e02ff */
[----:B------:R1:W-:Y:S01]  /*b7b0*/  STL [R1+0x48], R8 ;  /* 0x0000480801007387 */ /* 0x0003e20000100800 */
[----:B0-----:R-:W-:-:S03]  /*b7c0*/  IMAD R9, R53, UR7, RZ ;  /* 0x0000000735097c24 */ /* 0x001fc6000f8e02ff */
[----:B------:R0:W-:Y:S01]  /*b7d0*/  STL [R1+0x4c], R4 ;  /* 0x00004c0401007387 */ /* 0x0001e20000100800 */
[----:B-1----:R-:W-:-:S03]  /*b7e0*/  IMAD R8, R54, UR7, RZ ;  /* 0x0000000736087c24 */ /* 0x002fc6000f8e02ff */
[----:B------:R1:W-:Y:S01]  /*b7f0*/  STL [R1+0x50], R9 ;  /* 0x0000500901007387 */ /* 0x0003e20000100800 */
[----:B0-----:R-:W-:-:S03]  /*b800*/  IMAD R4, R55, UR7, RZ ;  /* 0x0000000737047c24 */ /* 0x001fc6000f8e02ff */
[----:B------:R0:W-:Y:S01]  /*b810*/  STL [R1+0x54], R8 ;  /* 0x0000540801007387 */ /* 0x0001e20000100800 */
[----:B-1----:R-:W-:-:S03]  /*b820*/  IMAD R9, R57, UR7, RZ ;  /* 0x0000000739097c24 */ /* 0x002fc6000f8e02ff */
[----:B------:R1:W-:Y:S01]  /*b830*/  STL [R1+0x58], R4 ;  /* 0x0000580401007387 */ /* 0x0003e20000100800 */
[----:B0-----:R-:W-:-:S03]  /*b840*/  IMAD R8, R59, UR7, RZ ;  /* 0x000000073b087c24 */ /* 0x001fc6000f8e02ff */
[----:B------:R-:W-:Y:S01]  /*b850*/  STL [R1+0x2d4], R9 ;  /* 0x0002d40901007387 */ /* 0x000fe20000100800 */
[----:B-1----:R-:W-:-:S03]  /*b860*/  IMAD R4, R60, UR7, RZ ;  /* 0x000000073c047c24 */ /* 0x002fc6000f8e02ff */
[----:B------:R-:W2:Y:S04]  /*b870*/  LDL.LU R61, [R1+0x174] ;  /* 0x00017400013d7983 */ /* 0x000ea80000300800 */
[----:B------:R0:W-:Y:S04]  /*b880*/  STL [R1+0x2dc], R8 ;  /* 0x0002dc0801007387 */ /* 0x0001e80000100800 */
[----:B------:R-:W3:Y:S04]  /*b890*/  LDL.LU R14, [R1+0x16c] ;  /* 0x00016c00010e7983 */ /* 0x000ee80000300800 */
[----:B------:R1:W-:Y:S04]  /*b8a0*/  STL [R1+0x2e0], R4 ;  /* 0x0002e00401007387 */ /* 0x0003e80000100800 */
[----:B0-----:R-:W4:Y:S04]  /*b8b0*/  LDL.LU R8, [R1+0x164] ;  /* 0x0001640001087983 */ /* 0x001f280000300800 */
[----:B------:R-:W4:Y:S04]  /*b8c0*/  LDL.LU R26, [R1+0x15c] ;  /* 0x00015c00011a7983 */ /* 0x000f280000300800 */
[----:B-1----:R-:W4:Y:S04]  /*b8d0*/  LDL.LU R4, [R1+0x158] ;  /* 0x0001580001047983 */ /* 0x002f280000300800 */
[----:B------:R-:W4:Y:S04]  /*b8e0*/  LDL.LU R52, [R1+0x148] ;  /* 0x0001480001347983 */ /* 0x000f280000300800 */
[----:B------:R-:W4:Y:S04]  /*b8f0*/  LDL.LU R42, [R1+0x144] ;  /* 0x00014400012a7983 */ /* 0x000f280000300800 */
[----:B------:R-:W4:Y:S04]  /*b900*/  LDL.LU R35, [R1+0x13c] ;  /* 0x00013c0001237983 */ /* 0x000f280000300800 */
[----:B------:R-:W4:Y:S04]  /*b910*/  LDL.LU R24, [R1+0x138] ;  /* 0x0001380001187983 */ /* 0x000f280000300800 */
[----:B------:R-:W4:Y:S04]  /*b920*/  LDL.LU R18, [R1+0x130] ;  /* 0x0001300001127983 */ /* 0x000f280000300800 */
[----:B------:R-:W4:Y:S04]  /*b930*/  LDL.LU R13, [R1+0x11c] ;  /* 0x00011c00010d7983 */ /* 0x000f280000300800 */
[----:B------:R-:W4:Y:S01]  /*b940*/  LDL.LU R9, [R1+0x118] ;  /* 0x0001180001097983 */ /* 0x000f220000300800 */
[----:B------:R-:W-:-:S03]  /*b950*/  IMAD R22, R49, UR7, RZ ;  /* 0x0000000731167c24 */ /* 0x000fc6000f8e02ff */
        /* <DEDUP_REMOVED lines=26> */
[----:B--2---:R-:W-:-:S02]  /*bb00*/  IMAD R61, R61, UR7, RZ ;  /* 0x000000073d3d7c24 */ /* 0x004fc4000f8e02ff */
[----:B---3--:R-:W-:-:S03]  /*bb10*/  IMAD R14, R14, UR7, RZ ;  /* 0x000000070e0e7c24 */ /* 0x008fc6000f8e02ff */
[----:B------:R-:W-:Y:S01]  /*bb20*/  STL [R1+0x2e4], R61 ;  /* 0x0002e43d01007387 */ /* 0x000fe20000100800 */
[----:B----4-:R-:W-:-:S03]  /*bb30*/  IMAD R8, R8, UR7, RZ ;  /* 0x0000000708087c24 */ /* 0x010fc6000f8e02ff */
[----:B------:R0:W-:Y:S01]  /*bb40*/  STL [R1+0x2e8], R14 ;  /* 0x0002e80e01007387 */ /* 0x0001e20000100800 */
[----:B------:R-:W-:-:S03]  /*bb50*/  IMAD R26, R26, UR7, RZ ;  /* 0x000000071a1a7c24 */ /* 0x000fc6000f8e02ff */
[----:B------:R1:W-:Y:S01]  /*bb60*/  STL [R1+0x2ec], R8 ;  /* 0x0002ec0801007387 */ /* 0x0003e20000100800 */
[----:B0-----:R-:W-:-:S03]  /*bb70*/  IMAD R14, R4, UR7, RZ ;  /* 0x00000007040e7c24 */ /* 0x001fc6000f8e02ff */
[----:B------:R-:W-:Y:S01]  /*bb80*/  STL [R1+0x2f0], R26 ;  /* 0x0002f01a01007387 */ /* 0x000fe20000100800 */
[----:B-1----:R-:W-:Y:S02]  /*bb90*/  IMAD R8, R52, UR7, RZ ;  /* 0x0000000734087c24 */ /* 0x002fe4000f8e02ff */
[----:B------:R-:W-:Y:S01]  /*bba0*/  IMAD R4, R42, UR7, RZ ;  /* 0x000000072a047c24 */ /* 0x000fe2000f8e02ff */
[----:B------:R0:W-:Y:S04]  /*bbb0*/  STL [R1+0x2f4], R14 ;  /* 0x0002f40e01007387 */ /* 0x0001e80000100800 */
[----:B------:R1:W-:Y:S04]  /*bbc0*/  STL [R1+0x300], R8 ;  /* 0x0003000801007387 */ /* 0x0003e80000100800 */
[----:B------:R2:W-:Y:S01]  /*bbd0*/  STL [R1+0x304], R4 ;  /* 0x0003040401007387 */ /* 0x0005e20000100800 */
[----:B0-----:R-:W-:-:S02]  /*bbe0*/  IMAD R14, R35, UR7, RZ ;  /* 0x00000007230e7c24 */ /* 0x001fc4000f8e02ff */
[----:B-1----:R-:W-:-:S03]  /*bbf0*/  IMAD R8, R24, UR7, RZ ;  /* 0x0000000718087c24 */ /* 0x002fc6000f8e02ff */
[----:B------:R-:W-:Y:S01]  /*bc00*/  STL [R1+0x310], R14 ;  /* 0x0003100e01007387 */ /* 0x000fe20000100800 */
[----:B--2---:R-:W-:-:S03]  /*bc10*/  IMAD R4, R18, UR7, RZ ;  /* 0x0000000712047c24 */ /* 0x004fc6000f8e02ff */
[----:B------:R0:W-:Y:S01]  /*bc20*/  STL [R1+0x314], R8 ;  /* 0x0003140801007387 */ /* 0x0001e20000100800 */
[----:B------:R-:W-:-:S03]  /*bc30*/  IMAD R13, R13, UR7, RZ ;  /* 0x000000070d0d7c24 */ /* 0x000fc6000f8e02ff */
[----:B------:R1:W-:Y:S01]  /*bc40*/  STL [R1+0x318], R4 ;  /* 0x0003180401007387 */ /* 0x0003e20000100800 */
[----:B0-----:R-:W-:-:S03]  /*bc50*/  IMAD R8, R9, UR7, RZ ;  /* 0x0000000709087c24 */ /* 0x001fc6000f8e02ff */
[----:B------:R-:W-:Y:S01]  /*bc60*/  STL [R1+0x31c], R13 ;  /* 0x00031c0d01007387 */ /* 0x000fe20000100800 */
[----:B------:R-:W-:Y:S02]  /*bc70*/  IMAD R9, R11, UR7, RZ ;  /* 0x000000070b097c24 */ /* 0x000fe4000f8e02ff */
[----:B-1----:R-:W-:Y:S01]  /*bc80*/  IMAD R4, R21, UR7, RZ ;  /* 0x0000000715047c24 */ /* 0x002fe2000f8e02ff */
[----:B------:R0:W-:Y:S04]  /*bc90*/  STL [R1+0x328], R8 ;  /* 0x0003280801007387 */ /* 0x0001e80000100800 */
        /* <DEDUP_REMOVED lines=32> */
[----:B------:R-:W-:Y:S04]  /*bea0*/  STL [R1+0x38c], R9 ;  /* 0x00038c0901007387 */ /* 0x000fe80000100800 */
[----:B------:R-:W2:Y:S01]  /*beb0*/  LDL.LU R14, [R1+0xa4] ;  /* 0x0000a400010e7983 */ /* 0x000ea20000300800 */
[----:B0-----:R-:W-:-:S03]  /*bec0*/  IMAD R4, R60, UR7, RZ ;  /* 0x000000073c047c24 */ /* 0x001fc6000f8e02ff */
[----:B------:R0:W-:Y:S04]  /*bed0*/  STL [R1+0x398], R8 ;  /* 0x0003980801007387 */ /* 0x0001e80000100800 */
[----:B0-----:R-:W3:Y:S04]  /*bee0*/  LDL.LU R8, [R1+0x9c] ;  /* 0x00009c0001087983 */ /* 0x001ee80000300800 */
[----:B------:R0:W-:Y:S04]  /*bef0*/  STL [R1+0x39c], R4 ;  /* 0x00039c0401007387 */ /* 0x0001e80000100800 */
[----:B------:R-:W4:Y:S04]  /*bf00*/  LDL.LU R26, [R1+0x8c] ;  /* 0x00008c00011a7983 */ /* 0x000f280000300800 */
        /* <DEDUP_REMOVED lines=27> */
[----:B------:R-:W4:Y:S01]  /*c0c0*/  LDL.LU R61, [R1] ;  /* 0x00000000013d7983 */ /* 0x000f220000300800 */
[----:B--2---:R-:W-:-:S05]  /*c0d0*/  IMAD R14, R14, UR7, RZ ;  /* 0x000000070e0e7c24 */ /* 0x004fca000f8e02ff */
[----:B------:R0:W-:Y:S01]  /*c0e0*/  STL [R1+0x3a0], R14 ;  /* 0x0003a00e01007387 */ /* 0x0001e20000100800 */
[----:B---3--:R-:W-:-:S03]  /*c0f0*/  IMAD R8, R8, UR7, RZ ;  /* 0x0000000708087c24 */ /* 0x008fc6000f8e02ff */
[----:B0-----:R-:W2:Y:S04]  /*c100*/  LDL.LU R14, [R1+0x3244] ;  /* 0x00324400010e7983 */ /* 0x001ea80000300800 */
[----:B------:R0:W-:Y:S01]  /*c110*/  STL [R1+0x3a4], R8 ;  /* 0x0003a40801007387 */ /* 0x0001e20000100800 */
[----:B----4-:R-:W-:Y:S02]  /*c120*/  IMAD R26, R26, UR7, RZ ;  /* 0x000000071a1a7c24 */ /* 0x010fe4000f8e02ff */
[----:B------:R-:W-:Y:S01]  /*c130*/  IMAD R4, R4, UR7, RZ ;  /* 0x0000000704047c24 */ /* 0x000fe2000f8e02ff */
[----:B0-----:R-:W3:Y:S01]  /*c140*/  LDL.LU R8, [R1+0x3240] ;  /* 0x0032400001087983 */ /* 0x001ee20000300800 */
[----:B------:R-:W-:-:S03]  /*c150*/  IMAD R52, R52, UR7, RZ ;  /* 0x0000000734347c24 */ /* 0x000fc6000f8e02ff */
[----:B------:R0:W-:Y:S01]  /*c160*/  STL [R1+0x3b0], R26 ;  /* 0x0003b01a01007387 */ /* 0x0001e20000100800 */
[----:B------:R-:W-:Y:S02]  /*c170*/  IMAD R42, R42, UR7, RZ ;  /* 0x000000072a2a7c24 */ /* 0x000fe4000f8e02ff */
[----:B------:R-:W-:Y:S01]  /*c180*/  IMAD R35, R35, UR7, RZ ;  /* 0x0000000723237c24 */ /* 0x000fe2000f8e02ff */
[----:B0-----:R-:W4:Y:S01]  /*c190*/  LDL.LU R26, [R1+0x323c] ;  /* 0x00323c00011a7983 */ /* 0x001f220000300800 */
[----:B------:R-:W-:-:S03]  /*c1a0*/  IMAD R24, R24, UR7, RZ ;  /* 0x0000000718187c24 */ /* 0x000fc6000f8e02ff */
[----:B------:R0:W-:Y:S01]  /*c1b0*/  STL [R1+0x3b4], R4 ;  /* 0x0003b40401007387 */ /* 0x0001e20000100800 */
[----:B------:R-:W-:-:S03]  /*c1c0*/  IMAD R18, R18, UR7, RZ ;  /* 0x0000000712127c24 */ /* 0x000fc6000f8e02ff */
[----:B0-----:R-:W2:Y:S04]  /*c1d0*/  LDL.LU R4, [R1+0x3238] ;  /* 0x0032380001047983 */ /* 0x001ea80000300800 */
[----:B------:R0:W-:Y:S01]  /*c1e0*/  STL [R1+0x3b8], R52 ;  /* 0x0003b83401007387 */ /* 0x0001e20000100800 */
[----:B------:R-:W-:Y:S02]  /*c1f0*/  IMAD R13, R13, UR7, RZ ;  /* 0x000000070d0d7c24 */ /* 0x000fe4000f8e02ff */
[----:B------:R-:W-:Y:S01]  /*c200*/  IMAD R9, R9, UR7, RZ ;  /* 0x0000000709097c24 */ /* 0x000fe2000f8e02ff */
[----:B0-----:R-:W2:Y:S04]  /*c210*/  LDL.LU R52, [R1+0x3234] ;  /* 0x0032340001347983 */ /* 0x001ea80000300800 */
[----:B------:R0:W-:Y:S01]  /*c220*/  STL [R1+0x3bc], R42 ;  /* 0x0003bc2a01007387 */ /* 0x0001e20000100800 */
[----:B------:R-:W-:-:S03]  /*c230*/  IMAD R21, R21, UR7, RZ ;  /* 0x0000000715157c24 */ /* 0x000fc6000f8e02ff */
        /* <DEDUP_REMOVED lines=66> */
[----:B0-----:R-:W2:Y:S01]  /*c660*/  LDL.LU R60, [R1+0x31d0] ;  /* 0x0031d000013c7983 */ /* 0x001ea20000300800 */
[----:B------:R-:W-:-:S05]  /*c670*/  IMAD R61, R61, UR7, RZ ;  /* 0x000000073d3d7c24 */ /* 0x000fca000f8e02ff */
[----:B------:R2:W-:Y:S02]  /*c680*/  STL [R1+0x460], R61 ;  /* 0x0004603d01007387 */ /* 0x0005e40000100800 */
[----:B--2---:R-:W-:Y:S02]  /*c690*/  IMAD R61, R60, UR7, RZ ;  /* 0x000000073c3d7c24 */ /* 0x004fe4000f8e02ff */
[----:B------:R-:W-:-:S03]  /*c6a0*/  IMAD.MOV.U32 R60, RZ, RZ, R46 ;  /* 0x000000ffff3c7224 */ /* 0x000fc600078e002e */
[----:B------:R0:W-:Y:S02]  /*c6b0*/  STL [R1+0x464], R61 ;  /* 0x0004643d01007387 */ /* 0x0001e40000100800 */
[----:B0-----:R-:W-:Y:S02]  /*c6c0*/  IMAD.MOV.U32 R61, RZ, RZ, R47 ;  /* 0x000000ffff3d7224 */ /* 0x001fe400078e002f */
[----:B------:R-:W2:Y:S01]  /*c6d0*/  LDL.LU.64 R46, [R1+0x31c8] ;  /* 0x0031c800012e7983 */ /* 0x000ea20000300a00 */
[----:B------:R-:W-:Y:S02]  /*c6e0*/  IMAD R59, R59, UR7, RZ ;  /* 0x000000073b3b7c24 */ /* 0x000fe4000f8e02ff */
[----:B------:R-:W-:-:S03]  /*c6f0*/  IMAD R57, R57, UR7, RZ ;  /* 0x0000000739397c24 */ /* 0x000fc6000f8e02ff */
[----:B------:R0:W-:Y:S04]  /*c700*/  STL [R1+0x468], R59 ;  /* 0x0004683b01007387 */ /* 0x0001e80000100800 */
[----:B------:R1:W-:Y:S01]  /*c710*/  STL [R1+0x46c], R57 ;  /* 0x00046c3901007387 */ /* 0x0003e20000100800 */
[----:B0-----:R-:W-:Y:S02]  /*c720*/  IMAD R59, R55, UR7, RZ ;  /* 0x00000007373b7c24 */ /* 0x001fe4000f8e02ff */
[----:B------:R-:W-:Y:S02]  /*c730*/  IMAD R55, R53, UR7, RZ ;  /* 0x0000000735377c24 */ /* 0x000fe4000f8e02ff */
[----:B-1----:R-:W-:Y:S02]  /*c740*/  IMAD R57, R54, UR7, RZ ;  /* 0x0000000736397c24 */ /* 0x002fe4000f8e02ff */
[----:B------:R-:W-:Y:S01]  /*c750*/  IMAD R54, R50, UR7, RZ ;  /* 0x0000000732367c24 */ /* 0x000fe2000f8e02ff */
[----:B------:R-:W-:Y:S01]  /*c760*/  STL [R1+0x478], R59 ;  /* 0x0004783b01007387 */ /* 0x000fe20000100800 */
[----:B------:R-:W-:-:S02]  /*c770*/  IMAD R53, R48, UR7, RZ ;  /* 0x0000000730357c24 */ /* 0x000fc4000f8e02ff */
[----:B------:R-:W-:Y:S01]  /*c780*/  IMAD R48, R51, UR7, RZ ;  /* 0x0000000733307c24 */ /* 0x000fe2000f8e02ff */
[----:B------:R-:W-:Y:S01]  /*c790*/  STL [R1+0x47c], R57 ;  /* 0x00047c3901007387 */ /* 0x000fe20000100800 */
[----:B------:R-:W-:-:S03]  /*c7a0*/  IMAD R43, R43, UR7, RZ ;  /* 0x000000072b2b7c24 */ /* 0x000fc6000f8e02ff */
[----:B------:R0:W-:Y:S04]  /*c7b0*/  STL [R1+0x480], R55 ;  /* 0x0004803701007387 */ /* 0x0001e80000100800 */
[----:B------:R1:W-:Y:S04]  /*c7c0*/  STL [R1+0x484], R54 ;  /* 0x0004843601007387 */ /* 0x0003e80000100800 */
[----:B------:R-:W-:Y:S01]  /*c7d0*/  STL [R1+0x490], R53 ;  /* 0x0004903501007387 */ /* 0x000fe20000100800 */
[----:B------:R-:W-:Y:S02]  /*c7e0*/  IMAD R21, R21, UR7, RZ ;  /* 0x0000000715157c24 */ /* 0x000fe4000f8e02ff */
[----:B------:R-:W-:-:S02]  /*c7f0*/  IMAD.MOV.U32 R51, RZ, RZ, R3 ;  /* 0x000000ffff337224 */ /* 0x000fc400078e0003 */
[----:B------:R-:W-:Y:S02]  /*c800*/  IMAD R3, R14, UR7, RZ ;  /* 0x000000070e037c24 */ /* 0x000fe4000f8e02ff */
[----:B0-----:R-:W-:Y:S02]  /*c810*/  IMAD.MOV.U32 R55, RZ, RZ, R61 ;  /* 0x000000ffff377224 */ /* 0x001fe400078e003d */
[----:B------:R-:W-:Y:S02]  /*c820*/  IMAD R61, R16, UR7, RZ ;  /* 0x00000007103d7c24 */ /* 0x000fe4000f8e02ff */
[----:B-1----:R-:W-:Y:S02]  /*c830*/  IMAD.MOV.U32 R54, RZ, RZ, R60 ;  /* 0x000000ffff367224 */ /* 0x002fe400078e003c */
[----:B------:R-:W-:Y:S02]  /*c840*/  IMAD R60, R32, UR7, RZ ;  /* 0x00000007203c7c24 */ /* 0x000fe4000f8e02ff */
[----:B--2---:R-:W-:-:S02]  /*c850*/  IMAD R50, R47, UR7, RZ ;  /* 0x000000072f327c24 */ /* 0x004fc4000f8e02ff */
[----:B------:R-:W-:Y:S02]  /*c860*/  IMAD R47, R46, UR7, RZ ;  /* 0x000000072e2f7c24 */ /* 0x000fe4000f8e02ff */
[----:B------:R-:W-:Y:S01]  /*c870*/  IMAD R46, R45, UR7, RZ ;  /* 0x000000072d2e7c24 */ /* 0x000fe2000f8e02ff */
[----:B------:R-:W-:Y:S01]  /*c880*/  STL [R1+0x494], R50 ;  /* 0x0004943201007387 */ /* 0x000fe20000100800 */
[----:B------:R-:W-:-:S03]  /*c890*/  IMAD R45, R41, UR7, RZ ;  /* 0x00000007292d7c24 */ /* 0x000fc6000f8e02ff */
[----:B------:R-:W-:Y:S01]  /*c8a0*/  STL [R1+0x498], R48 ;  /* 0x0004983001007387 */ /* 0x000fe20000100800 */
[----:B------:R-:W-:-:S03]  /*c8b0*/  IMAD R41, R58, UR7, RZ ;  /* 0x000000073a297c24 */ /* 0x000fc6000f8e02ff */
[----:B------:R-:W-:Y:S04]  /*c8c0*/  STL [R1+0x49c], R47 ;  /* 0x00049c2f01007387 */ /* 0x000fe80000100800 */
[----:B------:R-:W-:Y:S04]  /*c8d0*/  STL [R1+0x4a8], R46 ;  /* 0x0004a82e01007387 */ /* 0x000fe80000100800 */
[----:B------:R0:W-:Y:S04]  /*c8e0*/  STL [R1+0x4ac], R43 ;  /* 0x0004ac2b01007387 */ /* 0x0001e80000100800 */
[----:B------:R-:W-:Y:S01]  /*c8f0*/  STL [R1+0x4b0], R45 ;  /* 0x0004b02d01007387 */ /* 0x000fe20000100800 */
[----:B0-----:R-:W-:-:S02]  /*c900*/  IMAD R43, R36, UR7, RZ ;  /* 0x00000007242b7c24 */ /* 0x001fc4000f8e02ff */
[----:B------:R-:W-:Y:S01]  /*c910*/  IMAD R36, R39, UR7, RZ ;  /* 0x0000000727247c24 */ /* 0x000fe2000f8e02ff */
[----:B------:R0:W-:Y:S01]  /*c920*/  STL [R1+0x2d8], R41 ;  /* 0x0002d82901007387 */ /* 0x0001e20000100800 */
[----:B------:R-:W-:-:S03]  /*c930*/  IMAD R39, R49, UR7, RZ ;  /* 0x0000000731277c24 */ /* 0x000fc6000f8e02ff */
[----:B------:R-:W-:Y:S04]  /*c940*/  STL [R1+0x2d0], R43 ;  /* 0x0002d02b01007387 */ /* 0x000fe80000100800 */
[----:B------:R1:W-:Y:S01]  /*c950*/  STL [R1+0x2cc], R36 ;  /* 0x0002cc2401007387 */ /* 0x0003e20000100800 */
[----:B0-----:R-:W-:-:S05]  /*c960*/  IMAD R41, R56, UR7, RZ ;  /* 0x0000000738297c24 */ /* 0x001fca000f8e02ff */
[----:B------:R-:W-:Y:S01]  /*c970*/  STL [R1+0x2c8], R41 ;  /* 0x0002c82901007387 */ /* 0x000fe20000100800 */
[----:B-1----:R-:W-:Y:S02]  /*c980*/  IMAD R36, R11, UR7, RZ ;  /* 0x000000070b247c24 */ /* 0x002fe4000f8e02ff */
[----:B------:R-:W-:Y:S01]  /*c990*/  IMAD R11, R9, UR7, RZ ;  /* 0x00000007090b7c24 */ /* 0x000fe2000f8e02ff */
[----:B------:R-:W-:Y:S01]  /*c9a0*/  STL [R1+0x2c4], R39 ;  /* 0x0002c42701007387 */ /* 0x000fe20000100800 */
[----:B------:R-:W-:-:S03]  /*c9b0*/  IMAD R9, R13, UR7, RZ ;  /* 0x000000070d097c24 */ /* 0x000fc6000f8e02ff */
[----:B------:R-:W-:Y:S01]  /*c9c0*/  STL [R1+0x2c0], R36 ;  /* 0x0002c02401007387 */ /* 0x000fe20000100800 */
[----:B------:R-:W-:-:S03]  /*c9d0*/  IMAD R13, R18, UR7, RZ ;  /* 0x00000007120d7c24 */ /* 0x000fc6000f8e02ff */
[----:B------:R-:W-:Y:S04]  /*c9e0*/  STL [R1+0x2bc], R21 ;  /* 0x0002bc1501007387 */ /* 0x000fe80000100800 */
[----:B------:R0:W-:Y:S04]  /*c9f0*/  STL [R1+0x2b8], R11 ;  /* 0x0002b80b01007387 */ /* 0x0001e80000100800 */
[----:B------:R1:W-:Y:S01]  /*ca00*/  STL [R1+0x2b4], R9 ;  /* 0x0002b40901007387 */ /* 0x0003e20000100800 */
[----:B0-----:R-:W-:-:S03]  /*ca10*/  IMAD R11, R24, UR7, RZ ;  /* 0x00000007180b7c24 */ /* 0x001fc6000f8e02ff */
[----:B------:R0:W-:Y:S01]  /*ca20*/  STL [R1+0x2b0], R13 ;  /* 0x0002b00d01007387 */ /* 0x0001e20000100800 */
[----:B-1----:R-:W-:-:S03]  /*ca30*/  IMAD R9, R35, UR7, RZ ;  /* 0x0000000723097c24 */ /* 0x002fc6000f8e02ff */
[----:B------:R1:W-:Y:S04]  /*ca40*/  STL [R1+0x2ac], R11 ;  /* 0x0002ac0b01007387 */ /* 0x0003e80000100800 */
[----:B------:R2:W-:Y:S01]  /*ca50*/  STL [R1+0x2a8], R9 ;  /* 0x0002a80901007387 */ /* 0x0005e20000100800 */
[----:B0-----:R-:W-:Y:S02]  /*ca60*/  IMAD R13, R42, UR7, RZ ;  /* 0x000000072a0d7c24 */ /* 0x001fe4000f8e02ff */
[----:B-1----:R-:W-:-:S03]  /*ca70*/  IMAD R11, R52, UR7, RZ ;  /* 0x00000007340b7c24 */ /* 0x002fc6000f8e02ff */
[----:B------:R-:W-:Y:S01]  /*ca80*/  STL [R1+0x2a4], R13 ;  /* 0x0002a40d01007387 */ /* 0x000fe20000100800 */
[----:B--2---:R-:W-:Y:S02]  /*ca90*/  IMAD R9, R4, UR7, RZ ;  /* 0x0000000704097c24 */ /* 0x004fe4000f8e02ff */
[----:B----4-:R-:W-:Y:S01]  /*caa0*/  IMAD R4, R26, UR7, RZ ;  /* 0x000000071a047c24 */ /* 0x010fe2000f8e02ff */
[----:B------:R-:W-:Y:S04]  /*cab0*/  STL [R1+0x2a0], R11 ;  /* 0x0002a00b01007387 */ /* 0x000fe80000100800 */
[----:B------:R-:W-:Y:S04]  /*cac0*/  STL [R1+0x29c], R9 ;  /* 0x00029c0901007387 */ /* 0x000fe80000100800 */
[----:B------:R3:W-:Y:S01]  /*cad0*/  STL [R1+0x298], R4 ;  /* 0x0002980401007387 */ /* 0x0007e20000100800 */
[----:B------:R-:W-:-:S02]  /*cae0*/  IMAD.MOV.U32 R50, RZ, RZ, R2 ;  /* 0x000000ffff327224 */ /* 0x000fc400078e0002 */
[----:B------:R-:W-:Y:S02]  /*caf0*/  IMAD R2, R6, UR7, RZ ;  /* 0x0000000706027c24 */ /* 0x000fe4000f8e02ff */
[----:B---3--:R-:W-:-:S05]  /*cb00*/  IMAD R4, R8, UR7, RZ ;  /* 0x0000000708047c24 */ /* 0x008fca000f8e02ff */
[----:B------:R0:W-:Y:S04]  /*cb10*/  STL [R1+0x294], R4 ;  /* 0x0002940401007387 */ /* 0x0001e80000100800 */
[----:B------:R1:W-:Y:S01]  /*cb20*/  STL [R1+0x290], R3 ;  /* 0x0002900301007387 */ /* 0x0003e20000100800 */
[----:B0-----:R-:W-:-:S03]  /*cb30*/  IMAD R4, R17, UR7, RZ ;  /* 0x0000000711047c24 */ /* 0x001fc6000f8e02ff */
[----:B------:R0:W-:Y:S01]  /*cb40*/  STL [R1+0x28c], R2 ;  /* 0x00028c0201007387 */ /* 0x0001e20000100800 */
[----:B-1----:R-:W-:-:S03]  /*cb50*/  IMAD R3, R12, UR7, RZ ;  /* 0x000000070c037c24 */ /* 0x002fc6000f8e02ff */
[----:B------:R-:W-:Y:S01]  /*cb60*/  STL [R1+0x288], R4 ;  /* 0x0002880401007387 */ /* 0x000fe20000100800 */
[----:B0-----:R-:W-:-:S03]  /*cb70*/  IMAD R2, R20, UR7, RZ ;  /* 0x0000000714027c24 */ /* 0x001fc6000f8e02ff */
[----:B------:R-:W2:Y:S04]  /*cb80*/  LDL.LU R20, [R1+0x300] ;  /* 0x0003000001147983 */ /* 0x000ea80000300800 */
[----:B------:R0:W-:Y:S04]  /*cb90*/  STL [R1+0x284], R3 ;  /* 0x0002840301007387 */ /* 0x0001e80000100800 */
[----:B------:R1:W-:Y:S01]  /*cba0*/  STL [R1+0x280], R2 ;  /* 0x0002800201007387 */ /* 0x0003e20000100800 */
[----:B0-----:R-:W-:-:S03]  /*cbb0*/  IMAD R3, R5, UR7, RZ ;  /* 0x0000000705037c24 */ /* 0x001fc6000f8e02ff */
[----:B------:R-:W3:Y:S01]  /*cbc0*/  LDL.LU R5, [R1+0x2f4] ;  /* 0x0002f40001057983 */ /* 0x000ee20000300800 */
[----:B-1----:R-:W-:-:S03]  /*cbd0*/  IMAD R2, R15, UR7, RZ ;  /* 0x000000070f027c24 */ /* 0x002fc6000f8e02ff */
[----:B------:R0:W-:Y:S04]  /*cbe0*/  STL [R1+0x27c], R3 ;  /* 0x00027c0301007387 */ /* 0x0001e80000100800 */
[----:B------:R-:W4:Y:S04]  /*cbf0*/  LDL.LU R15, [R1+0x2f0] ;  /* 0x0002f000010f7983 */ /* 0x000f280000300800 */
[----:B------:R1:W-:Y:S01]  /*cc00*/  STL [R1+0x278], R2 ;  /* 0x0002780201007387 */ /* 0x0003e20000100800 */
[----:B0-----:R-:W-:-:S03]  /*cc10*/  IMAD R3, R27, UR7, RZ ;  /* 0x000000071b037c24 */ /* 0x001fc6000f8e02ff */
[----:B------:R-:W2:Y:S01]  /*cc20*/  LDL.LU R27, [R1+0x2ec] ;  /* 0x0002ec00011b7983 */ /* 0x000ea20000300800 */
[----:B-1----:R-:W-:-:S03]  /*cc30*/  IMAD R2, R44, UR7, RZ ;  /* 0x000000072c027c24 */ /* 0x002fc6000f8e02ff */
[----:B------:R0:W-:Y:S04]  /*cc40*/  STL [R1+0x274], R3 ;  /* 0x0002740301007387 */ /* 0x0001e80000100800 */
[----:B------:R-:W2:Y:S04]  /*cc50*/  LDL.LU R44, [R1+0x2e8] ;  /* 0x0002e800012c7983 */ /* 0x000ea80000300800 */
[----:B------:R1:W-:Y:S01]  /*cc60*/  STL [R1+0x270], R2 ;  /* 0x0002700201007387 */ /* 0x0003e20000100800 */
[----:B0-----:R-:W-:-:S03]  /*cc70*/  IMAD R3, R10, UR7, RZ ;  /* 0x000000070a037c24 */ /* 0x001fc6000f8e02ff */
[----:B------:R-:W2:Y:S01]  /*cc80*/  LDL.LU R10, [R1+0x2e4] ;  /* 0x0002e400010a7983 */ /* 0x000ea20000300800 */
[----:B-1----:R-:W-:-:S03]  /*cc90*/  IMAD R2, R34, UR7, RZ ;  /* 0x0000000722027c24 */ /* 0x002fc6000f8e02ff */
[----:B------:R0:W-:Y:S04]  /*cca0*/  STL [R1+0x26c], R3 ;  /* 0x00026c0301007387 */ /* 0x0001e80000100800 */
[----:B------:R-:W2:Y:S04]  /*ccb0*/  LDL R48, [R1+0x44] ;  /* 0x0000440001307983 */ /* 0x000ea80000100800 */
[----:B------:R-:W3:Y:S01]  /*ccc0*/  LDL R53, [R1+0x48] ;  /* 0x0000480001357983 */ /* 0x000ee20000100800 */
[----:B0-----:R-:W-:-:S03]  /*ccd0*/  IMAD R3, R0, UR7, RZ ;  /* 0x0000000700037c24 */ /* 0x001fc6000f8e02ff */
[----:B------:R0:W-:Y:S01]  /*cce0*/  STL [R1+0x268], R2 ;  /* 0x0002680201007387 */ /* 0x0001e20000100800 */
[----:B------:R-:W-:-:S03]  /*ccf0*/  IMAD R0, R7, UR7, RZ ;  /* 0x0000000707007c24 */ /* 0x000fc6000f8e02ff */
[----:B------:R-:W4:Y:S04]  /*cd00*/  LDL R57, [R1+0x4c] ;  /* 0x00004c0001397983 */ /* 0x000f280000100800 */
[----:B------:R-:W4:Y:S01]  /*cd10*/  LDL R59, [R1+0x50] ;  /* 0x00005000013b7983 */ /* 0x000f220000100800 */
[----:B0-----:R-:W-:-:S03]  /*cd20*/  IMAD R2, R40, UR7, RZ ;  /* 0x0000000728027c24 */ /* 0x001fc6000f8e02ff */
[----:B------:R-:W4:Y:S04]  /*cd30*/  LDL.LU R16, [R1+0x2e0] ;  /* 0x0002e00001107983 */ /* 0x000f280000300800 */
[----:B------:R-:W-:Y:S04]  /*cd40*/  STL [R1+0x264], R61 ;  /* 0x0002643d01007387 */ /* 0x000fe80000100800 */
[----:B------:R-:W4:Y:S04]  /*cd50*/  LDL.LU R40, [R1+0x2dc] ;  /* 0x0002dc0001287983 */ /* 0x000f280000300800 */
[----:B------:R0:W-:Y:S04]  /*cd60*/  STL [R1+0x258], R0 ;  /* 0x0002580001007387 */ /* 0x0001e80000100800 */
[----:B------:R-:W-:Y:S04]  /*cd70*/  STL [R1+0x260], R3 ;  /* 0x0002600301007387 */ /* 0x000fe80000100800 */
[----:B------:R-:W4:Y:S04]  /*cd80*/  LDL.LU R7, [R1+0x2d4] ;  /* 0x0002d40001077983 */ /* 0x000f280000300800 */
[----:B------:R-:W-:Y:S01]  /*cd90*/  STL [R1+0x25c], R2 ;  /* 0x00025c0201007387 */ /* 0x000fe20000100800 */
[----:B0-----:R-:W-:-:S03]  /*cda0*/  IMAD R0, R19, UR7, RZ ;  /* 0x0000000713007c24 */ /* 0x001fc6000f8e02ff */
[----:B------:R-:W-:Y:S04]  /*cdb0*/  STL [R1+0x3150], R2 ;  /* 0x0031500201007387 */ /* 0x000fe80000100800 */
[----:B------:R0:W-:Y:S04]  /*cdc0*/  STL [R1+0x3154], R3 ;  /* 0x0031540301007387 */ /* 0x0001e80000100800 */
[----:B------:R-:W-:Y:S04]  /*cdd0*/  STL.64 [R1+0x3160], R60 ;  /* 0x0031603c01007387 */ /* 0x000fe80000100a00 */
[----:B------:R-:W4:Y:S04]  /*cde0*/  LDL.LU R32, [R1+0x58] ;  /* 0x0000580001207983 */ /* 0x000f280000300800 */
[----:B------:R-:W4:Y:S01]  /*cdf0*/  LDL.LU R19, [R1+0x54] ;  /* 0x0000540001137983 */ /* 0x000f220000300800 */
[----:B------:R-:W-:-:S04]  /*ce00*/  IMAD.WIDE R8, R22, 0x2, R30 ;  /* 0x0000000216087825 */ /* 0x000fc800078e021e */
[--C-:B0-----:R-:W-:Y:S01]  /*ce10*/  IMAD.WIDE R2, R23, 0x2, R30.reuse ;  /* 0x0000000217027825 */ /* 0x101fe200078e021e */
[----:B------:R-:W-:Y:S03]  /*ce20*/  STL.64 [R1+0x3168], R22 ;  /* 0x0031681601007387 */ /* 0x000fe60000100a00 */
[--C-:B------:R-:W-:Y:S01]  /*ce30*/  IMAD.WIDE R12, R25, 0x2, R30.reuse ;  /* 0x00000002190c7825 */ /* 0x100fe200078e021e */
[----:B------:R0:W-:Y:S04]  /*ce40*/  STL.64 [R1+0x250], R8 ;  /* 0x0002500801007387 */ /* 0x0001e80000100a00 */
[----:B------:R1:W-:Y:S04]  /*ce50*/  STL.64 [R1+0x248], R2 ;  /* 0x0002480201007387 */ /* 0x0003e80000100a00 */
[----:B------:R1:W-:Y:S01]  /*ce60*/  STL.64 [R1+0x240], R12 ;  /* 0x0002400c01007387 */ /* 0x0003e20000100a00 */
[----:B0-----:R-:W-:-:S03]  /*ce70*/  IMAD.WIDE R8, R28, 0x2, R30 ;  /* 0x000000021c087825 */ /* 0x001fc600078e021e */
[----:B------:R-:W-:Y:S01]  /*ce80*/  STL.64 [R1+0x3170], R28 ;  /* 0x0031701c01007387 */ /* 0x000fe20000100a00 */
[----:B-1----:R-:W-:-:S03]  /*ce90*/  IMAD.WIDE R2, R29, 0x2, R30 ;  /* 0x000000021d027825 */ /* 0x002fc600078e021e */
[----:B------:R0:W-:Y:S01]  /*cea0*/  STL.64 [R1+0x238], R8 ;  /* 0x0002380801007387 */ /* 0x0001e20000100a00 */
[----:B------:R-:W-:-:S03]  /*ceb0*/  IMAD.WIDE R12, R33, 0x2, R30 ;  /* 0x00000002210c7825 */ /* 0x000fc600078e021e */
[----:B------:R1:W-:Y:S04]  /*cec0*/  STL.64 [R1+0x230], R2 ;  /* 0x0002300201007387 */ /* 0x0003e80000100a00 */
[----:B------:R2:W-:Y:S01]  /*ced0*/  STL.64 [R1+0x228], R12 ;  /* 0x0002280c01007387 */ /* 0x0005e20000100a00 */
[----:B0-----:R-:W-:-:S04]  /*cee0*/  IMAD.WIDE R8, R37, 0x2, R30 ;  /* 0x0000000225087825 */ /* 0x001fc800078e021e */
[--C-:B-1----:R-:W-:Y:S01]  /*cef0*/  IMAD.WIDE R2, R38, 0x2, R30.reuse ;  /* 0x0000000226027825 */ /* 0x102fe200078e021e */
[----:B------:R3:W-:Y:S04]  /*cf00*/  STL.64 [R1+0x220], R8 ;  /* 0x0002200801007387 */ /* 0x0007e80000100a00 */
[----:B------:R4:W-:Y:S01]  /*cf10*/  STL.64 [R1+0x218], R2 ;  /* 0x0002180201007387 */ /* 0x0009e20000100a00 */
[----:B--2---:R-:W-:-:S04]  /*cf20*/  IMAD.WIDE R12, R48, 0x2, R30 ;  /* 0x00000002300c7825 */ /* 0x004fc800078e021e */
[--C-:B---3--:R-:W-:Y:S01]  /*cf30*/  IMAD.WIDE R8, R53, 0x2, R30.reuse ;  /* 0x0000000235087825 */ /* 0x108fe200078e021e */
[----:B------:R0:W-:Y:S03]  /*cf40*/  STL.64 [R1+0x210], R12 ;  /* 0x0002100c01007387 */ /* 0x0001e60000100a00 */
[--C-:B----4-:R-:W-:Y:S01]  /*cf50*/  IMAD.WIDE R2, R57, 0x2, R30.reuse ;  /* 0x0000000239027825 */ /* 0x110fe200078e021e */
[----:B------:R-:W-:Y:S03]  /*cf60*/  STL.64 [R1+0x208], R8 ;  /* 0x0002080801007387 */ /* 0x000fe60000100a00 */
[--C-:B0-----:R-:W-:Y:S01]  /*cf70*/  IMAD.WIDE R12, R59, 0x2, R30.reuse ;  /* 0x000000023b0c7825 */ /* 0x101fe200078e021e */
[----:B------:R-:W-:Y:S04]  /*cf80*/  STL.64 [R1+0x200], R2 ;  /* 0x0002000201007387 */ /* 0x000fe80000100a00 */
[----:B------:R0:W-:Y:S02]  /*cf90*/  STL.64 [R1+0x1f8], R12 ;  /* 0x0001f80c01007387 */ /* 0x0001e40000100a00 */
[----:B0-----:R-:W-:-:S04]  /*cfa0*/  IMAD.WIDE R12, R7, 0x2, R30 ;  /* 0x00000002070c7825 */ /* 0x001fc800078e021e */
[----:B------:R-:W-:-:S04]  /*cfb0*/  IMAD.WIDE R2, R32, 0x2, R30 ;  /* 0x0000000220027825 */ /* 0x000fc800078e021e */
[--C-:B------:R-:W-:Y:S01]  /*cfc0*/  IMAD.WIDE R8, R19, 0x2, R30.reuse ;  /* 0x0000000213087825 */ /* 0x100fe200078e021e */
[----:B------:R-:W-:Y:S04]  /*cfd0*/  STL.64 [R1+0x3140], R32 ;  /* 0x0031402001007387 */ /* 0x000fe80000100a00 */
[----:B------:R0:W-:Y:S04]  /*cfe0*/  STL.64 [R1+0x1f0], R8 ;  /* 0x0001f00801007387 */ /* 0x0001e80000100a00 */
[----:B------:R1:W-:Y:S04]  /*cff0*/  STL.64 [R1+0x1e8], R2 ;  /* 0x0001e80201007387 */ /* 0x0003e80000100a00 */
[----:B------:R2:W-:Y:S01]  /*d000*/  STL.64 [R1+0x1e0], R12 ;  /* 0x0001e00c01007387 */ /* 0x0005e20000100a00 */
[----:B0-----:R-:W-:-:S04]  /*d010*/  IMAD.WIDE R8, R40, 0x2, R30 ;  /* 0x0000000228087825 */ /* 0x001fc800078e021e */
[--C-:B-1----:R-:W-:Y:S01]  /*d020*/  IMAD.WIDE R2, R16, 0x2, R30.reuse ;  /* 0x0000000210027825 */ /* 0x102fe200078e021e */
[----:B------:R0:W-:Y:S03]  /*d030*/  STL.64 [R1+0x1d8], R8 ;  /* 0x0001d80801007387 */ /* 0x0001e60000100a00 */
[--C-:B--2---:R-:W-:Y:S01]  /*d040*/  IMAD.WIDE R12, R10, 0x2, R30.reuse ;  /* 0x000000020a0c7825 */ /* 0x104fe200078e021e */
        /* <DEDUP_REMOVED lines=9> */
[----:B-1----:R-:W-:Y:S01]  /*d0e0*/  IMAD.WIDE R2, R20, 0x2, R30 ;  /* 0x0000000214027825 */ /* 0x002fe200078e021e */
[----:B------:R0:W-:Y:S04]  /*d0f0*/  STL.64 [R1+0x1a8], R8 ;  /* 0x0001a80801007387 */ /* 0x0001e80000100a00 */
[----:B------:R1:W-:Y:S04]  /*d100*/  STL.64 [R1+0x1a0], R2 ;  /* 0x0001a00201007387 */ /* 0x0003e80000100a00 */
[----:B--2---:R-:W1:Y:S04]  /*d110*/  LDL.LU R12, [R1+0x304] ;  /* 0x00030400010c7983 */ /* 0x004e680000300800 */
[----:B------:R-:W2:Y:S04]  /*d120*/  LDL.LU R17, [R1+0x310] ;  /* 0x0003100001117983 */ /* 0x000ea80000300800 */
[----:B------:R-:W3:Y:S04]  /*d130*/  LDL.LU R6, [R1+0x314] ;  /* 0x0003140001067983 */ /* 0x000ee80000300800 */
[----:B------:R-:W4:Y:S04]  /*d140*/  LDL.LU R4, [R1+0x318] ;  /* 0x0003180001047983 */ /* 0x000f280000300800 */
[----:B0-----:R-:W3:Y:S04]  /*d150*/  LDL.LU R8, [R1+0x31c] ;  /* 0x00031c0001087983 */ /* 0x001ee80000300800 */
        /* <DEDUP_REMOVED lines=14> */
[----:B------:R-:W-:-:S03]  /*d240*/  IMAD.MOV.U32 R53, RZ, RZ, R51 ;  /* 0x000000ffff357224 */ /* 0x000fc600078e0033 */
[----:B------:R-:W4:Y:S04]  /*d250*/  LDL.LU R41, [R1+0x380] ;  /* 0x0003800001297983 */ /* 0x000f280000300800 */
[----:B------:R-:W4:Y:S04]  /*d260*/  LDL.LU R43, [R1+0x384] ;  /* 0x00038400012b7983 */ /* 0x000f280000300800 */
[----:B------:R-:W4:Y:S01]  /*d270*/  LDL.LU R45, [R1+0x388] ;  /* 0x00038800012d7983 */ /* 0x000f220000300800 */
[----:B------:R-:W-:-:S03]  /*d280*/  IMAD.MOV.U32 R52, RZ, RZ, R50 ;  /* 0x000000ffff347224 */ /* 0x000fc600078e0032 */
[----:B------:R-:W4:Y:S01]  /*d290*/  LDL.LU R46, [R1+0x38c] ;  /* 0x00038c00012e7983 */ /* 0x000f220000300800 */
[----:B------:R-:W-:-:S03]  /*d2a0*/  IMAD.MOV.U32 R34, RZ, RZ, R54 ;  /* 0x000000ffff227224 */ /* 0x000fc600078e0036 */
[----:B------:R-:W4:Y:S01]  /*d2b0*/  LDL.LU R51, [R1+0x398] ;  /* 0x0003980001337983 */ /* 0x000f220000300800 */
[----:B------:R-:W-:-:S03]  /*d2c0*/  IMAD.MOV.U32 R35, RZ, RZ, R55 ;  /* 0x000000ffff237224 */ /* 0x000fc600078e0037 */
[----:B------:R-:W4:Y:S04]  /*d2d0*/  LDL.LU R47, [R1+0x39c] ;  /* 0x00039c00012f7983 */ /* 0x000f280000300800 */
[----:B------:R-:W4:Y:S04]  /*d2e0*/  LDL.LU R48, [R1+0x3a0] ;  /* 0x0003a00001307983 */ /* 0x000f280000300800 */
[----:B------:R-:W4:Y:S04]  /*d2f0*/  LDL.LU R50, [R1+0x3a4] ;  /* 0x0003a40001327983 */ /* 0x000f280000300800 */
[----:B------:R-:W4:Y:S04]  /*d300*/  LDL.LU R54, [R1+0x3b0] ;  /* 0x0003b00001367983 */ /* 0x000f280000300800 */
[----:B------:R-:W4:Y:S04]  /*d310*/  LDL.LU R55, [R1+0x3b4] ;  /* 0x0003b40001377983 */ /* 0x000f280000300800 */
[----:B------:R-:W4:Y:S04]  /*d320*/  LDL.LU R57, [R1+0x3b8] ;  /* 0x0003b80001397983 */ /* 0x000f280000300800 */
[----:B------:R-:W4:Y:S01]  /*d330*/  LDL.LU R59, [R1+0x3bc] ;  /* 0x0003bc00013b7983 */ /* 0x000f220000300800 */
[----:B-1----:R-:W-:-:S04]  /*d340*/  IMAD.WIDE R2, R12, 0x2, R30 ;  /* 0x000000020c027825 */ /* 0x002fc800078e021e */
[--C-:B--2---:R-:W-:Y:S01]  /*d350*/  IMAD.WIDE R22, R17, 0x2, R30.reuse ;  /* 0x0000000211167825 */ /* 0x104fe200078e021e */
[----:B------:R-:W-:Y:S04]  /*d360*/  STL.64 [R1+0x3178], R16 ;  /* 0x0031781001007387 */ /* 0x000fe80000100a00 */
[----:B------:R0:W-:Y:S04]  /*d370*/  STL.64 [R1+0x198], R2 ;  /* 0x0001980201007387 */ /* 0x0001e80000100a00 */
[----:B------:R-:W-:Y:S04]  /*d380*/  STL.64 [R1+0x190], R22 ;  /* 0x0001901601007387 */ /* 0x000fe80000100a00 */
[----:B---3--:R-:W-:Y:S01]  /*d390*/  STL.64 [R1+0x3180], R6 ;  /* 0x0031800601007387 */ /* 0x008fe20000100a00 */
[----:B0-----:R-:W-:-:S05]  /*d3a0*/  IMAD.WIDE R2, R6, 0x2, R30 ;  /* 0x0000000206027825 */ /* 0x001fca00078e021e */
[----:B------:R0:W-:Y:S04]  /*d3b0*/  STL.64 [R1+0x188], R2 ;  /* 0x0001880201007387 */ /* 0x0001e80000100a00 */
[----:B----4-:R1:W-:Y:S01]  /*d3c0*/  STL.64 [R1+0x3188], R4 ;  /* 0x0031880401007387 */ /* 0x0103e20000100a00 */
[----:B0-----:R-:W-:-:S04]  /*d3d0*/  IMAD.WIDE R2, R4, 0x2, R30 ;  /* 0x0000000204027825 */ /* 0x001fc800078e021e */
[--C-:B-1----:R-:W-:Y:S01]  /*d3e0*/  IMAD.WIDE R4, R8, 0x2, R30.reuse ;  /* 0x0000000208047825 */ /* 0x102fe200078e021e */
[----:B------:R0:W-:Y:S04]  /*d3f0*/  STL.64 [R1+0x180], R2 ;  /* 0x0001800201007387 */ /* 0x0001e80000100a00 */
[----:B------:R-:W-:Y:S04]  /*d400*/  STL.64 [R1+0x3190], R8 ;  /* 0x0031900801007387 */ /* 0x000fe80000100a00 */
[----:B------:R1:W-:Y:S01]  /*d410*/  STL.64 [R1+0x178], R4 ;  /* 0x0001780401007387 */ /* 0x0003e20000100a00 */
[----:B0-----:R-:W-:-:S05]  /*d420*/  IMAD.WIDE R2, R9, 0x2, R30 ;  /* 0x0000000209027825 */ /* 0x001fca00078e021e */
[----:B------:R0:W-:Y:S01]  /*d430*/  STL.64 [R1+0x170], R2 ;  /* 0x0001700201007387 */ /* 0x0001e20000100a00 */
[----:B-1----:R-:W-:-:S03]  /*d440*/  IMAD.WIDE R4, R11, 0x2, R30 ;  /* 0x000000020b047825 */ /* 0x002fc600078e021e */
[----:B------:R-:W-:Y:S04]  /*d450*/  STL.64 [R1+0x3198], R10 ;  /* 0x0031980a01007387 */ /* 0x000fe80000100a00 */
[----:B------:R1:W-:Y:S01]  /*d460*/  STL.64 [R1+0x168], R4 ;  /* 0x0001680401007387 */ /* 0x0003e20000100a00 */
[----:B0-----:R-:W-:-:S03]  /*d470*/  IMAD.WIDE R2, R13, 0x2, R30 ;  /* 0x000000020d027825 */ /* 0x001fc600078e021e */
[----:B------:R-:W-:Y:S04]  /*d480*/  STL.64 [R1+0x31a0], R12 ;  /* 0x0031a00c01007387 */ /* 0x000fe80000100a00 */
        /* <DEDUP_REMOVED lines=9> */
[----:B------:R-:W-:Y:S01]  /*d520*/  STL.64 [R1+0x148], R4 ;  /* 0x0001480401007387 */ /* 0x000fe20000100a00 */
[----:B0-----:R-:W-:-:S03]  /*d530*/  IMAD.WIDE R2, R21, 0x2, R30 ;  /* 0x0000000215027825 */ /* 0x001fc600078e021e */
[----:B------:R-:W2:Y:S04]  /*d540*/  LDL R32, [R1+0x3c8] ;  /* 0x0003c80001207983 */ /* 0x000ea80000100800 */
[----:B------:R0:W-:Y:S04]  /*d550*/  STL.64 [R1+0x140], R2 ;  /* 0x0001400201007387 */ /* 0x0001e80000100a00 */
[----:B------:R-:W3:Y:S04]  /*d560*/  LDL R33, [R1+0x3cc] ;  /* 0x0003cc0001217983 */ /* 0x000ee80000100800 */
[----:B------:R-:W4:Y:S04]  /*d570*/  LDL R28, [R1+0x3d0] ;  /* 0x0003d000011c7983 */ /* 0x000f280000100800 */
[----:B------:R-:W4:Y:S04]  /*d580*/  LDL R29, [R1+0x3d4] ;  /* 0x0003d400011d7983 */ /* 0x000f280000100800 */
[----:B------:R-:W4:Y:S04]  /*d590*/  LDL R22, [R1+0x3e0] ;  /* 0x0003e00001167983 */ /* 0x000f280000100800 */
[----:B------:R-:W4:Y:S04]  /*d5a0*/  LDL R23, [R1+0x3e4] ;  /* 0x0003e40001177983 */ /* 0x000f280000100800 */
[----:B------:R-:W4:Y:S04]  /*d5b0*/  LDL R60, [R1+0x3e8] ;  /* 0x0003e800013c7983 */ /* 0x000f280000100800 */
[----:B------:R-:W4:Y:S04]  /*d5c0*/  LDL R61, [R1+0x3ec] ;  /* 0x0003ec00013d7983 */ /* 0x000f280000100800 */
[----:B0-----:R-:W4:Y:S01]  /*d5d0*/  LDL R2, [R1+0x3f8] ;  /* 0x0003f80001027983 */ /* 0x001f220000100800 */
[----:B------:R-:W-:-:S04]  /*d5e0*/  IMAD.WIDE R4, R42, 0x2, R30 ;  /* 0x000000022a047825 */ /* 0x000fc800078e021e */
[--C-:B------:R-:W-:Y:S01]  /*d5f0*/  IMAD.WIDE R6, R24, 0x2, R30.reuse ;  /* 0x0000000218067825 */ /* 0x100fe200078e021e */
[----:B------:R-:W-:Y:S04]  /*d600*/  STL.64 [R1+0x31c0], R20 ;  /* 0x0031c01401007387 */ /* 0x000fe80000100a00 */
[----:B------:R0:W-:Y:S04]  /*d610*/  STL.64 [R1+0x138], R4 ;  /* 0x0001380401007387 */ /* 0x0001e80000100a00 */
[----:B------:R1:W-:Y:S04]  /*d620*/  STL.64 [R1+0x130], R6 ;  /* 0x0001300601007387 */ /* 0x0003e80000100a00 */
[----:B------:R-:W4:Y:S01]  /*d630*/  LDL R3, [R1+0x3fc] ;  /* 0x0003fc0001037983 */ /* 0x000f220000100800 */
[----:B0-----:R-:W-:-:S04]  /*d640*/  IMAD.WIDE R4, R49, 0x2, R30 ;  /* 0x0000000231047825 */ /* 0x001fc800078e021e */
[--C-:B-1----:R-:W-:Y:S01]  /*d650*/  IMAD.WIDE R6, R56, 0x2, R30.reuse ;  /* 0x0000000238067825 */ /* 0x102fe200078e021e */
[----:B------:R0:W-:Y:S03]  /*d660*/  STL.64 [R1+0x128], R4 ;  /* 0x0001280401007387 */ /* 0x0001e60000100a00 */
[--C-:B------:R-:W-:Y:S01]  /*d670*/  IMAD.WIDE R8, R36, 0x2, R30.reuse ;  /* 0x0000000224087825 */ /* 0x100fe200078e021e */
[----:B------:R1:W-:Y:S03]  /*d680*/  STL.64 [R1+0x120], R6 ;  /* 0x0001200601007387 */ /* 0x0003e60000100a00 */
[----:B0-----:R-:W-:-:S04]  /*d690*/  IMAD.WIDE R4, R39, 0x2, R30 ;  /* 0x0000000227047825 */ /* 0x001fc800078e021e */
[--C-:B-1----:R-:W-:Y:S01]  /*d6a0*/  IMAD.WIDE R6, R58, 0x2, R30.reuse ;  /* 0x000000023a067825 */ /* 0x102fe200078e021e */
[----:B------:R0:W-:Y:S04]  /*d6b0*/  STL.64 [R1+0x118], R4 ;  /* 0x0001180401007387 */ /* 0x0001e80000100a00 */
[----:B------:R1:W-:Y:S04]  /*d6c0*/  STL.64 [R1+0x110], R8 ;  /* 0x0001100801007387 */ /* 0x0003e80000100a00 */
[----:B------:R1:W-:Y:S01]  /*d6d0*/  STL.64 [R1+0x108], R6 ;  /* 0x0001080601007387 */ /* 0x0003e20000100a00 */
[----:B0-----:R-:W-:-:S04]  /*d6e0*/  IMAD.WIDE R4, R41, 0x2, R30 ;  /* 0x0000000229047825 */ /* 0x001fc800078e021e */
[--C-:B-1----:R-:W-:Y:S01]  /*d6f0*/  IMAD.WIDE R8, R43, 0x2, R30.reuse ;  /* 0x000000022b087825 */ /* 0x102fe200078e021e */
[----:B------:R0:W-:Y:S03]  /*d700*/  STL.64 [R1+0x100], R4 ;  /* 0x0001000401007387 */ /* 0x0001e60000100a00 */
[--C-:B------:R-:W-:Y:S01]  /*d710*/  IMAD.WIDE R6, R45, 0x2, R30.reuse ;  /* 0x000000022d067825 */ /* 0x100fe200078e021e */
        /* <DEDUP_REMOVED lines=20> */
[----:B--2---:R-:W-:-:S04]  /*d860*/  IMAD.WIDE R4, R32, 0x2, R30 ;  /* 0x0000000220047825 */ /* 0x004fc800078e021e */
[--C-:B---3--:R-:W-:Y:S01]  /*d870*/  IMAD.WIDE R8, R33, 0x2, R30.reuse ;  /* 0x0000000221087825 */ /* 0x108fe200078e021e */
[----:B------:R0:W-:Y:S03]  /*d880*/  STL.64 [R1+0x360], R4 ;  /* 0x0003600401007387 */ /* 0x0001e60000100a00 */
[--C-:B----4-:R-:W-:Y:S01]  /*d890*/  IMAD.WIDE R6, R28, 0x2, R30.reuse ;  /* 0x000000021c067825 */ /* 0x110fe200078e021e */
[----:B------:R1:W-:Y:S04]  /*d8a0*/  STL.64 [R1+0x378], R8 ;  /* 0x0003780801007387 */ /* 0x0003e80000100a00 */
[----:B------:R2:W-:Y:S01]  /*d8b0*/  STL.64 [R1+0x390], R6 ;  /* 0x0003900601007387 */ /* 0x0005e20000100a00 */
[----:B0-----:R-:W-:-:S04]  /*d8c0*/  IMAD.WIDE R4, R29, 0x2, R30 ;  /* 0x000000021d047825 */ /* 0x001fc800078e021e */
[--C-:B-1----:R-:W-:Y:S01]  /*d8d0*/  IMAD.WIDE R8, R22, 0x2, R30.reuse ;  /* 0x0000000216087825 */ /* 0x102fe200078e021e */
[----:B------:R0:W-:Y:S03]  /*d8e0*/  STL.64 [R1+0x3a8], R4 ;  /* 0x0003a80401007387 */ /* 0x0001e60000100a00 */
[--C-:B--2---:R-:W-:Y:S01]  /*d8f0*/  IMAD.WIDE R6, R23, 0x2, R30.reuse ;  /* 0x0000000217067825 */ /* 0x104fe200078e021e */
[----:B------:R-:W-:Y:S04]  /*d900*/  STL.64 [R1+0x3c0], R8 ;  /* 0x0003c00801007387 */ /* 0x000fe80000100a00 */
[----:B------:R1:W-:Y:S01]  /*d910*/  STL.64 [R1+0x3d8], R6 ;  /* 0x0003d80601007387 */ /* 0x0003e20000100a00 */
[----:B0-----:R-:W-:-:S05]  /*d920*/  IMAD.WIDE R4, R60, 0x2, R30 ;  /* 0x000000023c047825 */ /* 0x001fca00078e021e */
[----:B------:R0:W-:Y:S01]  /*d930*/  STL.64 [R1+0x3f0], R4 ;  /* 0x0003f00401007387 */ /* 0x0001e20000100a00 */
[----:B-1----:R-:W-:-:S03]  /*d940*/  IMAD.WIDE R6, R61, 0x2, R30 ;  /* 0x000000023d067825 */ /* 0x002fc600078e021e */
[----:B------:R-:W2:Y:S04]  /*d950*/  LDL R18, [R1+0x408] ;  /* 0x0004080001127983 */ /* 0x000ea80000100800 */
[----:B------:R-:W-:Y:S01]  /*d960*/  STL.64 [R1+0x400], R6 ;  /* 0x0004000601007387 */ /* 0x000fe20000100a00 */
[----:B0-----:R-:W-:-:S03]  /*d970*/  IMAD.WIDE R4, R2, 0x2, R30 ;  /* 0x0000000202047825 */ /* 0x001fc600078e021e */
[----:B------:R-:W3:Y:S04]  /*d980*/  LDL R19, [R1+0x40c] ;  /* 0x00040c0001137983 */ /* 0x000ee80000100800 */
[----:B------:R0:W-:Y:S04]  /*d990*/  STL.64 [R1+0x418], R4 ;  /* 0x0004180401007387 */ /* 0x0001e80000100a00 */
[----:B------:R-:W4:Y:S04]  /*d9a0*/  LDL R2, [R1+0x410] ;  /* 0x0004100001027983 */ /* 0x000f280000100800 */
[----:B------:R-:W4:Y:S01]  /*d9b0*/  LDL R26, [R1+0x414] ;  /* 0x00041400011a7983 */ /* 0x000f220000100800 */
[----:B0-----:R-:W-:-:S03]  /*d9c0*/  IMAD.WIDE R4, R3, 0x2, R30 ;  /* 0x0000000203047825 */ /* 0x001fc600078e021e */
[----:B------:R-:W4:Y:S04]  /*d9d0*/  LDL R27, [R1+0x420] ;  /* 0x00042000011b7983 */ /* 0x000f280000100800 */
[----:B------:R0:W-:Y:S04]  /*d9e0*/  STL.64 [R1+0x430], R4 ;  /* 0x0004300401007387 */ /* 0x0001e80000100a00 */
[----:B------:R-:W4:Y:S04]  /*d9f0*/  LDL R14, [R1+0x424] ;  /* 0x00042400010e7983 */ /* 0x000f280000100800 */
[----:B------:R-:W4:Y:S04]  /*da00*/  LDL R15, [R1+0x428] ;  /* 0x00042800010f7983 */ /* 0x000f280000100800 */
[----:B------:R-:W4:Y:S04]  /*da10*/  LDL R12, [R1+0x42c] ;  /* 0x00042c00010c7983 */ /* 0x000f280000100800 */
[----:B------:R-:W4:Y:S04]  /*da20*/  LDL R13, [R1+0x438] ;  /* 0x00043800010d7983 */ /* 0x000f280000100800 */
[----:B------:R-:W4:Y:S04]  /*da30*/  LDL R10, [R1+0x43c] ;  /* 0x00043c00010a7983 */ /* 0x000f280000100800 */
[----:B------:R-:W4:Y:S04]  /*da40*/  LDL R11, [R1+0x448] ;  /* 0x00044800010b7983 */ /* 0x000f280000100800 */
[----:B------:R-:W4:Y:S04]  /*da50*/  LDL R8, [R1+0x44c] ;  /* 0x00044c0001087983 */ /* 0x000f280000100800 */
[----:B------:R-:W4:Y:S04]  /*da60*/  LDL R9, [R1+0x450] ;  /* 0x0004500001097983 */ /* 0x000f280000100800 */
[----:B0-----:R-:W4:Y:S04]  /*da70*/  LDL R4, [R1+0x454] ;  /* 0x0004540001047983 */ /* 0x001f280000100800 */
        /* <DEDUP_REMOVED lines=13> */
[----:B------:R-:W4:Y:S01]  /*db50*/  LDL R3, [R1+0x4ac] ;  /* 0x0004ac0001037983 */ /* 0x000f220000100800 */
[----:B--2---:R-:W-:-:S05]  /*db60*/  IMAD.WIDE R20, R18, 0x2, R30 ;  /* 0x0000000212147825 */ /* 0x004fca00078e021e */
[----:B------:R4:W-:Y:S01]  /*db70*/  STL.64 [R1+0x440], R20 ;  /* 0x0004401401007387 */ /* 0x0009e20000100a00 */
[----:B---3--:R-:W-:-:S05]  /*db80*/  IMAD.WIDE R18, R19, 0x2, R30 ;  /* 0x0000000213127825 */ /* 0x008fca00078e021e */
[----:B------:R0:W-:Y:S01]  /*db90*/  STL.64 [R1+0x458], R18 ;  /* 0x0004581201007387 */ /* 0x0001e20000100a00 */
[----:B----4-:R-:W-:-:S03]  /*dba0*/  IMAD.WIDE R20, R2, 0x2, R30 ;  /* 0x0000000202147825 */ /* 0x010fc600078e021e */
[----:B------:R-:W2:Y:S04]  /*dbb0*/  LDL R2, [R1+0x4b0] ;  /* 0x0004b00001027983 */ /* 0x000ea80000100800 */
[----:B------:R1:W-:Y:S01]  /*dbc0*/  STL.64 [R1+0x470], R20 ;  /* 0x0004701401007387 */ /* 0x0003e20000100a00 */
[----:B0-----:R-:W-:-:S05]  /*dbd0*/  IMAD.WIDE R18, R26, 0x2, R30 ;  /* 0x000000021a127825 */ /* 0x001fca00078e021e */
[----:B------:R0:W-:Y:S01]  /*dbe0*/  STL.64 [R1+0x488], R18 ;  /* 0x0004881201007387 */ /* 0x0001e20000100a00 */
[----:B-1----:R-:W-:-:S04]  /*dbf0*/  IMAD.WIDE R20, R27, 0x2, R30 ;  /* 0x000000021b147825 */ /* 0x002fc800078e021e */
[--C-:B------:R-:W-:Y:S01]  /*dc00*/  IMAD.WIDE R26, R14, 0x2, R30.reuse ;  /* 0x000000020e1a7825 */ /* 0x100fe200078e021e */
[----:B------:R1:W-:Y:S03]  /*dc10*/  STL.64 [R1+0x4a0], R20 ;  /* 0x0004a01401007387 */ /* 0x0003e60000100a00 */
[--C-:B0-----:R-:W-:Y:S01]  /*dc20*/  IMAD.WIDE R18, R15, 0x2, R30.reuse ;  /* 0x000000020f127825 */ /* 0x101fe200078e021e */
[----:B------:R-:W-:Y:S03]  /*dc30*/  STL.64 [R1+0x4b8], R26 ;  /* 0x0004b81a01007387 */ /* 0x000fe60000100a00 */
[--C-:B------:R-:W-:Y:S01]  /*dc40*/  IMAD.WIDE R14, R13, 0x2, R30.reuse ;  /* 0x000000020d0e7825 */ /* 0x100fe200078e021e */
[----:B------:R0:W-:Y:S03]  /*dc50*/  STL.64 [R1+0x4c0], R18 ;  /* 0x0004c01201007387 */ /* 0x0001e60000100a00 */
[----:B-1----:R-:W-:-:S04]  /*dc60*/  IMAD.WIDE R20, R12, 0x2, R30 ;  /* 0x000000020c147825 */ /* 0x002fc800078e021e */
[--C-:B------:R-:W-:Y:S01]  /*dc70*/  IMAD.WIDE R12, R11, 0x2, R30.reuse ;  /* 0x000000020b0c7825 */ /* 0x100fe200078e021e */
[----:B------:R-:W-:Y:S03]  /*dc80*/  STL.64 [R1+0x4c8], R20 ;  /* 0x0004c81401007387 */ /* 0x000fe60000100a00 */
[--C-:B0-----:R-:W-:Y:S01]  /*dc90*/  IMAD.WIDE R18, R10, 0x2, R30.reuse ;  /* 0x000000020a127825 */ /* 0x101fe200078e021e */
[----:B------:R0:W-:Y:S03]  /*dca0*/  STL.64 [R1+0x4d8], R14 ;  /* 0x0004d80e01007387 */ /* 0x0001e60000100a00 */
[--C-:B------:R-:W-:Y:S01]  /*dcb0*/  IMAD.WIDE R10, R9, 0x2, R30.reuse ;  /* 0x00000002090a7825 */ /* 0x100fe200078e021e */
[----:B------:R-:W-:Y:S04]  /*dcc0*/  STL.64 [R1+0x4e8], R18 ;  /* 0x0004e81201007387 */ /* 0x000fe80000100a00 */
[----:B------:R1:W-:Y:S01]  /*dcd0*/  STL.64 [R1+0x4f0], R12 ;  /* 0x0004f00c01007387 */ /* 0x0003e20000100a00 */
[----:B0-----:R-:W-:-:S04]  /*dce0*/  IMAD.WIDE R14, R8, 0x2, R30 ;  /* 0x00000002080e7825 */ /* 0x001fc800078e021e */
[--C-:B------:R-:W-:Y:S01]  /*dcf0*/  IMAD.WIDE R8, R5, 0x2, R30.reuse ;  /* 0x0000000205087825 */ /* 0x100fe200078e021e */
[----:B------:R-:W-:Y:S03]  /*dd00*/  STL.64 [R1+0x500], R14 ;  /* 0x0005000e01007387 */ /* 0x000fe60000100a00 */
[--C-:B-1----:R-:W-:Y:S01]  /*dd10*/  IMAD.WIDE R12, R4, 0x2, R30.reuse ;  /* 0x00000002040c7825 */ /* 0x102fe200078e021e */
        /* <DEDUP_REMOVED lines=8> */
[----:B------:R0:W-:Y:S04]  /*dda0*/  STL.64 [R1+0x540], R4 ;  /* 0x0005400401007387 */ /* 0x0001e80000100a00 */
[----:B------:R1:W-:Y:S04]  /*ddb0*/  STL.64 [R1+0x550], R8 ;  /* 0x0005500801007387 */ /* 0x0003e80000100a00 */
[----:B------:R3:W-:Y:S01]  /*ddc0*/  STL.64 [R1+0x560], R6 ;  /* 0x0005600601007387 */ /* 0x0007e20000100a00 */
[----:B0-----:R-:W-:-:S04]  /*ddd0*/  IMAD.WIDE R4, R32, 0x2, R30 ;  /* 0x0000000220047825 */ /* 0x001fc800078e021e */
[--C-:B-1----:R-:W-:Y:S01]  /*dde0*/  IMAD.WIDE R8, R33, 0x2, R30.reuse ;  /* 0x0000000221087825 */ /* 0x102fe200078e021e */
[----:B------:R0:W-:Y:S03]  /*ddf0*/  STL.64 [R1+0x568], R4 ;  /* 0x0005680401007387 */ /* 0x0001e60000100a00 */
[--C-:B---3--:R-:W-:Y:S01]  /*de00*/  IMAD.WIDE R6, R28, 0x2, R30.reuse ;  /* 0x000000021c067825 */ /* 0x108fe200078e021e */
[----:B------:R1:W-:Y:S04]  /*de10*/  STL.64 [R1+0x578], R8 ;  /* 0x0005780801007387 */ /* 0x0003e80000100a00 */
[----:B------:R3:W-:Y:S01]  /*de20*/  STL.64 [R1+0x588], R6 ;  /* 0x0005880601007387 */ /* 0x0007e20000100a00 */
[----:B0-----:R-:W-:-:S04]  /*de30*/  IMAD.WIDE R4, R29, 0x2, R30 ;  /* 0x000000021d047825 */ /* 0x001fc800078e021e */
[--C-:B-1----:R-:W-:Y:S01]  /*de40*/  IMAD.WIDE R8, R22, 0x2, R30.reuse ;  /* 0x0000000216087825 */ /* 0x102fe200078e021e */
[----:B------:R0:W-:Y:S03]  /*de50*/  STL.64 [R1+0x590], R4 ;  /* 0x0005900401007387 */ /* 0x0001e60000100a00 */
[--C-:B---3--:R-:W-:Y:S01]  /*de60*/  IMAD.WIDE R6, R23, 0x2, R30.reuse ;  /* 0x0000000217067825 */ /* 0x108fe200078e021e */
[----:B------:R-:W-:Y:S04]  /*de70*/  STL.64 [R1+0x5a0], R8 ;  /* 0x0005a00801007387 */ /* 0x000fe80000100a00 */
[----:B------:R1:W-:Y:S01]  /*de80*/  STL.64 [R1+0x5b0], R6 ;  /* 0x0005b00601007387 */ /* 0x0003e20000100a00 */
[----:B0-----:R-:W-:-:S05]  /*de90*/  IMAD.WIDE R4, R60, 0x2, R30 ;  /* 0x000000023c047825 */ /* 0x001fca00078e021e */
[----:B------:R0:W-:Y:S01]  /*dea0*/  STL.64 [R1+0x5b8], R4 ;  /* 0x0005b80401007387 */ /* 0x0001e20000100a00 */
[----:B-1----:R-:W-:-:S03]  /*deb0*/  IMAD.WIDE R6, R61, 0x2, R30 ;  /* 0x000000023d067825 */ /* 0x002fc600078e021e */
[----:B------:R-:W3:Y:S04]  /*dec0*/  LDL R18, [R1+0x2d8] ;  /* 0x0002d80001127983 */ /* 0x000ee80000100800 */
[----:B------:R-:W-:Y:S01]  /*ded0*/  STL.64 [R1+0x5c8], R6 ;  /* 0x0005c80601007387 */ /* 0x000fe20000100a00 */
[----:B0-----:R-:W-:-:S03]  /*dee0*/  IMAD.WIDE R4, R3, 0x2, R30 ;  /* 0x0000000203047825 */ /* 0x001fc600078e021e */
[----:B------:R-:W4:Y:S04]  /*def0*/  LDL R19, [R1+0x2d0] ;  /* 0x0002d00001137983 */ /* 0x000f280000100800 */
[----:B------:R0:W-:Y:S04]  /*df00*/  STL.64 [R1+0x5d8], R4 ;  /* 0x0005d80401007387 */ /* 0x0001e80000100a00 */
[----:B------:R-:W4:Y:S04]  /*df10*/  LDL R33, [R1+0x2cc] ;  /* 0x0002cc0001217983 */ /* 0x000f280000100800 */
[----:B------:R-:W4:Y:S04]  /*df20*/  LDL R26, [R1+0x2c8] ;  /* 0x0002c800011a7983 */ /* 0x000f280000100800 */
[----:B------:R-:W4:Y:S01]  /*df30*/  LDL R27, [R1+0x2c4] ;  /* 0x0002c400011b7983 */ /* 0x000f220000100800 */
[----:B--2---:R-:W-:-:S05]  /*df40*/  IMAD.WIDE R2, R2, 0x2, R30 ;  /* 0x0000000202027825 */ /* 0x004fca00078e021e */
[----:B------:R1:W-:Y:S04]  /*df50*/  STL.64 [R1+0x5e0], R2 ;  /* 0x0005e00201007387 */ /* 0x0003e80000100a00 */
[----:B------:R-:W2:Y:S04]  /*df60*/  LDL R14, [R1+0x2c0] ;  /* 0x0002c000010e7983 */ /* 0x000ea80000100800 */
[----:B------:R-:W2:Y:S04]  /*df70*/  LDL R15, [R1+0x2bc] ;  /* 0x0002bc00010f7983 */ /* 0x000ea80000100800 */
[----:B------:R-:W2:Y:S04]  /*df80*/  LDL R12, [R1+0x2b8] ;  /* 0x0002b800010c7983 */ /* 0x000ea80000100800 */
[----:B------:R-:W2:Y:S04]  /*df90*/  LDL R13, [R1+0x2b4] ;  /* 0x0002b400010d7983 */ /* 0x000ea80000100800 */
[----:B------:R-:W2:Y:S04]  /*dfa0*/  LDL R10, [R1+0x2b0] ;  /* 0x0002b000010a7983 */ /* 0x000ea80000100800 */
[----:B------:R-:W2:Y:S04]  /*dfb0*/  LDL R11, [R1+0x2ac] ;  /* 0x0002ac00010b7983 */ /* 0x000ea80000100800 */
[----:B------:R-:W2:Y:S04]  /*dfc0*/  LDL R8, [R1+0x2a8] ;  /* 0x0002a80001087983 */ /* 0x000ea80000100800 */
[----:B------:R-:W2:Y:S04]  /*dfd0*/  LDL R9, [R1+0x2a4] ;  /* 0x0002a40001097983 */ /* 0x000ea80000100800 */
[----:B0-----:R-:W2:Y:S04]  /*dfe0*/  LDL R4, [R1+0x2a0] ;  /* 0x0002a00001047983 */ /* 0x001ea80000100800 */
        /* <DEDUP_REMOVED lines=12> */
[----:B-1----:R-:W2:Y:S04]  /*e0b0*/  LDL R3, [R1+0x26c] ;  /* 0x00026c0001037983 */ /* 0x002ea80000100800 */
[----:B------:R-:W2:Y:S01]  /*e0c0*/  LDL R2, [R1+0x268] ;  /* 0x0002680001027983 */ /* 0x000ea20000100800 */
[----:B---3--:R-:W-:-:S05]  /*e0d0*/  IMAD.WIDE R20, R18, 0x2, R30 ;  /* 0x0000000212147825 */ /* 0x008fca00078e021e */
[----:B------:R0:W-:Y:S01]  /*e0e0*/  STL.64 [R1+0x5f0], R20 ;  /* 0x0005f01401007387 */ /* 0x0001e20000100a00 */
[----:B----4-:R-:W-:-:S03]  /*e0f0*/  IMAD.WIDE R18, R19, 0x2, R30 ;  /* 0x0000000213127825 */ /* 0x010fc600078e021e */
[----:B0-----:R-:W3:Y:S04]  /*e100*/  LDL.LU.64 R20, [R1+0x31c0] ;  /* 0x0031c00001147983 */ /* 0x001ee80000300a00 */
[----:B------:R0:W-:Y:S02]  /*e110*/  STL.64 [R1+0x600], R18 ;  /* 0x0006001201007387 */ /* 0x0001e40000100a00 */
[--C-:B0-----:R-:W-:Y:S02]  /*e120*/  IMAD.WIDE R18, R33, 0x2, R30.reuse ;  /* 0x0000000221127825 */ /* 0x101fe400078e021e */
[----:B------:R-:W4:Y:S04]  /*e130*/  LDL R33, [R1+0x258] ;  /* 0x0002580001217983 */ /* 0x000f280000100800 */
[----:B------:R0:W-:Y:S02]  /*e140*/  STL.64 [R1+0x608], R18 ;  /* 0x0006081201007387 */ /* 0x0001e40000100a00 */
[----:B0-----:R-:W-:-:S04]  /*e150*/  IMAD.WIDE R18, R26, 0x2, R30 ;  /* 0x000000021a127825 */ /* 0x001fc800078e021e */
[--C-:B------:R-:W-:Y:S01]  /*e160*/  IMAD.WIDE R26, R27, 0x2, R30.reuse ;  /* 0x000000021b1a7825 */ /* 0x100fe200078e021e */
[----:B------:R0:W-:Y:S04]  /*e170*/  STL.64 [R1+0x610], R18 ;  /* 0x0006101201007387 */ /* 0x0001e80000100a00 */
[----:B0-----:R-:W3:Y:S04]  /*e180*/  LDL.LU.64 R18, [R1+0x31b8] ;  /* 0x0031b80001127983 */ /* 0x001ee80000300a00 */
[----:B------:R2:W-:Y:S02]  /*e190*/  STL.64 [R1+0x620], R26 ;  /* 0x0006201a01007387 */ /* 0x0005e40000100a00 */
[----:B--2---:R-:W-:-:S04]  /*e1a0*/  IMAD.WIDE R26, R14, 0x2, R30 ;  /* 0x000000020e1a7825 */ /* 0x004fc800078e021e */
[--C-:B------:R-:W-:Y:S01]  /*e1b0*/  IMAD.WIDE R14, R15, 0x2, R30.reuse ;  /* 0x000000020f0e7825 */ /* 0x100fe200078e021e */
[----:B------:R0:W-:Y:S04]  /*e1c0*/  STL.64 [R1+0x628], R26 ;  /* 0x0006281a01007387 */ /* 0x0001e80000100a00 */
[----:B0-----:R-:W2:Y:S04]  /*e1d0*/  LDL.LU.64 R26, [R1+0x31b0] ;  /* 0x0031b000011a7983 */ /* 0x001ea80000300a00 */
[----:B------:R0:W-:Y:S02]  /*e1e0*/  STL.64 [R1+0x630], R14 ;  /* 0x0006300e01007387 */ /* 0x0001e40000100a00 */
[----:B0-----:R-:W-:-:S04]  /*e1f0*/  IMAD.WIDE R14, R12, 0x2, R30 ;  /* 0x000000020c0e7825 */ /* 0x001fc800078e021e */
        /* <DEDUP_REMOVED lines=29> */
[----:B0-----:R-:W-:-:S05]  /*e3d0*/  IMAD.WIDE R16, R32, 0x2, R30 ;  /* 0x0000000220107825 */ /* 0x001fca00078e021e */
        /* <DEDUP_REMOVED lines=17> */
[----:B------:R0:W-:Y:S04]  /*e4f0*/  STL.64 [R1+0x6d0], R60 ;  /* 0x0006d03c01007387 */ /* 0x0001e80000100a00 */
[----:B0-----:R-:W2:Y:S01]  /*e500*/  LDL.LU.64 R60, [R1+0x3160] ;  /* 0x00316000013c7983 */ /* 0x001ea20000300a00 */
[----:B------:R-:W-:-:S05]  /*e510*/  IMAD.WIDE R2, R2, 0x2, R30 ;  /* 0x0000000202027825 */ /* 0x000fca00078e021e */
[----:B------:R2:W-:Y:S02]  /*e520*/  STL.64 [R1+0x6d8], R2 ;  /* 0x0006d80201007387 */ /* 0x0005e40000100a00 */
[--C-:B--2---:R-:W-:Y:S02]  /*e530*/  IMAD.WIDE R2, R61, 0x2, R30.reuse ;  /* 0x000000023d027825 */ /* 0x104fe400078e021e */
[----:B------:R-:W2:Y:S04]  /*e540*/  LDL.LU R61, [R1+0x3158] ;  /* 0x00315800013d7983 */ /* 0x000ea80000300800 */
[----:B------:R0:W-:Y:S04]  /*e550*/  STL.64 [R1+0x6e0], R2 ;  /* 0x0006e00201007387 */ /* 0x0001e80000100a00 */
[----:B0-----:R-:W2:Y:S02]  /*e560*/  LDL.LU R3, [R1+0x3154] ;  /* 0x0031540001037983 */ /* 0x001ea40000300800 */
[----:B--2---:R-:W-:-:S05]  /*e570*/  IMAD.WIDE R2, R3, 0x2, R30 ;  /* 0x0000000203027825 */ /* 0x004fca00078e021e */
[----:B------:R0:W-:Y:S04]  /*e580*/  STL.64 [R1+0x6e8], R2 ;  /* 0x0006e80201007387 */ /* 0x0001e80000100a00 */
[----:B0-----:R-:W2:Y:S01]  /*e590*/  LDL.LU R2, [R1+0x3150] ;  /* 0x0031500001027983 */ /* 0x001ea20000300800 */
[----:B----4-:R-:W-:-:S04]  /*e5a0*/  IMAD.WIDE R32, R33, 0x2, R30 ;  /* 0x0000000221207825 */ /* 0x010fc800078e021e */
[----:B--2---:R-:W-:-:S05]  /*e5b0*/  IMAD.WIDE R2, R2, 0x2, R30 ;  /* 0x0000000202027825 */ /* 0x004fca00078e021e */
[----:B------:R0:W-:Y:S04]  /*e5c0*/  STL.64 [R1+0x6f0], R2 ;  /* 0x0006f00201007387 */ /* 0x0001e80000100a00 */
[----:B0-----:R-:W2:Y:S04]  /*e5d0*/  LDL.LU.64 R2, [R1+0x3148] ;  /* 0x0031480001027983 */ /* 0x001ea80000300a00 */
[----:B------:R0:W-:Y:S02]  /*e5e0*/  STL.64 [R1+0x6f8], R32 ;  /* 0x0006f82001007387 */ /* 0x0001e40000100a00 */
[----:B0-----:R-:W-:-:S05]  /*e5f0*/  IMAD.WIDE R32, R60, 0x2, R30 ;  /* 0x000000023c207825 */ /* 0x001fca00078e021e */
[----:B------:R0:W-:Y:S02]  /*e600*/  STL.64 [R1+0x700], R32 ;  /* 0x0007002001007387 */ /* 0x0001e40000100a00 */
[----:B0-----:R-:W-:-:S05]  /*e610*/  IMAD.WIDE R32, R61, 0x2, R30 ;  /* 0x000000023d207825 */ /* 0x001fca00078e021e */
[----:B------:R0:W-:Y:S02]  /*e620*/  STL.64 [R1+0x710], R32 ;  /* 0x0007102001007387 */ /* 0x0001e40000100a00 */
[----:B0-----:R-:W-:Y:S02]  /*e630*/  IMAD.WIDE R32, R0, 0x2, R30 ;  /* 0x0000000200207825 */ /* 0x001fe400078e021e */
[----:B------:R-:W4:Y:S04]  /*e640*/  LDL.LU R30, [R1+0x4c] ;  /* 0x00004c00011e7983 */ /* 0x000f280000300800 */
[----:B------:R-:W3:Y:S04]  /*e650*/  LDL.LU R31, [R1+0x50] ;  /* 0x00005000011f7983 */ /* 0x000ee80000300800 */
[----:B------:R2:W-:Y:S02]  /*e660*/  STL.64 [R1+0x708], R32 ;  /* 0x0007082001007387 */ /* 0x0005e40000100a00 */
[----:B--2---:R-:W-:-:S02]  /*e670*/  IMAD.WIDE R32, R22, 0x2, R2 ;  /* 0x0000000216207825 */ /* 0x004fc400078e0202 */
[----:B------:R-:W2:Y:S04]  /*e680*/  LDL.LU R22, [R1+0x48] ;  /* 0x0000480001167983 */ /* 0x000ea80000300800 */
[----:B------:R0:W-:Y:S02]  /*e690*/  STL.64 [R1+0xc8], R32 ;  /* 0x0000c82001007387 */ /* 0x0001e40000100a00 */
[--C-:B0-----:R-:W-:Y:S02]  /*e6a0*/  IMAD.WIDE R32, R23, 0x2, R2.reuse ;  /* 0x0000000217207825 */ /* 0x101fe400078e0202 */
[----:B------:R-:W2:Y:S04]  /*e6b0*/  LDL.LU R23, [R1+0x44] ;  /* 0x0000440001177983 */ /* 0x000ea80000300800 */
[----:B------:R0:W-:Y:S02]  /*e6c0*/  STL.64 [R1+0xc0], R32 ;  /* 0x0000c02001007387 */ /* 0x0001e40000100a00 */
[----:B0-----:R-:W-:-:S05]  /*e6d0*/  IMAD.WIDE R32, R25, 0x2, R2 ;  /* 0x0000000219207825 */ /* 0x001fca00078e0202 */
[----:B------:R0:W-:Y:S02]  /*e6e0*/  STL.64 [R1+0xb8], R32 ;  /* 0x0000b82001007387 */ /* 0x0001e40000100a00 */
[----:B0-----:R-:W-:-:S05]  /*e6f0*/  IMAD.WIDE R32, R28, 0x2, R2 ;  /* 0x000000021c207825 */ /* 0x001fca00078e0202 */
[----:B------:R0:W-:Y:S04]  /*e700*/  STL.64 [R1+0xb0], R32 ;  /* 0x0000b02001007387 */ /* 0x0001e80000100a00 */
[----:B0-----:R-:W2:Y:S01]  /*e710*/  LDL.LU.64 R32, [R1+0x3140] ;  /* 0x0031400001207983 */ /* 0x001ea20000300a00 */
[----:B------:R-:W-:-:S05]  /*e720*/  IMAD.WIDE R28, R29, 0x2, R2 ;  /* 0x000000021d1c7825 */ /* 0x000fca00078e0202 */
[----:B------:R2:W-:Y:S01]  /*e730*/  STL.64 [R1+0xa8], R28 ;  /* 0x0000a81c01007387 */ /* 0x0005e20000100a00 */
[----:B------:R-:W-:-:S04]  /*e740*/  IMAD.WIDE R24, R24, 0x2, R2 ;  /* 0x0000000218187825 */ /* 0x000fc800078e0202 */
[----:B--2---:R-:W-:-:S05]  /*e750*/  IMAD.WIDE R28, R33, 0x2, R2 ;  /* 0x00000002211c7825 */ /* 0x004fca00078e0202 */
[----:B------:R0:W-:Y:S02]  /*e760*/  STL.64 [R1+0xa0], R28 ;  /* 0x0000a01c01007387 */ /* 0x0001e40000100a00 */
[----:B0-----:R-:W-:-:S05]  /*e770*/  IMAD.WIDE R28, R37, 0x2, R2 ;  /* 0x00000002251c7825 */ /* 0x001fca00078e0202 */
[----:B------:R0:W-:Y:S02]  /*e780*/  STL.64 [R1+0x98], R28 ;  /* 0x0000981c01007387 */ /* 0x0001e40000100a00 */
[----:B0-----:R-:W-:-:S05]  /*e790*/  IMAD.WIDE R28, R38, 0x2, R2 ;  /* 0x00000002261c7825 */ /* 0x001fca00078e0202 */
[----:B------:R0:W-:Y:S02]  /*e7a0*/  STL.64 [R1+0x90], R28 ;  /* 0x0000901c01007387 */ /* 0x0001e40000100a00 */
[----:B0-----:R-:W-:-:S04]  /*e7b0*/  IMAD.WIDE R28, R23, 0x2, R2 ;  /* 0x00000002171c7825 */ /* 0x001fc800078e0202 */
[--C-:B------:R-:W-:Y:S01]  /*e7c0*/  IMAD.WIDE R22, R22, 0x2, R2.reuse ;  /* 0x0000000216167825 */ /* 0x100fe200078e0202 */
[----:B------:R4:W-:Y:S04]  /*e7d0*/  STL.64 [R1+0x88], R28 ;  /* 0x0000881c01007387 */ /* 0x0009e80000100a00 */
[----:B------:R0:W-:Y:S01]  /*e7e0*/  STL.64 [R1+0x80], R22 ;  /* 0x0000801601007387 */ /* 0x0001e20000100a00 */
[----:B----4-:R-:W-:-:S04]  /*e7f0*/  IMAD.WIDE R28, R30, 0x2, R2 ;  /* 0x000000021e1c7825 */ /* 0x010fc800078e0202 */
[--C-:B---3--:R-:W-:Y:S01]  /*e800*/  IMAD.WIDE R30, R31, 0x2, R2.reuse ;  /* 0x000000021f1e7825 */ /* 0x108fe200078e0202 */
[----:B------:R1:W-:Y:S03]  /*e810*/  STL.64 [R1+0x78], R28 ;  /* 0x0000781c01007387 */ /* 0x0003e60000100a00 */
[--C-:B0-----:R-:W-:Y:S01]  /*e820*/  IMAD.WIDE R22, R19, 0x2, R2.reuse ;  /* 0x0000000213167825 */ /* 0x101fe200078e0202 */
[----:B------:R0:W-:Y:S04]  /*e830*/  STL.64 [R1+0x70], R30 ;  /* 0x0000701e01007387 */ /* 0x0001e80000100a00 */
[----:B------:R2:W-:Y:S01]  /*e840*/  STL.64 [R1+0x68], R22 ;  /* 0x0000681601007387 */ /* 0x0005e20000100a00 */
[----:B-1----:R-:W-:-:S04]  /*e850*/  IMAD.WIDE R28, R32, 0x2, R2 ;  /* 0x00000002201c7825 */ /* 0x002fc800078e0202 */
[--C-:B0-----:R-:W-:Y:S01]  /*e860*/  IMAD.WIDE R30, R7, 0x2, R2.reuse ;  /* 0x00000002071e7825 */ /* 0x101fe200078e0202 */
        /* <DEDUP_REMOVED lines=11> */
[----:B-1----:R-:W-:-:S04]  /*e920*/  IMAD.WIDE R30, R5, 0x2, R2 ;  /* 0x00000002051e7825 */ /* 0x002fc800078e0202 */
[--C-:B--2---:R-:W-:Y:S01]  /*e930*/  IMAD.WIDE R22, R15, 0x2, R2.reuse ;  /* 0x000000020f167825 */ /* 0x104fe200078e0202 */
[----:B------:R0:W-:Y:S04]  /*e940*/  STL.64 [R1+0x30], R28 ;  /* 0x0000301c01007387 */ /* 0x0001e80000100a00 */
[----:B------:R1:W-:Y:S01]  /*e950*/  STL.64 [R1+0x28], R22 ;  /* 0x0000281601007387 */ /* 0x0003e20000100a00 */
[----:B------:R-:W-:-:S03]  /*e960*/  IMAD.WIDE R16, R17, 0x2, R2 ;  /* 0x0000000211107825 */ /* 0x000fc600078e0202 */
[----:B------:R-:W-:Y:S01]  /*e970*/  STL.64 [R1+0x20], R30 ;  /* 0x0000201e01007387 */ /* 0x000fe20000100a00 */
[----:B------:R-:W-:-:S04]  /*e980*/  IMAD.WIDE R4, R4, 0x2, R2 ;  /* 0x0000000204047825 */ /* 0x000fc800078e0202 */
[----:B0-----:R-:W-:-:S04]  /*e990*/  IMAD.WIDE R28, R20, 0x2, R2 ;  /* 0x00000002141c7825 */ /* 0x001fc800078e0202 */
[--C-:B-1----:R-:W-:Y:S01]  /*e9a0*/  IMAD.WIDE R22, R12, 0x2, R2.reuse ;  /* 0x000000020c167825 */ /* 0x102fe200078e0202 */
[----:B------:R-:W-:Y:S03]  /*e9b0*/  STL.64 [R1+0x18], R28 ;  /* 0x0000181c01007387 */ /* 0x000fe60000100a00 */
[--C-:B------:R-:W-:Y:S01]  /*e9c0*/  IMAD.WIDE R6, R6, 0x2, R2.reuse ;  /* 0x0000000206067825 */ /* 0x100fe200078e0202 */
[----:B------:R-:W-:Y:S04]  /*e9d0*/  STL.64 [R1+0x10], R22 ;  /* 0x0000101601007387 */ /* 0x000fe80000100a00 */
[----:B------:R-:W-:Y:S04]  /*e9e0*/  STL.64 [R1+0x8], R16 ;  /* 0x0000081001007387 */ /* 0x000fe80000100a00 */
[----:B------:R-:W-:Y:S01]  /*e9f0*/  STL.64 [R1+0x3100], R4 ;  /* 0x0031000401007387 */ /* 0x000fe20000100a00 */
[----:B------:R-:W-:-:S03]  /*ea00*/  IMAD.WIDE R10, R11, 0x2, R2 ;  /* 0x000000020b0a7825 */ /* 0x000fc600078e0202 */
[----:B------:R0:W-:Y:S01]  /*ea10*/  STL.64 [R1], R6 ;  /* 0x0000000601007387 */ /* 0x0001e20000100a00 */
[----:B------:R-:W-:-:S04]  /*ea20*/  IMAD.WIDE R12, R13, 0x2, R2 ;  /* 0x000000020d0c7825 */ /* 0x000fc800078e0202 */
[----:B------:R-:W-:-:S04]  /*ea30*/  IMAD.WIDE R14, R14, 0x2, R2 ;  /* 0x000000020e0e7825 */ /* 0x000fc800078e0202 */
[----:B0-----:R-:W-:-:S04]  /*ea40*/  IMAD.WIDE R6, R8, 0x2, R2 ;  /* 0x0000000208067825 */ /* 0x001fc800078e0202 */
[--C-:B------:R-:W-:Y:S01]  /*ea50*/  IMAD.WIDE R8, R9, 0x2, R2.reuse ;  /* 0x0000000209087825 */ /* 0x100fe200078e0202 */
[----:B------:R-:W-:Y:S03]  /*ea60*/  STL.64 [R1+0x3108], R6 ;  /* 0x0031080601007387 */ /* 0x000fe60000100a00 */
[--C-:B------:R-:W-:Y:S01]  /*ea70*/  IMAD.WIDE R16, R26, 0x2, R2.reuse ;  /* 0x000000021a107825 */ /* 0x100fe200078e0202 */
[----:B------:R-:W-:Y:S03]  /*ea80*/  STL.64 [R1+0x30f8], R8 ;  /* 0x0030f80801007387 */ /* 0x000fe60000100a00 */
[--C-:B------:R-:W-:Y:S01]  /*ea90*/  IMAD.WIDE R18, R18, 0x2, R2.reuse ;  /* 0x0000000212127825 */ /* 0x100fe200078e0202 */
[----:B------:R-:W-:Y:S03]  /*eaa0*/  STL.64 [R1+0x30f0], R10 ;  /* 0x0030f00a01007387 */ /* 0x000fe60000100a00 */
[--C-:B------:R-:W-:Y:S01]  /*eab0*/  IMAD.WIDE R20, R21, 0x2, R2.reuse ;  /* 0x0000000215147825 */ /* 0x100fe200078e0202 */
[----:B------:R0:W-:Y:S03]  /*eac0*/  STL.64 [R1+0x30e8], R12 ;  /* 0x0030e80c01007387 */ /* 0x0001e60000100a00 */
[--C-:B------:R-:W-:Y:S01]  /*ead0*/  IMAD.WIDE R22, R42, 0x2, R2.reuse ;  /* 0x000000022a167825 */ /* 0x100fe200078e0202 */
[----:B------:R-:W-:Y:S03]  /*eae0*/  STL.64 [R1+0x30e0], R14 ;  /* 0x0030e00e01007387 */ /* 0x000fe60000100a00 */
[--C-:B------:R-:W-:Y:S01]  /*eaf0*/  IMAD.WIDE R26, R49, 0x2, R2.reuse ;  /* 0x00000002311a7825 */ /* 0x100fe200078e0202 */
[----:B------:R-:W-:Y:S03]  /*eb00*/  STL.64 [R1+0x30d8], R16 ;  /* 0x0030d81001007387 */ /* 0x000fe60000100a00 */
[--C-:B------:R-:W-:Y:S01]  /*eb10*/  IMAD.WIDE R28, R56, 0x2, R2.reuse ;  /* 0x00000002381c7825 */ /* 0x100fe200078e0202 */
[----:B------:R-:W-:Y:S03]  /*eb20*/  STL.64 [R1+0x30d0], R18 ;  /* 0x0030d01201007387 */ /* 0x000fe60000100a00 */
[--C-:B------:R-:W-:Y:S01]  /*eb30*/  IMAD.WIDE R30, R39, 0x2, R2.reuse ;  /* 0x00000002271e7825 */ /* 0x100fe200078e0202 */
[----:B------:R-:W-:Y:S04]  /*eb40*/  STL.64 [R1+0x3110], R20 ;  /* 0x0031101401007387 */ /* 0x000fe80000100a00 */
[----:B------:R1:W-:Y:S04]  /*eb50*/  STL.64 [R1+0x30c8], R22 ;  /* 0x0030c81601007387 */ /* 0x0003e80000100a00 */
[----:B------:R-:W-:Y:S04]  /*eb60*/  STL.64 [R1+0x30c0], R24 ;  /* 0x0030c01801007387 */ /* 0x000fe80000100a00 */
[----:B------:R2:W-:Y:S04]  /*eb70*/  STL.64 [R1+0x3118], R26 ;  /* 0x0031181a01007387 */ /* 0x0005e80000100a00 */
[----:B------:R-:W-:Y:S04]  /*eb80*/  STL.64 [R1+0x3120], R28 ;  /* 0x0031201c01007387 */ /* 0x000fe80000100a00 */
[----:B------:R-:W-:Y:S04]  /*eb90*/  STL.64 [R1+0x3128], R30 ;  /* 0x0031281e01007387 */ /* 0x000fe80000100a00 */
[----:B0-----:R-:W2:Y:S01]  /*eba0*/  LDL.LU R12, [R1+0x3c8] ;  /* 0x0003c800010c7983 */ /* 0x001ea20000300800 */
[----:B------:R-:W-:-:S03]  /*ebb0*/  IMAD.WIDE R32, R36, 0x2, R2 ;  /* 0x0000000224207825 */ /* 0x000fc600078e0202 */
[----:B-1----:R-:W3:Y:S04]  /*ebc0*/  LDL.LU R23, [R1+0x3cc] ;  /* 0x0003cc0001177983 */ /* 0x002ee80000300800 */
[----:B------:R-:W4:Y:S04]  /*ebd0*/  LDL.LU R13, [R1+0x3d0] ;  /* 0x0003d000010d7983 */ /* 0x000f280000300800 */
[----:B------:R-:W-:Y:S04]  /*ebe0*/  STL.64 [R1+0x3130], R32 ;  /* 0x0031302001007387 */ /* 0x000fe80000100a00 */
        /* <DEDUP_REMOVED lines=12> */
[----:B--2---:R-:W-:-:S03]  /*ecb0*/  IMAD.WIDE R26, R12, 0x2, R2 ;  /* 0x000000020c1a7825 */ /* 0x004fc600078e0202 */
[----:B------:R-:W2:Y:S01]  /*ecc0*/  LDL.LU R12, [R1+0x424] ;  /* 0x00042400010c7983 */ /* 0x000ea20000300800 */
[----:B---3--:R-:W-:-:S03]  /*ecd0*/  IMAD.WIDE R24, R23, 0x2, R2 ;  /* 0x0000000217187825 */ /* 0x008fc600078e0202 */
[----:B------:R-:W-:Y:S01]  /*ece0*/  STL.64 [R1+0x2e0], R26 ;  /* 0x0002e01a01007387 */ /* 0x000fe20000100a00 */
[----:B----4-:R-:W-:-:S03]  /*ecf0*/  IMAD.WIDE R22, R13, 0x2, R2 ;  /* 0x000000020d167825 */ /* 0x010fc600078e0202 */
[----:B------:R-:W3:Y:S04]  /*ed00*/  LDL.LU R13, [R1+0x428] ;  /* 0x00042800010d7983 */ /* 0x000ee80000300800 */
[----:B------:R0:W-:Y:S04]  /*ed10*/  STL.64 [R1+0x2e8], R24 ;  /* 0x0002e81801007387 */ /* 0x0001e80000100a00 */
[----:B------:R1:W-:Y:S01]  /*ed20*/  STL.64 [R1+0x2f0], R22 ;  /* 0x0002f01601007387 */ /* 0x0003e20000100a00 */
[----:B0-----:R-:W-:-:S04]  /*ed30*/  IMAD.WIDE R24, R20, 0x2, R2 ;  /* 0x0000000214187825 */ /* 0x001fc800078e0202 */
[--C-:B-1----:R-:W-:Y:S02]  /*ed40*/  IMAD.WIDE R22, R15, 0x2, R2.reuse ;  /* 0x000000020f167825 */ /* 0x102fe400078e0202 */
[----:B------:R-:W4:Y:S04]  /*ed50*/  LDL.LU R15, [R1+0x42c] ;  /* 0x00042c00010f7983 */ /* 0x000f280000300800 */
[----:B------:R-:W-:Y:S04]  /*ed60*/  STL.64 [R1+0x300], R24 ;  /* 0x0003001801007387 */ /* 0x000fe80000100a00 */
[----:B------:R0:W-:Y:S02]  /*ed70*/  STL.64 [R1+0x310], R22 ;  /* 0x0003101601007387 */ /* 0x0001e40000100a00 */
[----:B0-----:R-:W-:-:S02]  /*ed80*/  IMAD.WIDE R22, R17, 0x2, R2 ;  /* 0x0000000211167825 */ /* 0x001fc400078e0202 */
[----:B------:R-:W4:Y:S02]  /*ed90*/  LDL.LU R17, [R1+0x438] ;  /* 0x0004380001117983 */ /* 0x000f240000300800 */
[----:B------:R-:W-:-:S05]  /*eda0*/  IMAD.WIDE R20, R21, 0x2, R2 ;  /* 0x0000000215147825 */ /* 0x000fca00078e0202 */
[----:B------:R0:W-:Y:S04]  /*edb0*/  STL.64 [R1+0x318], R20 ;  /* 0x0003181401007387 */ /* 0x0001e80000100a00 */
[----:B------:R1:W-:Y:S01]  /*edc0*/  STL.64 [R1+0x328], R22 ;  /* 0x0003281601007387 */ /* 0x0003e20000100a00 */
[----:B0-----:R-:W-:-:S04]  /*edd0*/  IMAD.WIDE R20, R18, 0x2, R2 ;  /* 0x0000000212147825 */ /* 0x001fc800078e0202 */
[--C-:B-1----:R-:W-:Y:S02]  /*ede0*/  IMAD.WIDE R22, R14, 0x2, R2.reuse ;  /* 0x000000020e167825 */ /* 0x102fe400078e0202 */
[----:B------:R-:W4:Y:S04]  /*edf0*/  LDL.LU R14, [R1+0x43c] ;  /* 0x00043c00010e7983 */ /* 0x000f280000300800 */
[----:B------:R0:W-:Y:S04]  /*ee00*/  STL.64 [R1+0x330], R20 ;  /* 0x0003301401007387 */ /* 0x0001e80000100a00 */
[----:B------:R-:W-:Y:S01]  /*ee10*/  STL.64 [R1+0x340], R22 ;  /* 0x0003401601007387 */ /* 0x000fe20000100a00 */
[----:B0-----:R-:W-:-:S04]  /*ee20*/  IMAD.WIDE R20, R19, 0x2, R2 ;  /* 0x0000000213147825 */ /* 0x001fc800078e0202 */
[--C-:B------:R-:W-:Y:S02]  /*ee30*/  IMAD.WIDE R18, R8, 0x2, R2.reuse ;  /* 0x0000000208127825 */ /* 0x100fe400078e0202 */
[----:B------:R-:W4:Y:S04]  /*ee40*/  LDL.LU R8, [R1+0x448] ;  /* 0x0004480001087983 */ /* 0x000f280000300800 */
[----:B------:R0:W-:Y:S04]  /*ee50*/  STL.64 [R1+0x350], R20 ;  /* 0x0003501401007387 */ /* 0x0001e80000100a00 */
[----:B------:R1:W-:Y:S04]  /*ee60*/  STL.64 [R1+0x358], R18 ;  /* 0x0003581201007387 */ /* 0x0003e80000100a00 */
[----:B------:R-:W4:Y:S01]  /*ee70*/  LDL.LU R29, [R1+0x44c] ;  /* 0x00044c00011d7983 */ /* 0x000f220000300800 */
[----:B0-----:R-:W-:-:S04]  /*ee80*/  IMAD.WIDE R20, R16, 0x2, R2 ;  /* 0x0000000210147825 */ /* 0x001fc800078e0202 */
[--C-:B-1----:R-:W-:Y:S01]  /*ee90*/  IMAD.WIDE R18, R9, 0x2, R2.reuse ;  /* 0x0000000209127825 */ /* 0x102fe200078e0202 */
[----:B------:R0:W-:Y:S04]  /*eea0*/  STL.64 [R1+0x368], R20 ;  /* 0x0003681401007387 */ /* 0x0001e80000100a00 */
[----:B------:R-:W4:Y:S04]  /*eeb0*/  LDL.LU R26, [R1+0x450] ;  /* 0x00045000011a7983 */ /* 0x000f280000300800 */
[----:B------:R1:W-:Y:S04]  /*eec0*/  STL.64 [R1+0x370], R18 ;  /* 0x0003701201007387 */ /* 0x0003e80000100a00 */
[----:B------:R-:W4:Y:S04]  /*eed0*/  LDL.LU R27, [R1+0x454] ;  /* 0x00045400011b7983 */ /* 0x000f280000300800 */
[----:B------:R-:W4:Y:S04]  /*eee0*/  LDL.LU R24, [R1+0x460] ;  /* 0x0004600001187983 */ /* 0x000f280000300800 */
[----:B------:R-:W4:Y:S01]  /*eef0*/  LDL.LU R9, [R1+0x464] ;  /* 0x0004640001097983 */ /* 0x000f220000300800 */
[----:B0-----:R-:W-:-:S03]  /*ef00*/  IMAD.WIDE R20, R10, 0x2, R2 ;  /* 0x000000020a147825 */ /* 0x001fc600078e0202 */
[----:B------:R-:W4:Y:S01]  /*ef10*/  LDL.LU R10, [R1+0x468] ;  /* 0x00046800010a7983 */ /* 0x000f220000300800 */
[----:B-1----:R-:W-:-:S03]  /*ef20*/  IMAD.WIDE R18, R11, 0x2, R2 ;  /* 0x000000020b127825 */ /* 0x002fc600078e0202 */
[----:B------:R-:W-:Y:S04]  /*ef30*/  STL.64 [R1+0x380], R20 ;  /* 0x0003801401007387 */ /* 0x000fe80000100a00 */
[----:B------:R-:W4:Y:S04]  /*ef40*/  LDL.LU R25, [R1+0x46c] ;  /* 0x00046c0001197983 */ /* 0x000f280000300800 */
[----:B------:R2:W-:Y:S04]  /*ef50*/  STL.64 [R1+0x388], R18 ;  /* 0x0003881201007387 */ /* 0x0005e80000100a00 */
[----:B------:R-:W4:Y:S04]  /*ef60*/  LDL.LU R22, [R1+0x478] ;  /* 0x0004780001167983 */ /* 0x000f280000300800 */
[----:B------:R-:W4:Y:S04]  /*ef70*/  LDL.LU R11, [R1+0x47c] ;  /* 0x00047c00010b7983 */ /* 0x000f280000300800 */
[----:B------:R-:W4:Y:S01]  /*ef80*/  LDL.LU R23, [R1+0x480] ;  /* 0x0004800001177983 */ /* 0x000f220000300800 */
[----:B--2---:R-:W-:-:S03]  /*ef90*/  IMAD.WIDE R18, R12, 0x2, R2 ;  /* 0x000000020c127825 */ /* 0x004fc600078e0202 */
[----:B------:R-:W2:Y:S04]  /*efa0*/  LDL.LU R12, [R1+0x484] ;  /* 0x00048400010c7983 */ /* 0x000ea80000300800 */
[----:B------:R3:W-:Y:S04]  /*efb0*/  STL.64 [R1+0x398], R18 ;  /* 0x0003981201007387 */ /* 0x0007e80000100a00 */
[----:B------:R-:W2:Y:S01]  /*efc0*/  LDL.LU R20, [R1+0x490] ;  /* 0x0004900001147983 */ /* 0x000ea20000300800 */
[----:B---3--:R-:W-:-:S03]  /*efd0*/  IMAD.WIDE R18, R13, 0x2, R2 ;  /* 0x000000020d127825 */ /* 0x008fc600078e0202 */
[----:B------:R-:W3:Y:S04]  /*efe0*/  LDL.LU R13, [R1+0x494] ;  /* 0x00049400010d7983 */ /* 0x000ee80000300800 */
[----:B------:R4:W-:Y:S04]  /*eff0*/  STL.64 [R1+0x3a0], R18 ;  /* 0x0003a01201007387 */ /* 0x0009e80000100a00 */
[----:B------:R-:W3:Y:S01]  /*f000*/  LDL.LU R21, [R1+0x498] ;  /* 0x0004980001157983 */ /* 0x000ee20000300800 */
[----:B----4-:R-:W-:-:S03]  /*f010*/  IMAD.WIDE R18, R15, 0x2, R2 ;  /* 0x000000020f127825 */ /* 0x010fc600078e0202 */
[----:B------:R-:W4:Y:S04]  /*f020*/  LDL.LU R15, [R1+0x49c] ;  /* 0x00049c00010f7983 */ /* 0x000f280000300800 */
[----:B------:R0:W-:Y:S01]  /*f030*/  STL.64 [R1+0x3b0], R18 ;  /* 0x0003b01201007387 */ /* 0x0001e20000100a00 */
[----:B------:R-:W-:-:S03]  /*f040*/  IMAD.WIDE R30, R17, 0x2, R2 ;  /* 0x00000002111e7825 */ /* 0x000fc600078e0202 */
[----:B0-----:R-:W4:Y:S04]  /*f050*/  LDL.LU R18, [R1+0x4a8] ;  /* 0x0004a80001127983 */ /* 0x001f280000300800 */
[----:B------:R-:W4:Y:S04]  /*f060*/  LDL.LU R17, [R1+0x4ac] ;  /* 0x0004ac0001117983 */ /* 0x000f280000300800 */
[----:B------:R0:W-:Y:S04]  /*f070*/  STL.64 [R1+0x3b8], R30 ;  /* 0x0003b81e01007387 */ /* 0x0001e80000100a00 */
[----:B------:R-:W4:Y:S04]  /*f080*/  LDL.LU R19, [R1+0x4b0] ;  /* 0x0004b00001137983 */ /* 0x000f280000300800 */
[----:B------:R-:W4:Y:S01]  /*f090*/  LDL.LU R16, [R1+0x2d8] ;  /* 0x0002d80001107983 */ /* 0x000f220000300800 */
[----:B0-----:R-:W-:-:S05]  /*f0a0*/  IMAD.WIDE R30, R14, 0x2, R2 ;  /* 0x000000020e1e7825 */ /* 0x001fca00078e0202 */
[----:B------:R0:W-:Y:S04]  /*f0b0*/  STL.64 [R1+0x3c8], R30 ;  /* 0x0003c81e01007387 */ /* 0x0001e80000100a00 */
[----:B------:R-:W4:Y:S01]  /*f0c0*/  LDL.LU R14, [R1+0x2d0] ;  /* 0x0002d000010e7983 */ /* 0x000f220000300800 */
[----:B0-----:R-:W-:-:S03]  /*f0d0*/  IMAD.WIDE R30, R8, 0x2, R2 ;  /* 0x00000002081e7825 */ /* 0x001fc600078e0202 */
[----:B------:R-:W4:Y:S04]  /*f0e0*/  LDL.LU R8, [R1+0x2cc] ;  /* 0x0002cc0001087983 */ /* 0x000f280000300800 */
[----:B------:R0:W-:Y:S01]  /*f0f0*/  STL.64 [R1+0x3d0], R30 ;  /* 0x0003d01e01007387 */ /* 0x0001e20000100a00 */
[----:B------:R-:W-:-:S05]  /*f100*/  IMAD.WIDE R32, R29, 0x2, R2 ;  /* 0x000000021d207825 */ /* 0x000fca00078e0202 */
[----:B------:R-:W-:Y:S01]  /*f110*/  STL.64 [R1+0x3e0], R32 ;  /* 0x0003e02001007387 */ /* 0x000fe20000100a00 */
[----:B0-----:R-:W-:-:S04]  /*f120*/  IMAD.WIDE R30, R26, 0x2, R2 ;  /* 0x000000021a1e7825 */ /* 0x001fc800078e0202 */
[--C-:B------:R-:W-:Y:S01]  /*f130*/  IMAD.WIDE R28, R27, 0x2, R2.reuse ;  /* 0x000000021b1c7825 */ /* 0x100fe200078e0202 */
[----:B------:R-:W-:Y:S03]  /*f140*/  STL.64 [R1+0x3e8], R30 ;  /* 0x0003e81e01007387 */ /* 0x000fe60000100a00 */
[--C-:B------:R-:W-:Y:S01]  /*f150*/  IMAD.WIDE R26, R24, 0x2, R2.reuse ;  /* 0x00000002181a7825 */ /* 0x100fe200078e0202 */
[----:B------:R0:W-:Y:S04]  /*f160*/  STL.64 [R1+0x3f8], R28 ;  /* 0x0003f81c01007387 */ /* 0x0001e80000100a00 */
[----:B------:R1:W-:Y:S01]  /*f170*/  STL.64 [R1+0x408], R26 ;  /* 0x0004081a01007387 */ /* 0x0003e20000100a00 */
[----:B0-----:R-:W-:-:S03]  /*f180*/  IMAD.WIDE R28, R9, 0x2, R2 ;  /* 0x00000002091c7825 */ /* 0x001fc600078e0202 */
[----:B------:R-:W4:Y:S01]  /*f190*/  LDL.LU R9, [R1+0x2c8] ;  /* 0x0002c80001097983 */ /* 0x000f220000300800 */
[----:B-1----:R-:W-:-:S03]  /*f1a0*/  IMAD.WIDE R26, R10, 0x2, R2 ;  /* 0x000000020a1a7825 */ /* 0x002fc600078e0202 */
[----:B------:R-:W-:Y:S04]  /*f1b0*/  STL.64 [R1+0x410], R28 ;  /* 0x0004101c01007387 */ /* 0x000fe80000100a00 */
[----:B------:R-:W4:Y:S01]  /*f1c0*/  LDL.LU R10, [R1+0x2c4] ;  /* 0x0002c400010a7983 */ /* 0x000f220000300800 */
[----:B------:R-:W-:-:S03]  /*f1d0*/  IMAD.WIDE R24, R25, 0x2, R2 ;  /* 0x0000000219187825 */ /* 0x000fc600078e0202 */
[----:B------:R0:W-:Y:S04]  /*f1e0*/  STL.64 [R1+0x420], R26 ;  /* 0x0004201a01007387 */ /* 0x0001e80000100a00 */
[----:B------:R1:W-:Y:S01]  /*f1f0*/  STL.64 [R1+0x428], R24 ;  /* 0x0004281801007387 */ /* 0x0003e20000100a00 */
[----:B0-----:R-:W-:-:S04]  /*f200*/  IMAD.WIDE R26, R22, 0x2, R2 ;  /* 0x00000002161a7825 */ /* 0x001fc800078e0202 */
[--C-:B-1----:R-:W-:Y:S02]  /*f210*/  IMAD.WIDE R24, R11, 0x2, R2.reuse ;  /* 0x000000020b187825 */ /* 0x102fe400078e0202 */
[----:B------:R-:W4:Y:S02]  /*f220*/  LDL.LU R11, [R1+0x2c0] ;  /* 0x0002c000010b7983 */ /* 0x000f240000300800 */
[--C-:B------:R-:W-:Y:S02]  /*f230*/  IMAD.WIDE R22, R23, 0x2, R2.reuse ;  /* 0x0000000217167825 */ /* 0x100fe400078e0202 */
[----:B------:R-:W-:Y:S04]  /*f240*/  STL.64 [R1+0x438], R26 ;  /* 0x0004381a01007387 */ /* 0x000fe80000100a00 */
[----:B------:R2:W-:Y:S02]  /*f250*/  STL.64 [R1+0x448], R24 ;  /* 0x0004481801007387 */ /* 0x0005e40000100a00 */
[----:B--2---:R-:W-:-:S02]  /*f260*/  IMAD.WIDE R24, R12, 0x2, R2 ;  /* 0x000000020c187825 */ /* 0x004fc400078e0202 */
[----:B------:R-:W2:Y:S04]  /*f270*/  LDL.LU R12, [R1+0x2bc] ;  /* 0x0002bc00010c7983 */ /* 0x000ea80000300800 */
[----:B------:R0:W-:Y:S04]  /*f280*/  STL.64 [R1+0x450], R22 ;  /* 0x0004501601007387 */ /* 0x0001e80000100a00 */
[----:B------:R3:W-:Y:S01]  /*f290*/  STL.64 [R1+0x460], R24 ;  /* 0x0004601801007387 */ /* 0x0007e20000100a00 */
[----:B0-----:R-:W-:-:S04]  /*f2a0*/  IMAD.WIDE R22, R20, 0x2, R2 ;  /* 0x0000000214167825 */ /* 0x001fc800078e0202 */
[--C-:B---3--:R-:W-:Y:S02]  /*f2b0*/  IMAD.WIDE R24, R13, 0x2, R2.reuse ;  /* 0x000000020d187825 */ /* 0x108fe400078e0202 */
[----:B------:R-:W3:Y:S04]  /*f2c0*/  LDL.LU R13, [R1+0x2b8] ;  /* 0x0002b800010d7983 */ /* 0x000ee80000300800 */
[----:B------:R0:W-:Y:S04]  /*f2d0*/  STL.64 [R1+0x468], R22 ;  /* 0x0004681601007387 */ /* 0x0001e80000100a00 */
[----:B------:R-:W-:Y:S01]  /*f2e0*/  STL.64 [R1+0x478], R24 ;  /* 0x0004781801007387 */ /* 0x000fe20000100a00 */
[----:B0-----:R-:W-:-:S04]  /*f2f0*/  IMAD.WIDE R22, R21, 0x2, R2 ;  /* 0x0000000215167825 */ /* 0x001fc800078e0202 */
[--C-:B----4-:R-:W-:Y:S02]  /*f300*/  IMAD.WIDE R20, R15, 0x2, R2.reuse ;  /* 0x000000020f147825 */ /* 0x110fe400078e0202 */
[----:B------:R-:W4:Y:S04]  /*f310*/  LDL.LU R15, [R1+0x2b4] ;  /* 0x0002b400010f7983 */ /* 0x000f280000300800 */
[----:B------:R-:W-:Y:S04]  /*f320*/  STL.64 [R1+0x480], R22 ;  /* 0x0004801601007387 */ /* 0x000fe80000100a00 */
[----:B------:R0:W-:Y:S02]  /*f330*/  STL.64 [R1+0x490], R20 ;  /* 0x0004901401007387 */ /* 0x0001e40000100a00 */
[----:B0-----:R-:W-:-:S02]  /*f340*/  IMAD.WIDE R20, R17, 0x2, R2 ;  /* 0x0000000211147825 */ /* 0x001fc400078e0202 */
[----:B------:R-:W4:Y:S02]  /*f350*/  LDL.LU R17, [R1+0x2b0] ;  /* 0x0002b00001117983 */ /* 0x000f240000300800 */
[----:B------:R-:W-:-:S05]  /*f360*/  IMAD.WIDE R22, R18, 0x2, R2 ;  /* 0x0000000212167825 */ /* 0x000fca00078e0202 */
[----:B------:R-:W-:Y:S04]  /*f370*/  STL.64 [R1+0x498], R22 ;  /* 0x0004981601007387 */ /* 0x000fe80000100a00 */
[----:B------:R0:W-:Y:S04]  /*f380*/  STL.64 [R1+0x4a8], R20 ;  /* 0x0004a81401007387 */ /* 0x0001e80000100a00 */
[----:B0-----:R-:W4:Y:S01]  /*f390*/  LDL.LU R21, [R1+0x2ac] ;  /* 0x0002ac0001157983 */ /* 0x001f220000300800 */
[----:B------:R-:W-:-:S04]  /*f3a0*/  IMAD.WIDE R22, R19, 0x2, R2 ;  /* 0x0000000213167825 */ /* 0x000fc800078e0202 */
[--C-:B------:R-:W-:Y:S01]  /*f3b0*/  IMAD.WIDE R18, R16, 0x2, R2.reuse ;  /* 0x0000000210127825 */ /* 0x100fe200078e0202 */
[----:B------:R0:W-:Y:S04]  /*f3c0*/  STL.64 [R1+0x4b0], R22 ;  /* 0x0004b01601007387 */ /* 0x0001e80000100a00 */
[----:B------:R1:W-:Y:S04]  /*f3d0*/  STL.64 [R1+0x2d8], R18 ;  /* 0x0002d81201007387 */ /* 0x0003e80000100a00 */
[----:B------:R-:W4:Y:S01]  /*f3e0*/  LDL.LU R29, [R1+0x2a8] ;  /* 0x0002a800011d7983 */ /* 0x000f220000300800 */
[----:B0-----:R-:W-:-:S04]  /*f3f0*/  IMAD.WIDE R22, R14, 0x2, R2 ;  /* 0x000000020e167825 */ /* 0x001fc800078e0202 */
[--C-:B-1----:R-:W-:Y:S01]  /*f400*/  IMAD.WIDE R18, R8, 0x2, R2.reuse ;  /* 0x0000000208127825 */ /* 0x102fe200078e0202 */
[----:B------:R-:W-:Y:S04]  /*f410*/  STL.64 [R1+0x2d0], R22 ;  /* 0x0002d01601007387 */ /* 0x000fe80000100a00 */
[----:B------:R-:W4:Y:S04]  /*f420*/  LDL.LU R26, [R1+0x2a4] ;  /* 0x0002a400011a7983 */ /* 0x000f280000300800 */
[----:B------:R0:W-:Y:S04]  /*f430*/  STL.64 [R1+0x4d0], R18 ;  /* 0x0004d01201007387 */ /* 0x0001e80000100a00 */
[----:B0-----:R-:W4:Y:S04]  /*f440*/  LDL.LU R18, [R1+0x2a0] ;  /* 0x0002a00001127983 */ /* 0x001f280000300800 */
[----:B------:R-:W4:Y:S04]  /*f450*/  LDL.LU R19, [R1+0x29c] ;  /* 0x00029c0001137983 */ /* 0x000f280000300800 */
[----:B------:R-:W4:Y:S01]  /*f460*/  LDL.LU R8, [R1+0x298] ;  /* 0x0002980001087983 */ /* 0x000f220000300800 */
[----:B------:R-:W-:-:S03]  /*f470*/  IMAD.WIDE R24, R9, 0x2, R2 ;  /* 0x0000000209187825 */ /* 0x000fc600078e0202 */
[----:B------:R-:W4:Y:S04]  /*f480*/  LDL.LU R9, [R1+0x294] ;  /* 0x0002940001097983 */ /* 0x000f280000300800 */
[----:B------:R0:W-:Y:S01]  /*f490*/  STL.64 [R1+0x2c8], R24 ;  /* 0x0002c81801007387 */ /* 0x0001e20000100a00 */
[----:B------:R-:W-:-:S03]  /*f4a0*/  IMAD.WIDE R22, R10, 0x2, R2 ;  /* 0x000000020a167825 */ /* 0x000fc600078e0202 */
[----:B------:R-:W4:Y:S04]  /*f4b0*/  LDL.LU R27, [R1+0x290] ;  /* 0x00029000011b7983 */ /* 0x000f280000300800 */
[----:B------:R1:W-:Y:S04]  /*f4c0*/  STL.64 [R1+0x4e0], R22 ;  /* 0x0004e01601007387 */ /* 0x0003e80000100a00 */
[----:B0-----:R-:W4:Y:S04]  /*f4d0*/  LDL.LU R24, [R1+0x28c] ;  /* 0x00028c0001187983 */ /* 0x001f280000300800 */
[----:B------:R-:W4:Y:S04]  /*f4e0*/  LDL.LU R25, [R1+0x288] ;  /* 0x0002880001197983 */ /* 0x000f280000300800 */
[----:B------:R-:W4:Y:S01]  /*f4f0*/  LDL.LU R10, [R1+0x284] ;  /* 0x00028400010a7983 */ /* 0x000f220000300800 */
[----:B-1----:R-:W-:-:S03]  /*f500*/  IMAD.WIDE R22, R11, 0x2, R2 ;  /* 0x000000020b167825 */ /* 0x002fc600078e0202 */
[----:B------:R-:W4:Y:S04]  /*f510*/  LDL.LU R11, [R1+0x280] ;  /* 0x00028000010b7983 */ /* 0x000f280000300800 */
[----:B------:R0:W-:Y:S04]  /*f520*/  STL.64 [R1+0x2c0], R22 ;  /* 0x0002c01601007387 */ /* 0x0001e80000100a00 */
[----:B0-----:R-:W4:Y:S04]  /*f530*/  LDL.LU R22, [R1+0x27c] ;  /* 0x00027c0001167983 */ /* 0x001f280000300800 */
[----:B------:R-:W4:Y:S01]  /*f540*/  LDL.LU R23, [R1+0x278] ;  /* 0x0002780001177983 */ /* 0x000f220000300800 */
[----:B--2---:R-:W-:-:S05]  /*f550*/  IMAD.WIDE R30, R12, 0x2, R2 ;  /* 0x000000020c1e7825 */ /* 0x004fca00078e0202 */
        /* <DEDUP_REMOVED lines=8> */
[----:B------:R0:W-:Y:S04]  /*f5e0*/  STL.64 [R1+0x508], R30 ;  /* 0x0005081e01007387 */ /* 0x0001e80000100a00 */
[----:B------:R-:W4:Y:S01]  /*f5f0*/  LDL.LU R16, [R1+0x264] ;  /* 0x0002640001107983 */ /* 0x000f220000300800 */
[----:B0-----:R-:W-:-:S03]  /*f600*/  IMAD.WIDE R30, R17, 0x2, R2 ;  /* 0x00000002111e7825 */ /* 0x001fc600078e0202 */
[----:B------:R-:W4:Y:S04]  /*f610*/  LDL.LU R17, [R1+0x260] ;  /* 0x0002600001117983 */ /* 0x000f280000300800 */
[----:B------:R0:W-:Y:S04]  /*f620*/  STL.64 [R1+0x2b0], R30 ;  /* 0x0002b01e01007387 */ /* 0x0001e80000100a00 */
[----:B------:R-:W4:Y:S01]  /*f630*/  LDL.LU R20, [R1+0x25c] ;  /* 0x00025c0001147983 */ /* 0x000f220000300800 */
[----:B0-----:R-:W-:-:S03]  /*f640*/  IMAD.WIDE R30, R21, 0x2, R2 ;  /* 0x00000002151e7825 */ /* 0x001fc600078e0202 */
[----:B------:R-:W4:Y:S04]  /*f650*/  LDL.LU R21, [R1+0x258] ;  /* 0x0002580001157983 */ /* 0x000f280000300800 */
[----:B------:R0:W-:Y:S01]  /*f660*/  STL.64 [R1+0x520], R30 ;  /* 0x0005201e01007387 */ /* 0x0001e20000100a00 */
[----:B------:R-:W-:-:S05]  /*f670*/  IMAD.WIDE R32, R29, 0x2, R2 ;  /* 0x000000021d207825 */ /* 0x000fca00078e0202 */
[----:B------:R-:W-:Y:S01]  /*f680*/  STL.64 [R1+0x2a8], R32 ;  /* 0x0002a82001007387 */ /* 0x000fe20000100a00 */
[----:B0-----:R-:W-:-:S05]  /*f690*/  IMAD.WIDE R30, R26, 0x2, R2 ;  /* 0x000000021a1e7825 */ /* 0x001fca00078e0202 */
[----:B------:R0:W-:Y:S01]  /*f6a0*/  STL.64 [R1+0x530], R30 ;  /* 0x0005301e01007387 */ /* 0x0001e20000100a00 */
[----:B------:R-:W-:-:S04]  /*f6b0*/  IMAD.WIDE R28, R18, 0x2, R2 ;  /* 0x00000002121c7825 */ /* 0x000fc800078e0202 */
[--C-:B------:R-:W-:Y:S01]  /*f6c0*/  IMAD.WIDE R18, R19, 0x2, R2.reuse ;  /* 0x0000000213127825 */ /* 0x100fe200078e0202 */
[----:B------:R1:W-:Y:S03]  /*f6d0*/  STL.64 [R1+0x2a0], R28 ;  /* 0x0002a01c01007387 */ /* 0x0003e60000100a00 */
[--C-:B0-----:R-:W-:Y:S01]  /*f6e0*/  IMAD.WIDE R30, R8, 0x2, R2.reuse ;  /* 0x00000002081e7825 */ /* 0x101fe200078e0202 */
[----:B------:R0:W-:Y:S03]  /*f6f0*/  STL.64 [R1+0x548], R18 ;  /* 0x0005481201007387 */ /* 0x0001e60000100a00 */
[--C-:B-1----:R-:W-:Y:S01]  /*f700*/  IMAD.WIDE R28, R9, 0x2, R2.reuse ;  /* 0x00000002091c7825 */ /* 0x102fe200078e0202 */
[----:B0-----:R-:W4:Y:S04]  /*f710*/  LDL.LU.64 R18, [R1+0x250] ;  /* 0x0002500001127983 */ /* 0x001f280000300a00 */
[----:B------:R0:W-:Y:S01]  /*f720*/  STL.64 [R1+0x298], R30 ;  /* 0x0002981e01007387 */ /* 0x0001e20000100a00 */
[----:B------:R-:W-:-:S03]  /*f730*/  IMAD.WIDE R26, R27, 0x2, R2 ;  /* 0x000000021b1a7825 */ /* 0x000fc600078e0202 */
[----:B------:R-:W4:Y:S04]  /*f740*/  LDL.LU.64 R8, [R1+0xc8] ;  /* 0x0000c80001087983 */ /* 0x000f280000300a00 */
[----:B------:R1:W-:Y:S01]  /*f750*/  STL.64 [R1+0x558], R28 ;  /* 0x0005581c01007387 */ /* 0x0003e20000100a00 */
[----:B0-----:R-:W-:-:S03]  /*f760*/  IMAD.WIDE R30, R24, 0x2, R2 ;  /* 0x00000002181e7825 */ /* 0x001fc600078e0202 */
[----:B------:R0:W-:Y:S04]  /*f770*/  STL.64 [R1+0x290], R26 ;  /* 0x0002901a01007387 */ /* 0x0001e80000100a00 */
[----:B-1----:R-:W4:Y:S01]  /*f780*/  LDL.LU.64 R28, [R1+0x248] ;  /* 0x00024800011c7983 */ /* 0x002f220000300a00 */
[----:B0-----:R-:W-:-:S03]  /*f790*/  IMAD.WIDE R26, R25, 0x2, R2 ;  /* 0x00000002191a7825 */ /* 0x001fc600078e0202 */
[----:B------:R-:W-:Y:S01]  /*f7a0*/  STL.64 [R1+0x570], R30 ;  /* 0x0005701e01007387 */ /* 0x000fe20000100a00 */
[----:B------:R-:W-:-:S03]  /*f7b0*/  IMAD.WIDE R24, R10, 0x2, R2 ;  /* 0x000000020a187825 */ /* 0x000fc600078e0202 */
[----:B------:R0:W-:Y:S02]  /*f7c0*/  STL.64 [R1+0x288], R26 ;  /* 0x0002881a01007387 */ /* 0x0001e40000100a00 */
[--C-:B0-----:R-:W-:Y:S02]  /*f7d0*/  IMAD.WIDE R26, R11, 0x2, R2.reuse ;  /* 0x000000020b1a7825 */ /* 0x101fe400078e0202 */
[----:B------:R-:W4:Y:S04]  /*f7e0*/  LDL.LU.64 R10, [R1+0xc0] ;  /* 0x0000c000010a7983 */ /* 0x000f280000300a00 */
[----:B------:R0:W-:Y:S04]  /*f7f0*/  STL.64 [R1+0x580], R24 ;  /* 0x0005801801007387 */ /* 0x0001e80000100a00 */
[----:B------:R1:W-:Y:S01]  /*f800*/  STL.64 [R1+0x280], R26 ;  /* 0x0002801a01007387 */ /* 0x0003e20000100a00 */
[----:B0-----:R-:W-:-:S04]  /*f810*/  IMAD.WIDE R24, R22, 0x2, R2 ;  /* 0x0000000216187825 */ /* 0x001fc800078e0202 */
[--C-:B-1----:R-:W-:Y:S02]  /*f820*/  IMAD.WIDE R26, R23, 0x2, R2.reuse ;  /* 0x00000002171a7825 */ /* 0x102fe400078e0202 */
[----:B------:R-:W4:Y:S04]  /*f830*/  LDL.LU.64 R22, [R1+0x240] ;  /* 0x0002400001167983 */ /* 0x000f280000300a00 */
[----:B------:R2:W-:Y:S04]  /*f840*/  STL.64 [R1+0x598], R24 ;  /* 0x0005981801007387 */ /* 0x0005e80000100a00 */
[----:B------:R3:W-:Y:S01]  /*f850*/  STL.64 [R1+0x278], R26 ;  /* 0x0002781a01007387 */ /* 0x0007e20000100a00 */
[----:B--2---:R-:W-:-:S04]  /*f860*/  IMAD.WIDE R24, R12, 0x2, R2 ;  /* 0x000000020c187825 */ /* 0x004fc800078e0202 */
[--C-:B---3--:R-:W-:Y:S02]  /*f870*/  IMAD.WIDE R26, R13, 0x2, R2.reuse ;  /* 0x000000020d1a7825 */ /* 0x108fe400078e0202 */
[----:B------:R-:W2:Y:S04]  /*f880*/  LDL.LU.64 R12, [R1+0xb8] ;  /* 0x0000b800010c7983 */ /* 0x000ea80000300a00 */
[----:B------:R0:W-:Y:S04]  /*f890*/  STL.64 [R1+0x5a8], R24 ;  /* 0x0005a81801007387 */ /* 0x0001e80000100a00 */
[----:B------:R4:W-:Y:S01]  /*f8a0*/  STL.64 [R1+0x270], R26 ;  /* 0x0002701a01007387 */ /* 0x0009e20000100a00 */
[----:B0-----:R-:W-:-:S04]  /*f8b0*/  IMAD.WIDE R24, R14, 0x2, R2 ;  /* 0x000000020e187825 */ /* 0x001fc800078e0202 */
[--C-:B----4-:R-:W-:Y:S02]  /*f8c0*/  IMAD.WIDE R26, R15, 0x2, R2.reuse ;  /* 0x000000020f1a7825 */ /* 0x110fe400078e0202 */
[----:B------:R-:W3:Y:S04]  /*f8d0*/  LDL.LU.64 R14, [R1+0x238] ;  /* 0x00023800010e7983 */ /* 0x000ee80000300a00 */
[----:B------:R0:W-:Y:S04]  /*f8e0*/  STL.64 [R1+0x5c0], R24 ;  /* 0x0005c01801007387 */ /* 0x0001e80000100a00 */
[----:B------:R1:W-:Y:S01]  /*f8f0*/  STL.64 [R1+0x268], R26 ;  /* 0x0002681a01007387 */ /* 0x0003e20000100a00 */
[----:B0-----:R-:W-:-:S04]  /*f900*/  IMAD.WIDE R24, R16, 0x2, R2 ;  /* 0x0000000210187825 */ /* 0x001fc800078e0202 */
[--C-:B-1----:R-:W-:Y:S02]  /*f910*/  IMAD.WIDE R26, R17, 0x2, R2.reuse ;  /* 0x00000002111a7825 */ /* 0x102fe400078e0202 */
[----:B------:R-:W4:Y:S04]  /*f920*/  LDL.LU.64 R16, [R1+0xb0] ;  /* 0x0000b00001107983 */ /* 0x000f280000300a00 */
[----:B------:R-:W-:Y:S04]  /*f930*/  STL.64 [R1+0x5d0], R24 ;  /* 0x0005d01801007387 */ /* 0x000fe80000100a00 */
[----:B------:R0:W-:Y:S04]  /*f940*/  STL.64 [R1+0x260], R26 ;  /* 0x0002601a01007387 */ /* 0x0001e80000100a00 */
[----:B0-----:R-:W4:Y:S01]  /*f950*/  LDL.LU.64 R26, [R1+0x230] ;  /* 0x00023000011a7983 */ /* 0x001f220000300a00 */
[----:B------:R-:W-:-:S04]  /*f960*/  IMAD.WIDE R24, R20, 0x2, R2 ;  /* 0x0000000214187825 */ /* 0x000fc800078e0202 */
[--C-:B------:R-:W-:Y:S01]  /*f970*/  IMAD.WIDE R20, R21, 0x2, R2.reuse ;  /* 0x0000000215147825 */ /* 0x100fe200078e0202 */
[----:B------:R0:W-:Y:S04]  /*f980*/  STL.64 [R1+0x5e8], R24 ;  /* 0x0005e81801007387 */ /* 0x0001e80000100a00 */
[----:B------:R1:W-:Y:S04]  /*f990*/  STL.64 [R1+0x258], R20 ;  /* 0x0002581401007387 */ /* 0x0003e80000100a00 */
[----:B0-----:R-:W4:Y:S01]  /*f9a0*/  LDL.LU.64 R24, [R1+0xa8] ;  /* 0x0000a80001187983 */ /* 0x001f220000300a00 */
[----:B------:R-:W-:-:S04]  /*f9b0*/  IMAD.WIDE R30, R60, 0x2, R2 ;  /* 0x000000023c1e7825 */ /* 0x000fc800078e0202 */
[--C-:B-1----:R-:W-:Y:S01]  /*f9c0*/  IMAD.WIDE R20, R61, 0x2, R2.reuse ;  /* 0x000000023d147825 */ /* 0x102fe200078e0202 */
[----:B------:R-:W-:Y:S03]  /*f9d0*/  STL.64 [R1+0x5f8], R30 ;  /* 0x0005f81e01007387 */ /* 0x000fe60000100a00 */
[----:B------:R-:W-:Y:S01]  /*f9e0*/  IMAD.WIDE R36, R41, 0x2, R2 ;  /* 0x0000000229247825 */ /* 0x000fe200078e0202 */
[----:B------:R-:W4:Y:S03]  /*f9f0*/  LDL.LU R61, [R1+0x3138] ;  /* 0x00313800013d7983 */ /* 0x000f260000300800 */
[----:B------:R-:W-:Y:S01]  /*fa00*/  IMAD.MOV.U32 R4, RZ, RZ, R34 ;  /* 0x000000ffff047224 */ /* 0x000fe200078e0022 */
[----:B------:R0:W-:Y:S01]  /*fa10*/  STL.64 [R1+0x618], R20 ;  /* 0x0006181401007387 */ /* 0x0001e20000100a00 */
[----:B------:R-:W-:-:S02]  /*fa20*/  IMAD.MOV.U32 R5, RZ, RZ, R35 ;  /* 0x000000ffff057224 */ /* 0x000fc400078e0023 */
[----:B------:R-:W-:-:S04]  /*fa30*/  IMAD.WIDE R38, R43, 0x2, R2 ;  /* 0x000000022b267825 */ /* 0x000fc800078e0202 */
[----:B------:R-:W-:-:S04]  /*fa40*/  IMAD.WIDE R40, R45, 0x2, R2 ;  /* 0x000000022d287825 */ /* 0x000fc800078e0202 */
[----:B------:R-:W-:Y:S02]  /*fa50*/  IMAD.MOV.U32 R6, RZ, RZ, R52 ;  /* 0x000000ffff067224 */ /* 0x000fe400078e0034 */
[----:B------:R-:W-:Y:S02]  /*fa60*/  IMAD.MOV.U32 R7, RZ, RZ, R53 ;  /* 0x000000ffff077224 */ /* 0x000fe400078e0035 */
[----:B------:R-:W-:-:S04]  /*fa70*/  IMAD.WIDE R34, R58, 0x2, R2 ;  /* 0x000000023a227825 */ /* 0x000fc800078e0202 */
[----:B------:R-:W-:-:S04]  /*fa80*/  IMAD.WIDE R42, R46, 0x2, R2 ;  /* 0x000000022e2a7825 */ /* 0x000fc800078e0202 */
[----:B------:R-:W-:-:S04]  /*fa90*/  IMAD.WIDE R44, R51, 0x2, R2 ;  /* 0x00000002332c7825 */ /* 0x000fc800078e0202 */
[----:B------:R-:W-:-:S04]  /*faa0*/  IMAD.WIDE R52, R54, 0x2, R2 ;  /* 0x0000000236347825 */ /* 0x000fc800078e0202 */
[--C-:B------:R-:W-:Y:S01]  /*fab0*/  IMAD.WIDE R46, R47, 0x2, R2.reuse ;  /* 0x000000022f2e7825 */ /* 0x100fe200078e0202 */
[----:B------:R1:W-:Y:S03]  /*fac0*/  STL [R1+0x30a8], R18 ;  /* 0x0030a81201007387 */ /* 0x0003e60000100800 */
[--C-:B------:R-:W-:Y:S01]  /*fad0*/  IMAD.WIDE R48, R48, 0x2, R2.reuse ;  /* 0x0000000230307825 */ /* 0x100fe200078e0202 */
[----:B0-----:R-:W4:Y:S03]  /*fae0*/  LDL.LU.64 R20, [R1+0x228] ;  /* 0x0002280001147983 */ /* 0x001f260000300a00 */
[----:B------:R-:W-:-:S04]  /*faf0*/  IMAD.WIDE R50, R50, 0x2, R2 ;  /* 0x0000000232327825 */ /* 0x000fc800078e0202 */
[----:B------:R-:W-:-:S04]  /*fb00*/  IMAD.WIDE R54, R55, 0x2, R2 ;  /* 0x0000000237367825 */ /* 0x000fc800078e0202 */
[----:B------:R-:W-:-:S04]  /*fb10*/  IMAD.WIDE R56, R57, 0x2, R2 ;  /* 0x0000000239387825 */ /* 0x000fc800078e0202 */
[----:B------:R-:W-:-:S04]  /*fb20*/  IMAD.WIDE R58, R59, 0x2, R2 ;  /* 0x000000023b3a7825 */ /* 0x000fc800078e0202 */
[----:B------:R-:W-:-:S04]  /*fb30*/  IMAD.WIDE R2, R0, 0x2, R2 ;  /* 0x0000000200027825 */ /* 0x000fc800078e0202 */
[----:B------:R-:W-:Y:S01]  /*fb40*/  IMAD.MOV.U32 R0, RZ, RZ, R19 ;  /* 0x000000ffff007224 */ /* 0x000fe200078e0013 */
[----:B------:R-:W-:Y:S04]  /*fb50*/  STL [R1+0x30a4], R8 ;  /* 0x0030a40801007387 */ /* 0x000fe80000100800 */
[----:B------:R0:W-:Y:S04]  /*fb60*/  STL [R1+0x30a0], R0 ;  /* 0x0030a00001007387 */ /* 0x0001e80000100800 */
[----:B-1----:R-:W4:Y:S01]  /*fb70*/  LDL.LU.64 R18, [R1+0xa0] ;  /* 0x0000a00001127983 */ /* 0x002f220000300a00 */
[----:B0-----:R-:W-:-:S03]  /*fb80*/  IMAD.MOV.U32 R0, RZ, RZ, R9 ;  /* 0x000000ffff007224 */ /* 0x001fc600078e0009 */
[----:B------:R-:W-:Y:S04]  /*fb90*/  STL [R1+0x309c], R28 ;  /* 0x00309c1c01007387 */ /* 0x000fe80000100800 */
[----:B------:R0:W-:Y:S04]  /*fba0*/  STL [R1+0x3098], R0 ;  /* 0x0030980001007387 */ /* 0x0001e80000100800 */
[----:B------:R-:W4:Y:S01]  /*fbb0*/  LDL.LU.64 R8, [R1+0x220] ;  /* 0x0002200001087983 */ /* 0x000f220000300a00 */
        /* <DEDUP_REMOVED lines=9> */
[----:B--2---:R-:W-:Y:S04]  /*fc50*/  STL [R1+0x3084], R12 ;  /* 0x0030840c01007387 */ /* 0x004fe80000100800 */
[----:B------:R0:W-:Y:S04]  /*fc60*/  STL [R1+0x3080], R0 ;  /* 0x0030800001007387 */ /* 0x0001e80000100800 */
[----:B------:R-:W2:Y:S01]  /*fc70*/  LDL.LU.64 R22, [R1+0x90] ;  /* 0x0000900001167983 */ /* 0x000ea20000300a00 */
[----:B0-----:R-:W-:-:S03]  /*fc80*/  IMAD.MOV.U32 R0, RZ, RZ, R13 ;  /* 0x000000ffff007224 */ /* 0x001fc600078e000d */
[----:B---3--:R-:W-:Y:S04]  /*fc90*/  STL [R1+0x307c], R14 ;  /* 0x00307c0e01007387 */ /* 0x008fe80000100800 */
[----:B------:R0:W-:Y:S04]  /*fca0*/  STL [R1+0x3078], R0 ;  /* 0x0030780001007387 */ /* 0x0001e80000100800 */
[----:B------:R-:W3:Y:S01]  /*fcb0*/  LDL.LU.64 R12, [R1+0x210] ;  /* 0x00021000010c7983 */ /* 0x000ee20000300a00 */
[----:B0-----:R-:W-:-:S03]  /*fcc0*/  IMAD.MOV.U32 R0, RZ, RZ, R15 ;  /* 0x000000ffff007224 */ /* 0x001fc600078e000f */
[----:B----4-:R-:W-:Y:S04]  /*fcd0*/  STL [R1+0x3074], R16 ;  /* 0x0030741001007387 */ /* 0x010fe80000100800 */
        /* <DEDUP_REMOVED lines=14> */
[----:B0-----:R-:W-:-:S05]  /*fdc0*/  IMAD.MOV.U32 R0, RZ, RZ, R21 ;  /* 0x000000ffff007224 */ /* 0x001fca00078e0015 */
[----:B------:R0:W-:Y:S04]  /*fdd0*/  STL [R1+0x3050], R0 ;  /* 0x0030500001007387 */ /* 0x0001e80000100800 */
[----:B------:R1:W-:Y:S01]  /*fde0*/  STL [R1+0x3054], R18 ;  /* 0x0030541201007387 */ /* 0x0003e20000100800 */
[----:B0-----:R-:W-:-:S03]  /*fdf0*/  IMAD.MOV.U32 R0, RZ, RZ, R19 ;  /* 0x000000ffff007224 */ /* 0x001fc600078e0013 */
[----:B-1----:R-:W4:Y:S04]  /*fe00*/  LDL.LU.64 R18, [R1+0x78] ;  /* 0x0000780001127983 */ /* 0x002f280000300a00 */
[----:B------:R0:W-:Y:S04]  /*fe10*/  STL [R1+0x3048], R0 ;  /* 0x0030480001007387 */ /* 0x0001e80000100800 */
[----:B------:R1:W-:Y:S01]  /*fe20*/  STL [R1+0x304c], R8 ;  /* 0x00304c0801007387 */ /* 0x0003e20000100800 */
[----:B0-----:R-:W-:-:S03]  /*fe30*/  IMAD.MOV.U32 R0, RZ, RZ, R9 ;  /* 0x000000ffff007224 */ /* 0x001fc600078e0009 */
[----:B-1----:R-:W4:Y:S04]  /*fe40*/  LDL.LU.64 R8, [R1+0x1f8] ;  /* 0x0001f80001087983 */ /* 0x002f280000300a00 */
[----:B------:R0:W-:Y:S04]  /*fe50*/  STL [R1+0x3040], R0 ;  /* 0x0030400001007387 */ /* 0x0001e80000100800 */
[----:B------:R1:W-:Y:S04]  /*fe60*/  STL [R1+0x3044], R28 ;  /* 0x0030441c01007387 */ /* 0x0003e80000100800 */
[----:B------:R-:W4:Y:S01]  /*fe70*/  LDL.LU.64 R20, [R1+0x70] ;  /* 0x0000700001147983 */ /* 0x000f220000300a00 */
[----:B0-----:R-:W-:-:S03]  /*fe80*/  IMAD.MOV.U32 R0, RZ, RZ, R29 ;  /* 0x000000ffff007224 */ /* 0x001fc600078e001d */
[----:B------:R-:W-:Y:S04]  /*fe90*/  STL [R1+0x303c], R10 ;  /* 0x00303c0a01007387 */ /* 0x000fe80000100800 */
[----:B------:R0:W-:Y:S04]  /*fea0*/  STL [R1+0x3038], R0 ;  /* 0x0030380001007387 */ /* 0x0001e80000100800 */
[----:B-1----:R-:W4:Y:S01]  /*feb0*/  LDL.LU.64 R28, [R1+0x1f0] ;  /* 0x0001f000011c7983 */ /* 0x002f220000300a00 */
        /* <DEDUP_REMOVED lines=18> */
[----:B------:R1:W-:Y:S04]  /*ffe0*/  STL [R1+0x3014], R26 ;  /* 0x0030141a01007387 */ /* 0x0003e80000100800 */
[----:B------:R-:W4:Y:S01]  /*fff0*/  LDL.LU.64 R16, [R1+0x58] ;  /* 0x0000580001107983 */ /* 0x000f220000300a00 */
[----:B0-----:R-:W-:-:S03]  /*10000*/  IMAD.MOV.U32 R0, RZ, RZ, R27 ;  /* 0x000000ffff007224 */ /* 0x001fc600078e001b */
[----:B-1----:R-:W4:Y:S04]  /*10010*/  LDL.LU.64 R26, [R1+0x1d8] ;  /* 0x0001d800011a7983 */ /* 0x002f280000300a00 */
        /* <DEDUP_REMOVED lines=19> */
[----:B--2---:R-:W-:Y:S04]  /*10150*/  STL [R1+0x2fe4], R10 ;  /* 0x002fe40a01007387 */ /* 0x004fe80000100800 */
[----:B------:R0:W-:Y:S02]  /*10160*/  STL [R1+0x2fe0], R0 ;  /* 0x002fe00001007387 */ /* 0x0001e40000100800 */
[----:B0-----:R-:W-:Y:S02]  /*10170*/  IMAD.MOV.U32 R0, RZ, RZ, R11 ;  /* 0x000000ffff007224 */ /* 0x001fe400078e000b */
[----:B------:R-:W2:Y:S04]  /*10180*/  LDL.LU.64 R10, [R1+0x40] ;  /* 0x00004000010a7983 */ /* 0x000ea80000300a00 */
[----:B------:R0:W-:Y:S04]  /*10190*/  STL [R1+0x2fd8], R0 ;  /* 0x002fd80001007387 */ /* 0x0001e80000100800 */
[----:B---3--:R1:W-:Y:S01]  /*101a0*/  STL [R1+0x2fdc], R22 ;  /* 0x002fdc1601007387 */ /* 0x0083e20000100800 */
[----:B0-----:R-:W-:-:S03]  /*101b0*/  IMAD.MOV.U32 R0, RZ, RZ, R23 ;  /* 0x000000ffff007224 */ /* 0x001fc600078e0017 */
[----:B-1----:R-:W3:Y:S04]  /*101c0*/  LDL.LU.64 R22, [R1+0x1c0] ;  /* 0x0001c00001167983 */ /* 0x002ee80000300a00 */
[----:B------:R0:W-:Y:S04]  /*101d0*/  STL [R1+0x2fd0], R0 ;  /* 0x002fd00001007387 */ /* 0x0001e80000100800 */
[----:B----4-:R1:W-:Y:S01]  /*101e0*/  STL [R1+0x2fd4], R12 ;  /* 0x002fd40c01007387 */ /* 0x0103e20000100800 */
        /* <DEDUP_REMOVED lines=11> */
[----:B------:R-:W-:Y:S01]  /*102a0*/  STL [R1+0x2fbc], R26 ;  /* 0x002fbc1a01007387 */ /* 0x000fe20000100800 */
        /* <DEDUP_REMOVED lines=9> */
[----:B------:R-:W4:Y:S04]  /*10340*/  LDL.LU.64 R18, [R1+0x1a8] ;  /* 0x0001a80001127983 */ /* 0x000f280000300a00 */
[----:B------:R0:W-:Y:S04]  /*10350*/  STL [R1+0x2fa0], R0 ;  /* 0x002fa00001007387 */ /* 0x0001e80000100800 */
[----:B------:R1:W-:Y:S01]  /*10360*/  STL [R1+0x2fa4], R8 ;  /* 0x002fa40801007387 */ /* 0x0003e20000100800 */
[----:B0-----:R-:W-:-:S03]  /*10370*/  IMAD.MOV.U32 R0, RZ, RZ, R9 ;  /* 0x000000ffff007224 */ /* 0x001fc600078e0009 */
[----:B------:R-:W4:Y:S04]  /*10380*/  LDL.LU.64 R28, [R1+0x20] ;  /* 0x00002000011c7983 */ /* 0x000f280000300a00 */
[----:B------:R0:W-:Y:S04]  /*10390*/  STL [R1+0x2f98], R0 ;  /* 0x002f980001007387 */ /* 0x0001e80000100800 */
[----:B------:R-:W-:Y:S04]  /*103a0*/  STL [R1+0x2f9c], R20 ;  /* 0x002f9c1401007387 */ /* 0x000fe80000100800 */
[----:B-1----:R-:W4:Y:S01]  /*103b0*/  LDL.LU.64 R8, [R1+0x1a0] ;  /* 0x0001a00001087983 */ /* 0x002f220000300a00 */
[----:B0-----:R-:W-:-:S03]  /*103c0*/  IMAD.MOV.U32 R0, RZ, RZ, R21 ;  /* 0x000000ffff007224 */ /* 0x001fc600078e0015 */
[----:B------:R-:W4:Y:S04]  /*103d0*/  LDL.LU.64 R26, [R1+0x18] ;  /* 0x00001800011a7983 */ /* 0x000f280000300a00 */
[----:B------:R0:W-:Y:S04]  /*103e0*/  STL [R1+0x2f90], R0 ;  /* 0x002f900001007387 */ /* 0x0001e80000100800 */
[----:B--2---:R1:W-:Y:S01]  /*103f0*/  STL [R1+0x2f94], R10 ;  /* 0x002f940a01007387 */ /* 0x0043e20000100800 */
[----:B0-----:R-:W-:-:S03]  /*10400*/  IMAD.MOV.U32 R0, RZ, RZ, R11 ;  /* 0x000000ffff007224 */ /* 0x001fc600078e000b */
[----:B-1----:R-:W2:Y:S04]  /*10410*/  LDL.LU.64 R10, [R1+0x198] ;  /* 0x00019800010a7983 */ /* 0x002ea80000300a00 */
[----:B------:R0:W-:Y:S04]  /*10420*/  STL [R1+0x2f88], R0 ;  /* 0x002f880001007387 */ /* 0x0001e80000100800 */
[----:B---3--:R1:W-:Y:S04]  /*10430*/  STL [R1+0x2f8c], R22 ;  /* 0x002f8c1601007387 */ /* 0x0083e80000100800 */
[----:B------:R-:W3:Y:S01]  /*10440*/  LDL.LU.64 R20, [R1+0x10] ;  /* 0x0000100001147983 */ /* 0x000ee20000300a00 */
[----:B0-----:R-:W-:-:S03]  /*10450*/  IMAD.MOV.U32 R0, RZ, RZ, R23 ;  /* 0x000000ffff007224 */ /* 0x001fc600078e0017 */
[----:B----4-:R-:W-:Y:S04]  /*10460*/  STL [R1+0x2f84], R12 ;  /* 0x002f840c01007387 */ /* 0x010fe80000100800 */
[----:B------:R0:W-:Y:S04]  /*10470*/  STL [R1+0x2f80], R0 ;  /* 0x002f800001007387 */ /* 0x0001e80000100800 */
[----:B-1----:R-:W4:Y:S01]  /*10480*/  LDL.LU.64 R22, [R1+0x190] ;  /* 0x0001900001167983 */ /* 0x002f220000300a00 */
[----:B0-----:R-:W-:Y:S02]  /*10490*/  IMAD.MOV.U32 R0, RZ, RZ, R13 ;  /* 0x000000ffff007224 */ /* 0x001fe400078e000d */
[----:B------:R-:W-:-:S02]  /*104a0*/  IMAD.MOV.U32 R12, RZ, RZ, R6 ;  /* 0x000000ffff0c7224 */ /* 0x000fc400078e0006 */
[----:B------:R-:W-:Y:S01]  /*104b0*/  IMAD.MOV.U32 R13, RZ, RZ, R7 ;  /* 0x000000ffff0d7224 */ /* 0x000fe200078e0007 */
[----:B------:R0:W-:Y:S04]  /*104c0*/  STL [R1+0x2f78], R0 ;  /* 0x002f780001007387 */ /* 0x0001e80000100800 */
[----:B------:R1:W-:Y:S04]  /*104d0*/  STL [R1+0x2f7c], R14 ;  /* 0x002f7c0e01007387 */ /* 0x0003e80000100800 */
[----:B------:R-:W4:Y:S01]  /*104e0*/  LDL.LU.64 R6, [R1+0x8] ;  /* 0x0000080001067983 */ /* 0x000f220000300a00 */
[----:B0-----:R-:W-:-:S03]  /*104f0*/  IMAD.MOV.U32 R0, RZ, RZ, R15 ;  /* 0x000000ffff007224 */ /* 0x001fc600078e000f */
[----:B------:R-:W4:Y:S04]  /*10500*/  LDL.LU.64 R24, [R1+0x188] ;  /* 0x0001880001187983 */ /* 0x000f280000300a00 */
[----:B------:R0:W-:Y:S01]  /*10510*/  STL [R1+0x2f70], R0 ;  /* 0x002f700001007387 */ /* 0x0001e20000100800 */
[----:B-1----:R-:W-:Y:S02]  /*10520*/  IMAD.MOV.U32 R14, RZ, RZ, R4 ;  /* 0x000000ffff0e7224 */ /* 0x002fe400078e0004 */
[----:B------:R-:W-:Y:S01]  /*10530*/  IMAD.MOV.U32 R15, RZ, RZ, R5 ;  /* 0x000000ffff0f7224 */ /* 0x000fe200078e0005 */
[----:B------:R1:W-:Y:S04]  /*10540*/  STL [R1+0x2f74], R16 ;  /* 0x002f741001007387 */ /* 0x0003e80000100800 */
[----:B------:R-:W4:Y:S01]  /*10550*/  LDL.LU.64 R4, [R1] ;  /* 0x0000000001047983 */ /* 0x000f220000300a00 */
[----:B0-----:R-:W-:-:S03]  /*10560*/  IMAD.MOV.U32 R0, RZ, RZ, R17 ;  /* 0x000000ffff007224 */ /* 0x001fc600078e0011 */
[----:B------:R-:W-:Y:S04]  /*10570*/  STL [R1+0x2f6c], R32 ;  /* 0x002f6c2001007387 */ /* 0x000fe80000100800 */
[----:B------:R0:W-:Y:S04]  /*10580*/  STL [R1+0x2f68], R0 ;  /* 0x002f680001007387 */ /* 0x0001e80000100800 */
[----:B-1----:R-:W4:Y:S01]  /*10590*/  LDL.LU.64 R16, [R1+0x180] ;  /* 0x0001800001107983 */ /* 0x002f220000300a00 */
[----:B0-----:R-:W-:-:S03]  /*105a0*/  IMAD.MOV.U32 R0, RZ, RZ, R33 ;  /* 0x000000ffff007224 */ /* 0x001fc600078e0021 */
[----:B------:R-:W4:Y:S04]  /*105b0*/  LDL.LU.64 R32, [R1+0x3130] ;  /* 0x0031300001207983 */ /* 0x000f280000300a00 */
[----:B------:R-:W-:Y:S04]  /*105c0*/  STL [R1+0x2f64], R30 ;  /* 0x002f641e01007387 */ /* 0x000fe80000100800 */
[----:B------:R0:W-:Y:S02]  /*105d0*/  STL [R1+0x2f60], R0 ;  /* 0x002f600001007387 */ /* 0x0001e40000100800 */
[----:B0-----:R-:W-:-:S02]  /*105e0*/  IMAD.MOV.U32 R0, RZ, RZ, R31 ;  /* 0x000000ffff007224 */ /* 0x001fc400078e001f */
[----:B------:R-:W4:Y:S04]  /*105f0*/  LDL.LU.64 R30, [R1+0x3128] ;  /* 0x00312800011e7983 */ /* 0x000f280000300a00 */
[----:B------:R-:W-:Y:S04]  /*10600*/  STL [R1+0x2f5c], R18 ;  /* 0x002f5c1201007387 */ /* 0x000fe80000100800 */
[----:B------:R0:W-:Y:S02]  /*10610*/  STL [R1+0x2f58], R0 ;  /* 0x002f580001007387 */ /* 0x0001e40000100800 */
[----:B0-----:R-:W-:-:S02]  /*10620*/  IMAD.MOV.U32 R0, RZ, RZ, R19 ;  /* 0x000000ffff007224 */ /* 0x001fc400078e0013 */
[----:B------:R-:W4:Y:S04]  /*10630*/  LDL.LU.64 R18, [R1+0x178] ;  /* 0x0001780001127983 */ /* 0x000f280000300a00 */
[----:B------:R0:W-:Y:S04]  /*10640*/  STL [R1+0x2f50], R0 ;  /* 0x002f500001007387 */ /* 0x0001e80000100800 */
[----:B------:R1:W-:Y:S01]  /*10650*/  STL [R1+0x2f54], R28 ;  /* 0x002f541c01007387 */ /* 0x0003e20000100800 */
[----:B0-----:R-:W-:-:S03]  /*10660*/  IMAD.MOV.U32 R0, RZ, RZ, R29 ;  /* 0x000000ffff007224 */ /* 0x001fc600078e001d */
[----:B-1----:R-:W4:Y:S04]  /*10670*/  LDL.LU.64 R28, [R1+0x3120] ;  /* 0x00312000011c7983 */ /* 0x002f280000300a00 */
[----:B------:R-:W-:Y:S04]  /*10680*/  STL [R1+0x2f4c], R8 ;  /* 0x002f4c0801007387 */ /* 0x000fe80000100800 */
[----:B------:R0:W-:Y:S04]  /*10690*/  STL [R1+0x2f48], R0 ;  /* 0x002f480001007387 */ /* 0x0001e80000100800 */
[----:B------:R-:W-:Y:S01]  /*106a0*/  STL [R1+0x2f44], R26 ;  /* 0x002f441a01007387 */ /* 0x000fe20000100800 */
[----:B0-----:R-:W-:-:S05]  /*106b0*/  IMAD.MOV.U32 R0, RZ, RZ, R9 ;  /* 0x000000ffff007224 */ /* 0x001fca00078e0009 */
[----:B------:R0:W-:Y:S04]  /*106c0*/  STL [R1+0x2f40], R0 ;  /* 0x002f400001007387 */ /* 0x0001e80000100800 */
[----:B------:R-:W4:Y:S01]  /*106d0*/  LDL.LU.64 R8, [R1+0x170] ;  /* 0x0001700001087983 */ /* 0x000f220000300a00 */
[----:B0-----:R-:W-:-:S03]  /*106e0*/  IMAD.MOV.U32 R0, RZ, RZ, R27 ;  /* 0x000000ffff007224 */ /* 0x001fc600078e001b */
[----:B------:R-:W4:Y:S04]  /*106f0*/  LDL.LU.64 R26, [R1+0x3118] ;  /* 0x00311800011a7983 */ /* 0x000f280000300a00 */
[----:B--2---:R-:W-:Y:S04]  /*10700*/  STL [R1+0x2f3c], R10 ;  /* 0x002f3c0a01007387 */ /* 0x004fe80000100800 */
[----:B------:R0:W-:Y:S02]  /*10710*/  STL [R1+0x2f38], R0 ;  /* 0x002f380001007387 */ /* 0x0001e40000100800 */
[----:B0-----:R-:W-:-:S02]  /*10720*/  IMAD.MOV.U32 R0, RZ, RZ, R11 ;  /* 0x000000ffff007224 */ /* 0x001fc400078e000b */
[----:B---3--:R-:W-:Y:S04]  /*10730*/  STL [R1+0x2f34], R20 ;  /* 0x002f341401007387 */ /* 0x008fe80000100800 */
[----:B------:R0:W-:Y:S04]  /*10740*/  STL [R1+0x2f30], R0 ;  /* 0x002f300001007387 */ /* 0x0001e80000100800 */
[----:B------:R-:W2:Y:S01]  /*10750*/  LDL.LU.64 R10, [R1+0x168] ;  /* 0x00016800010a7983 */ /* 0x000ea20000300a00 */
[----:B0-----:R-:W-:-:S03]  /*10760*/  IMAD.MOV.U32 R0, RZ, RZ, R21 ;  /* 0x000000ffff007224 */ /* 0x001fc600078e0015 */
[----:B------:R-:W3:Y:S04]  /*10770*/  LDL.LU.64 R20, [R1+0x3110] ;  /* 0x0031100001147983 */ /* 0x000ee80000300a00 */
[----:B----4-:R-:W-:Y:S04]  /*10780*/  STL [R1+0x2f2c], R22 ;  /* 0x002f2c1601007387 */ /* 0x010fe80000100800 */
[----:B------:R0:W-:Y:S02]  /*10790*/  STL [R1+0x2f28], R0 ;  /* 0x002f280001007387 */ /* 0x0001e40000100800 */
[----:B0-----:R-:W-:-:S02]  /*107a0*/  IMAD.MOV.U32 R0, RZ, RZ, R23 ;  /* 0x000000ffff007224 */ /* 0x001fc400078e0017 */
[----:B------:R-:W-:Y:S02]  /*107b0*/  IMAD.MOV.U32 R22, RZ, RZ, R12 ;  /* 0x000000ffff167224 */ /* 0x000fe400078e000c */
[----:B------:R-:W-:Y:S02]  /*107c0*/  IMAD.MOV.U32 R23, RZ, RZ, R13 ;  /* 0x000000ffff177224 */ /* 0x000fe400078e000d */
[----:B------:R-:W4:Y:S04]  /*107d0*/  LDL.LU.64 R12, [R1+0x160] ;  /* 0x00016000010c7983 */ /* 0x000f280000300a00 */
[----:B------:R0:W-:Y:S04]  /*107e0*/  STL [R1+0x2f20], R0 ;  /* 0x002f200001007387 */ /* 0x0001e80000100800 */
[----:B------:R1:W-:Y:S01]  /*107f0*/  STL [R1+0x2f24], R6 ;  /* 0x002f240601007387 */ /* 0x0003e20000100800 */
[----:B0-----:R-:W-:-:S03]  /*10800*/  IMAD.MOV.U32 R0, RZ, RZ, R7 ;  /* 0x000000ffff007224 */ /* 0x001fc600078e0007 */
[----:B-1----:R-:W2:Y:S04]  /*10810*/  LDL.LU.64 R6, [R1+0x3108] ;  /* 0x0031080001067983 */ /* 0x002ea80000300a00 */
[----:B------:R-:W-:Y:S04]  /*10820*/  STL [R1+0x2f1c], R24 ;  /* 0x002f1c1801007387 */ /* 0x000fe80000100800 */
[----:B------:R0:W-:Y:S02]  /*10830*/  STL [R1+0x2f18], R0 ;  /* 0x002f180001007387 */ /* 0x0001e40000100800 */
[----:B0-----:R-:W-:-:S02]  /*10840*/  IMAD.MOV.U32 R0, RZ, RZ, R25 ;  /* 0x000000ffff007224 */ /* 0x001fc400078e0019 */
[----:B------:R-:W-:Y:S02]  /*10850*/  IMAD.MOV.U32 R24, RZ, RZ, R14 ;  /* 0x000000ffff187224 */ /* 0x000fe400078e000e */
[----:B------:R-:W-:Y:S01]  /*10860*/  IMAD.MOV.U32 R25, RZ, RZ, R15 ;  /* 0x000000ffff197224 */ /* 0x000fe200078e000f */
[----:B------:R0:W-:Y:S04]  /*10870*/  STL [R1+0x2f10], R0 ;  /* 0x002f100001007387 */ /* 0x0001e80000100800 */
[----:B------:R1:W-:Y:S04]  /*10880*/  STL [R1+0x2f14], R4 ;  /* 0x002f140401007387 */ /* 0x0003e80000100800 */
[----:B------:R-:W2:Y:S01]  /*10890*/  LDL.LU.64 R14, [R1+0x158] ;  /* 0x00015800010e7983 */ /* 0x000ea20000300a00 */
[----:B0-----:R-:W-:-:S03]  /*108a0*/  IMAD.MOV.U32 R0, RZ, RZ, R5 ;  /* 0x000000ffff007224 */ /* 0x001fc600078e0005 */
[----:B-1----:R-:W2:Y:S04]  /*108b0*/  LDL.LU.64 R4, [R1+0x3100] ;  /* 0x0031000001047983 */ /* 0x002ea80000300a00 */
[----:B------:R-:W-:Y:S04]  /*108c0*/  STL [R1+0x2f0c], R16 ;  /* 0x002f0c1001007387 */ /* 0x000fe80000100800 */
[----:B------:R0:W-:Y:S02]  /*108d0*/  STL [R1+0x2f08], R0 ;  /* 0x002f080001007387 */ /* 0x0001e40000100800 */
[----:B0-----:R-:W-:-:S02]  /*108e0*/  IMAD.MOV.U32 R0, RZ, RZ, R17 ;  /* 0x000000ffff007224 */ /* 0x001fc400078e0011 */
[----:B--2---:R-:W-:Y:S04]  /*108f0*/  STL [R1+0x2f04], R4 ;  /* 0x002f040401007387 */ /* 0x004fe80000100800 */
[----:B------:R0:W-:Y:S04]  /*10900*/  STL [R1+0x2f00], R0 ;  /* 0x002f000001007387 */ /* 0x0001e80000100800 */
[----:B------:R-:W2:Y:S04]  /*10910*/  LDL.LU.64 R16, [R1+0x150] ;  /* 0x0001500001107983 */ /* 0x000ea80000300a00 */
[----:B------:R1:W-:Y:S01]  /*10920*/  STL [R1+0x2ef8], R5 ;  /* 0x002ef80501007387 */ /* 0x0003e20000100800 */
[----:B0-----:R-:W-:-:S03]  /*10930*/  IMAD.MOV.U32 R0, RZ, RZ, R19 ;  /* 0x000000ffff007224 */ /* 0x001fc600078e0013 */
[----:B-1----:R-:W2:Y:S04]  /*10940*/  LDL.64 R4, [R1+0x18b8] ;  /* 0x0018b80001047983 */ /* 0x002ea80000100a00 */
[----:B------:R0:W-:Y:S04]  /*10950*/  STL [R1+0x2efc], R18 ;  /* 0x002efc1201007387 */ /* 0x0001e80000100800 */
[----:B------:R-:W-:Y:S04]  /*10960*/  STL [R1+0x2ef4], R6 ;  /* 0x002ef40601007387 */ /* 0x000fe80000100800 */
[----:B------:R1:W-:Y:S04]  /*10970*/  STL [R1+0x2ef0], R0 ;  /* 0x002ef00001007387 */ /* 0x0003e80000100800 */
[----:B0-----:R-:W2:Y:S04]  /*10980*/  LDL.LU.64 R18, [R1+0x148] ;  /* 0x0001480001127983 */ /* 0x001ea80000300a00 */
[----:B------:R0:W-:Y:S01]  /*10990*/  STL [R1+0x2ee8], R7 ;  /* 0x002ee80701007387 */ /* 0x0001e20000100800 */
[----:B-1----:R-:W-:-:S03]  /*109a0*/  IMAD.MOV.U32 R0, RZ, RZ, R9 ;  /* 0x000000ffff007224 */ /* 0x002fc600078e0009 */
[----:B0-----:R-:W2:Y:S04]  /*109b0*/  LDL.64 R6, [R1+0x1880] ;  /* 0x0018800001067983 */ /* 0x001ea80000100a00 */
[----:B------:R0:W-:Y:S04]  /*109c0*/  STL [R1+0x2eec], R8 ;  /* 0x002eec0801007387 */ /* 0x0001e80000100800 */
[----:B0-----:R-:W2:Y:S04]  /*109d0*/  LDL.LU.64 R8, [R1+0x30f8] ;  /* 0x0030f80001087983 */ /* 0x001ea80000300a00 */
[----:B--2---:R-:W-:Y:S04]  /*109e0*/  STL [R1+0x2ee4], R8 ;  /* 0x002ee40801007387 */ /* 0x004fe80000100800 */
[----:B------:R0:W-:Y:S04]  /*109f0*/  STL [R1+0x2ee0], R0 ;  /* 0x002ee00001007387 */ /* 0x0001e80000100800 */
[----:B------:R1:W-:Y:S01]  /*10a00*/  STL [R1+0x2ed8], R9 ;  /* 0x002ed80901007387 */ /* 0x0003e20000100800 */
[----:B0-----:R-:W-:-:S03]  /*10a10*/  IMAD.MOV.U32 R0, RZ, RZ, R11 ;  /* 0x000000ffff007224 */ /* 0x001fc600078e000b */
[----:B-1----:R-:W2:Y:S04]  /*10a20*/  LDL.64 R8, [R1+0x1898] ;  /* 0x0018980001087983 */ /* 0x002ea80000100a00 */
[----:B------:R0:W-:Y:S04]  /*10a30*/  STL [R1+0x2edc], R10 ;  /* 0x002edc0a01007387 */ /* 0x0001e80000100800 */
[----:B0-----:R-:W2:Y:S04]  /*10a40*/  LDL.LU.64 R10, [R1+0x30f0] ;  /* 0x0030f000010a7983 */ /* 0x001ea80000300a00 */
[----:B--2---:R0:W-:Y:S04]  /*10a50*/  STL [R1+0x2ed4], R10 ;  /* 0x002ed40a01007387 */ /* 0x0041e80000100800 */
[----:B------:R4:W-:Y:S04]  /*10a60*/  STL [R1+0x2ed0], R0 ;  /* 0x002ed00001007387 */ /* 0x0009e80000100800 */
[----:B------:R1:W-:Y:S01]  /*10a70*/  STL [R1+0x2ec8], R11 ;  /* 0x002ec80b01007387 */ /* 0x0003e20000100800 */
[----:B0-----:R-:W-:-:S02]  /*10a80*/  IMAD.MOV.U32 R10, RZ, RZ, R22 ;  /* 0x000000ffff0a7224 */ /* 0x001fc400078e0016 */
[----:B----4-:R-:W-:Y:S02]  /*10a90*/  IMAD.MOV.U32 R0, RZ, RZ, R13 ;  /* 0x000000ffff007224 */ /* 0x010fe400078e000d */
[----:B-1----:R-:W-:Y:S02]  /*10aa0*/  IMAD.MOV.U32 R11, RZ, RZ, R23 ;  /* 0x000000ffff0b7224 */ /* 0x002fe400078e0017 */
[----:B------:R-:W2:Y:S04]  /*10ab0*/  LDL.LU.64 R22, [R1+0x138] ;  /* 0x0001380001167983 */ /* 0x000ea80000300a00 */
[----:B------:R0:W-:Y:S04]  /*10ac0*/  STL [R1+0x2ecc], R12 ;  /* 0x002ecc0c01007387 */ /* 0x0001e80000100800 */
[----:B0-----:R-:W4:Y:S04]  /*10ad0*/  LDL.LU.64 R12, [R1+0x30e8] ;  /* 0x0030e800010c7983 */ /* 0x001f280000300a00 */
[----:B----4-:R0:W-:Y:S04]  /*10ae0*/  STL [R1+0x2ec4], R12 ;  /* 0x002ec40c01007387 */ /* 0x0101e80000100800 */
[----:B------:R1:W-:Y:S04]  /*10af0*/  STL [R1+0x2ec0], R0 ;  /* 0x002ec00001007387 */ /* 0x0003e80000100800 */
[----:B------:R4:W-:Y:S01]  /*10b00*/  STL [R1+0x2eb8], R13 ;  /* 0x002eb80d01007387 */ /* 0x0009e20000100800 */
[----:B0-----:R-:W-:-:S02]  /*10b10*/  IMAD.MOV.U32 R12, RZ, RZ, R24 ;  /* 0x000000ffff0c7224 */ /* 0x001fc400078e0018 */
[----:B-1----:R-:W-:Y:S02]  /*10b20*/  IMAD.MOV.U32 R0, RZ, RZ, R15 ;  /* 0x000000ffff007224 */ /* 0x002fe400078e000f */
[----:B----4-:R-:W-:Y:S02]  /*10b30*/  IMAD.MOV.U32 R13, RZ, RZ, R25 ;  /* 0x000000ffff0d7224 */ /* 0x010fe400078e0019 */
[----:B------:R-:W4:Y:S04]  /*10b40*/  LDL.LU.64 R24, [R1+0x130] ;  /* 0x0001300001187983 */ /* 0x000f280000300a00 */
        /* <DEDUP_REMOVED lines=9> */
[----:B--2---:R-:W-:Y:S04]  /*10be0*/  STL [R1+0x2ea4], R16 ;  /* 0x002ea41001007387 */ /* 0x004fe80000100800 */
[----:B------:R0:W-:Y:S04]  /*10bf0*/  STL [R1+0x2ea0], R0 ;  /* 0x002ea00001007387 */ /* 0x0001e80000100800 */
[----:B------:R1:W-:Y:S01]  /*10c00*/  STL [R1+0x2e98], R17 ;  /* 0x002e981101007387 */ /* 0x0003e20000100800 */
[----:B0-----:R-:W-:-:S03]  /*10c10*/  IMAD.MOV.U32 R0, RZ, RZ, R19 ;  /* 0x000000ffff007224 */ /* 0x001fc600078e0013 */
[----:B-1----:R-:W2:Y:S04]  /*10c20*/  LDL.LU.64 R16, [R1+0x140] ;  /* 0x0001400001107983 */ /* 0x002ea80000300a00 */
[----:B------:R0:W-:Y:S04]  /*10c30*/  STL [R1+0x2e9c], R18 ;  /* 0x002e9c1201007387 */ /* 0x0001e80000100800 */
[----:B0-----:R-:W3:Y:S04]  /*10c40*/  LDL.LU.64 R18, [R1+0x30d0] ;  /* 0x0030d00001127983 */ /* 0x001ee80000300a00 */
[----:B------:R2:W-:Y:S02]  /*10c50*/  STL [R1+0x2e90], R0 ;  /* 0x002e900001007387 */ /* 0x0005e40000100800 */
[----:B--2---:R-:W-:-:S02]  /*10c60*/  IMAD.MOV.U32 R0, RZ, RZ, R17 ;  /* 0x000000ffff007224 */ /* 0x004fc400078e0011 */
[----:B---3--:R-:W-:Y:S04]  /*10c70*/  STL [R1+0x2e94], R18 ;  /* 0x002e941201007387 */ /* 0x008fe80000100800 */
[----:B------:R0:W-:Y:S04]  /*10c80*/  STL [R1+0x2e88], R19 ;  /* 0x002e881301007387 */ /* 0x0001e80000100800 */
[----:B0-----:R-:W2:Y:S04]  /*10c90*/  LDL.64 R18, [R1+0x1888] ;  /* 0x0018880001127983 */ /* 0x001ea80000100a00 */
[----:B------:R-:W-:Y:S04]  /*10ca0*/  STL [R1+0x2e8c], R16 ;  /* 0x002e8c1001007387 */ /* 0x000fe80000100800 */
[----:B------:R-:W-:Y:S04]  /*10cb0*/  STL [R1+0x2e84], R20 ;  /* 0x002e841401007387 */ /* 0x000fe80000100800 */
[----:B------:R0:W-:Y:S04]  /*10cc0*/  STL [R1+0x2e80], R0 ;  /* 0x002e800001007387 */ /* 0x0001e80000100800 */
[----:B------:R1:W-:Y:S01]  /*10cd0*/  STL [R1+0x2e78], R21 ;  /* 0x002e781501007387 */ /* 0x0003e20000100800 */
[----:B0-----:R-:W-:-:S03]  /*10ce0*/  IMAD.MOV.U32 R0, RZ, RZ, R23 ;  /* 0x000000ffff007224 */ /* 0x001fc600078e0017 */
[----:B-1----:R-:W3:Y:S04]  /*10cf0*/  LDL.64 R20, [R1+0x1878] ;  /* 0x0018780001147983 */ /* 0x002ee80000100a00 */
[----:B------:R-:W2:Y:S04]  /*10d00*/  LDL.LU.64 R16, [R1+0x110] ;  /* 0x0001100001107983 */ /* 0x000ea80000300a00 */
[----:B------:R0:W-:Y:S04]  /*10d10*/  STL [R1+0x2e7c], R22 ;  /* 0x002e7c1601007387 */ /* 0x0001e80000100800 */
[----:B0-----:R-:W2:Y:S04]  /*10d20*/  LDL.LU.64 R22, [R1+0x30c8] ;  /* 0x0030c80001167983 */ /* 0x001ea80000300a00 */
[----:B------:R4:W-:Y:S02]  /*10d30*/  STL [R1+0x2e70], R0 ;  /* 0x002e700001007387 */ /* 0x0009e40000100800 */
[----:B----4-:R-:W-:-:S02]  /*10d40*/  IMAD.MOV.U32 R0, RZ, RZ, R25 ;  /* 0x000000ffff007224 */ /* 0x010fc400078e0019 */
[----:B--2---:R-:W-:Y:S04]  /*10d50*/  STL [R1+0x2e74], R22 ;  /* 0x002e741601007387 */ /* 0x004fe80000100800 */
[----:B------:R0:W-:Y:S04]  /*10d60*/  STL [R1+0x2e68], R23 ;  /* 0x002e681701007387 */ /* 0x0001e80000100800 */
[----:B0-----:R-:W2:Y:S04]  /*10d70*/  LDL.LU.64 R22, [R1+0x120] ;  /* 0x0001200001167983 */ /* 0x001ea80000300a00 */
[----:B------:R0:W-:Y:S04]  /*10d80*/  STL [R1+0x2e6c], R24 ;  /* 0x002e6c1801007387 */ /* 0x0001e80000100800 */
[----:B0-----:R-:W4:Y:S04]  /*10d90*/  LDL.LU.64 R24, [R1+0x30c0] ;  /* 0x0030c00001187983 */ /* 0x001f280000300a00 */
[----:B----4-:R-:W-:Y:S04]  /*10da0*/  STL [R1+0x2e64], R24 ;  /* 0x002e641801007387 */ /* 0x010fe80000100800 */
[----:B------:R-:W-:Y:S04]  /*10db0*/  STL [R1+0x2e60], R0 ;  /* 0x002e600001007387 */ /* 0x000fe80000100800 */
[----:B------:R0:W-:Y:S04]  /*10dc0*/  STL [R1+0x2e58], R25 ;  /* 0x002e581901007387 */ /* 0x0001e80000100800 */
[----:B0-----:R-:W4:Y:S02]  /*10dd0*/  LDL.LU.64 R24, [R1+0x128] ;  /* 0x0001280001187983 */ /* 0x001f240000300a00 */
[----:B----4-:R-:W-:-:S02]  /*10de0*/  IMAD.MOV.U32 R0, RZ, RZ, R25 ;  /* 0x000000ffff007224 */ /* 0x010fc400078e0019 */
[----:B------:R0:W-:Y:S04]  /*10df0*/  STL [R1+0x2e5c], R24 ;  /* 0x002e5c1801007387 */ /* 0x0001e80000100800 */
[----:B0-----:R-:W4:Y:S04]  /*10e00*/  LDL.LU.64 R24, [R1+0x100] ;  /* 0x0001000001187983 */ /* 0x001f280000300a00 */
[----:B------:R2:W-:Y:S04]  /*10e10*/  STL [R1+0x2e50], R0 ;  /* 0x002e500001007387 */ /* 0x0005e80000100800 */
[----:B------:R-:W-:Y:S04]  /*10e20*/  STL [R1+0x2e54], R26 ;  /* 0x002e541a01007387 */ /* 0x000fe80000100800 */
[----:B------:R0:W-:Y:S01]  /*10e30*/  STL [R1+0x2e48], R27 ;  /* 0x002e481b01007387 */ /* 0x0001e20000100800 */
[----:B--2---:R-:W-:-:S03]  /*10e40*/  IMAD.MOV.U32 R0, RZ, RZ, R23 ;  /* 0x000000ffff007224 */ /* 0x004fc600078e0017 */
[----:B0-----:R-:W2:Y:S04]  /*10e50*/  LDL.LU.64 R26, [R1+0x108] ;  /* 0x00010800011a7983 */ /* 0x001ea80000300a00 */
[----:B------:R0:W-:Y:S04]  /*10e60*/  STL [R1+0x2e4c], R22 ;  /* 0x002e4c1601007387 */ /* 0x0001e80000100800 */
[----:B------:R-:W-:Y:S04]  /*10e70*/  STL [R1+0x2e40], R0 ;  /* 0x002e400001007387 */ /* 0x000fe80000100800 */
[----:B0-----:R-:W2:Y:S04]  /*10e80*/  LDL.LU.64 R22, [R1+0xf8] ;  /* 0x0000f80001167983 */ /* 0x001ea80000300a00 */
[----:B------:R-:W-:Y:S04]  /*10e90*/  STL [R1+0x2e44], R28 ;  /* 0x002e441c01007387 */ /* 0x000fe80000100800 */
[----:B------:R0:W-:Y:S04]  /*10ea0*/  STL [R1+0x2e38], R29 ;  /* 0x002e381d01007387 */ /* 0x0001e80000100800 */
[----:B0-----:R-:W2:Y:S02]  /*10eb0*/  LDL.LU.64 R28, [R1+0x118] ;  /* 0x00011800011c7983 */ /* 0x001ea40000300a00 */
[----:B--2---:R-:W-:-:S02]  /*10ec0*/  IMAD.MOV.U32 R0, RZ, RZ, R29 ;  /* 0x000000ffff007224 */ /* 0x004fc400078e001d */
[----:B------:R-:W-:Y:S04]  /*10ed0*/  STL [R1+0x2e3c], R28 ;  /* 0x002e3c1c01007387 */ /* 0x000fe80000100800 */
[----:B------:R-:W-:Y:S04]  /*10ee0*/  STL [R1+0x2e34], R30 ;  /* 0x002e341e01007387 */ /* 0x000fe80000100800 */
[----:B------:R-:W-:Y:S04]  /*10ef0*/  STL [R1+0x2e30], R0 ;  /* 0x002e300001007387 */ /* 0x000fe80000100800 */
[----:B------:R0:W-:Y:S04]  /*10f00*/  STL [R1+0x2e28], R31 ;  /* 0x002e281f01007387 */ /* 0x0001e80000100800 */
[----:B0-----:R-:W2:Y:S04]  /*10f10*/  LDL.LU.64 R30, [R1+0xf0] ;  /* 0x0000f000011e7983 */ /* 0x001ea80000300a00 */
[----:B------:R0:W-:Y:S01]  /*10f20*/  STL [R1+0x2e2c], R16 ;  /* 0x002e2c1001007387 */ /* 0x0001e20000100800 */
[----:B------:R-:W-:-:S03]  /*10f30*/  IMAD.MOV.U32 R0, RZ, RZ, R17 ;  /* 0x000000ffff007224 */ /* 0x000fc600078e0011 */
[----:B------:R-:W3:Y:S04]  /*10f40*/  LDL.LU.64 R28, [R1+0xe8] ;  /* 0x0000e800011c7983 */ /* 0x000ee80000300a00 */
[----:B------:R1:W-:Y:S04]  /*10f50*/  STL [R1+0x2e20], R0 ;  /* 0x002e200001007387 */ /* 0x0003e80000100800 */
[----:B------:R-:W-:Y:S04]  /*10f60*/  STL [R1+0x2e24], R32 ;  /* 0x002e242001007387 */ /* 0x000fe80000100800 */
[----:B0-----:R-:W3:Y:S01]  /*10f70*/  LDL.LU.64 R16, [R1+0xe0] ;  /* 0x0000e00001107983 */ /* 0x001ee20000300a00 */
[----:B-1----:R-:W-:-:S03]  /*10f80*/  IMAD.MOV.U32 R0, RZ, RZ, R27 ;  /* 0x000000ffff007224 */ /* 0x002fc600078e001b */
[----:B------:R-:W-:Y:S04]  /*10f90*/  STL [R1+0x2e18], R33 ;  /* 0x002e182101007387 */ /* 0x000fe80000100800 */
[----:B------:R0:W-:Y:S04]  /*10fa0*/  STL [R1+0x2e1c], R26 ;  /* 0x002e1c1a01007387 */ /* 0x0001e80000100800 */
[----:B------:R1:W-:Y:S04]  /*10fb0*/  STL [R1+0x2e10], R0 ;  /* 0x002e100001007387 */ /* 0x0003e80000100800 */
[----:B------:R-:W-:Y:S04]  /*10fc0*/  STL [R1+0x2e14], R34 ;  /* 0x002e142201007387 */ /* 0x000fe80000100800 */
[----:B------:R-:W-:Y:S04]  /*10fd0*/  STL [R1+0x2e08], R35 ;  /* 0x002e082301007387 */ /* 0x000fe80000100800 */
[----:B----4-:R-:W-:Y:S04]  /*10fe0*/  STL [R1+0x2e0c], R24 ;  /* 0x002e0c1801007387 */ /* 0x010fe80000100800 */
[----:B0-----:R-:W4:Y:S01]  /*10ff0*/  LDL.LU.64 R26, [R1+0xd8] ;  /* 0x0000d800011a7983 */ /* 0x001f220000300a00 */
[----:B-1----:R-:W-:-:S05]  /*11000*/  IMAD.MOV.U32 R0, RZ, RZ, R25 ;  /* 0x000000ffff007224 */ /* 0x002fca00078e0019 */
[----:B------:R0:W-:Y:S04]  /*11010*/  STL [R1+0x2e00], R0 ;  /* 0x002e000001007387 */ /* 0x0001e80000100800 */
[----:B------:R-:W-:Y:S04]  /*11020*/  STL [R1+0x2e04], R36 ;  /* 0x002e042401007387 */ /* 0x000fe80000100800 */
[----:B------:R-:W-:Y:S01]  /*11030*/  STL [R1+0x2df8], R37 ;  /* 0x002df82501007387 */ /* 0x000fe20000100800 */
[----:B0-----:R-:W-:-:S03]  /*11040*/  IMAD.MOV.U32 R0, RZ, RZ, R23 ;  /* 0x000000ffff007224 */ /* 0x001fc600078e0017 */
[----:B------:R0:W-:Y:S04]  /*11050*/  STL [R1+0x2dfc], R22 ;  /* 0x002dfc1601007387 */ /* 0x0001e80000100800 */
[----:B------:R-:W4:Y:S04]  /*11060*/  LDL.LU.64 R24, [R1+0xd0] ;  /* 0x0000d00001187983 */ /* 0x000f280000300a00 */
[----:B------:R1:W-:Y:S04]  /*11070*/  STL [R1+0x2df0], R0 ;  /* 0x002df00001007387 */ /* 0x0003e80000100800 */
[----:B------:R-:W-:Y:S04]  /*11080*/  STL [R1+0x2df4], R38 ;  /* 0x002df42601007387 */ /* 0x000fe80000100800 */
[----:B------:R-:W-:Y:S04]  /*11090*/  STL [R1+0x2de8], R39 ;  /* 0x002de82701007387 */ /* 0x000fe80000100800 */
[----:B--2---:R-:W-:Y:S04]  /*110a0*/  STL [R1+0x2dec], R30 ;  /* 0x002dec1e01007387 */ /* 0x004fe80000100800 */
[----:B0-----:R-:W2:Y:S01]  /*110b0*/  LDL.LU.64 R22, [R1+0x2f8] ;  /* 0x0002f80001167983 */ /* 0x001ea20000300a00 */
[----:B-1----:R-:W-:-:S03]  /*110c0*/  IMAD.MOV.U32 R0, RZ, RZ, R31 ;  /* 0x000000ffff007224 */ /* 0x002fc600078e001f */
[----:B------:R-:W-:Y:S04]  /*110d0*/  STL [R1+0x2de4], R40 ;  /* 0x002de42801007387 */ /* 0x000fe80000100800 */
[----:B------:R3:W-:Y:S04]  /*110e0*/  STL [R1+0x2de0], R0 ;  /* 0x002de00001007387 */ /* 0x0007e80000100800 */
[----:B------:R-:W-:Y:S01]  /*110f0*/  STL [R1+0x2dd8], R41 ;  /* 0x002dd82901007387 */ /* 0x000fe20000100800 */
[----:B---3--:R-:W-:-:S03]  /*11100*/  IMAD.MOV.U32 R0, RZ, RZ, R29 ;  /* 0x000000ffff007224 */ /* 0x008fc600078e001d */
[----:B------:R0:W-:Y:S04]  /*11110*/  STL [R1+0x2ddc], R28 ;  /* 0x002ddc1c01007387 */ /* 0x0001e80000100800 */
[----:B------:R-:W-:Y:S04]  /*11120*/  STL [R1+0x2dd4], R42 ;  /* 0x002dd42a01007387 */ /* 0x000fe80000100800 */
[----:B------:R1:W-:Y:S04]  /*11130*/  STL [R1+0x2dd0], R0 ;  /* 0x002dd00001007387 */ /* 0x0003e80000100800 */
[----:B0-----:R-:W3:Y:S04]  /*11140*/  LDL.LU.64 R28, [R1+0x308] ;  /* 0x00030800011c7983 */ /* 0x001ee80000300a00 */
[----:B------:R-:W-:Y:S01]  /*11150*/  STL [R1+0x2dc8], R43 ;  /* 0x002dc82b01007387 */ /* 0x000fe20000100800 */
[----:B-1----:R-:W-:-:S03]  /*11160*/  IMAD.MOV.U32 R0, RZ, RZ, R17 ;  /* 0x000000ffff007224 */ /* 0x002fc600078e0011 */
[----:B------:R0:W-:Y:S04]  /*11170*/  STL [R1+0x2dcc], R16 ;  /* 0x002dcc1001007387 */ /* 0x0001e80000100800 */
[----:B0-----:R-:W3:Y:S04]  /*11180*/  LDL.LU.64 R16, [R1+0x320] ;  /* 0x0003200001107983 */ /* 0x001ee80000300a00 */
[----:B------:R4:W-:Y:S04]  /*11190*/  STL [R1+0x2dc0], R0 ;  /* 0x002dc00001007387 */ /* 0x0009e80000100800 */
[----:B------:R-:W-:Y:S04]  /*111a0*/  STL [R1+0x2dc4], R44 ;  /* 0x002dc42c01007387 */ /* 0x000fe80000100800 */
[----:B------:R-:W-:Y:S01]  /*111b0*/  STL [R1+0x2db8], R45 ;  /* 0x002db82d01007387 */ /* 0x000fe20000100800 */
[----:B----4-:R-:W-:-:S03]  /*111c0*/  IMAD.MOV.U32 R0, RZ, RZ, R27 ;  /* 0x000000ffff007224 */ /* 0x010fc600078e001b */
[----:B------:R0:W-:Y:S04]  /*111d0*/  STL [R1+0x2dbc], R26 ;  /* 0x002dbc1a01007387 */ /* 0x0001e80000100800 */
[----:B------:R-:W-:Y:S04]  /*111e0*/  STL [R1+0x2db4], R46 ;  /* 0x002db42e01007387 */ /* 0x000fe80000100800 */
[----:B------:R1:W-:Y:S04]  /*111f0*/  STL [R1+0x2db0], R0 ;  /* 0x002db00001007387 */ /* 0x0003e80000100800 */
[----:B0-----:R-:W4:Y:S04]  /*11200*/  LDL.LU.64 R26, [R1+0x338] ;  /* 0x00033800011a7983 */ /* 0x001f280000300a00 */
[----:B------:R-:W-:Y:S01]  /*11210*/  STL [R1+0x2da8], R47 ;  /* 0x002da82f01007387 */ /* 0x000fe20000100800 */
[----:B-1----:R-:W-:-:S03]  /*11220*/  IMAD.MOV.U32 R0, RZ, RZ, R25 ;  /* 0x000000ffff007224 */ /* 0x002fc600078e0019 */
[----:B------:R-:W-:Y:S04]  /*11230*/  STL [R1+0x2dac], R24 ;  /* 0x002dac1801007387 */ /* 0x000fe80000100800 */
[----:B------:R-:W-:Y:S04]  /*11240*/  STL [R1+0x2da4], R48 ;  /* 0x002da43001007387 */ /* 0x000fe80000100800 */
[----:B------:R0:W-:Y:S04]  /*11250*/  STL [R1+0x2da0], R0 ;  /* 0x002da00001007387 */ /* 0x0001e80000100800 */
[----:B------:R-:W-:Y:S04]  /*11260*/  STL [R1+0x2d90], R49 ;  /* 0x002d903101007387 */ /* 0x000fe80000100800 */
[----:B--2---:R1:W-:Y:S04]  /*11270*/  STL [R1+0x2d98], R22 ;  /* 0x002d981601007387 */ /* 0x0043e80000100800 */
[----:B------:R-:W2:Y:S01]  /*11280*/  LDL.LU.64 R32, [R1+0x348] ;  /* 0x0003480001207983 */ /* 0x000ea20000300a00 */
[----:B0-----:R-:W-:-:S05]  /*11290*/  IMAD.MOV.U32 R0, RZ, RZ, R23 ;  /* 0x000000ffff007224 */ /* 0x001fca00078e0017 */
[----:B------:R3:W-:Y:S04]  /*112a0*/  STL [R1+0x2d94], R0 ;  /* 0x002d940001007387 */ /* 0x0007e80000100800 */
[----:B------:R-:W-:Y:S04]  /*112b0*/  STL [R1+0x2d9c], R50 ;  /* 0x002d9c3201007387 */ /* 0x000fe80000100800 */
[----:B------:R-:W-:Y:S04]  /*112c0*/  STL [R1+0x2d80], R51 ;  /* 0x002d803301007387 */ /* 0x000fe80000100800 */
[----:B------:R-:W2:Y:S04]  /*112d0*/  LDL.LU.64 R24, [R1+0x360] ;  /* 0x0003600001187983 */ /* 0x000ea80000300a00 */
[----:B-1----:R-:W2:Y:S01]  /*112e0*/  LDL.LU.64 R22, [R1+0x2e0] ;  /* 0x0002e00001167983 */ /* 0x002ea20000300a00 */
[----:B---3--:R-:W-:-:S03]  /*112f0*/  IMAD.MOV.U32 R0, RZ, RZ, R29 ;  /* 0x000000ffff007224 */ /* 0x008fc600078e001d */
[----:B------:R-:W-:Y:S04]  /*11300*/  STL [R1+0x2d88], R28 ;  /* 0x002d881c01007387 */ /* 0x000fe80000100800 */
[----:B------:R-:W-:Y:S04]  /*11310*/  STL [R1+0x2d8c], R52 ;  /* 0x002d8c3401007387 */ /* 0x000fe80000100800 */
[----:B------:R0:W-:Y:S04]  /*11320*/  STL [R1+0x2d84], R0 ;  /* 0x002d840001007387 */ /* 0x0001e80000100800 */
[----:B------:R-:W-:Y:S04]  /*11330*/  STL [R1+0x2d70], R53 ;  /* 0x002d703501007387 */ /* 0x000fe80000100800 */
[----:B------:R-:W-:Y:S01]  /*11340*/  STL [R1+0x2d78], R16 ;  /* 0x002d781001007387 */ /* 0x000fe20000100800 */
[----:B0-----:R-:W-:-:S03]  /*11350*/  IMAD.MOV.U32 R0, RZ, RZ, R17 ;  /* 0x000000ffff007224 */ /* 0x001fc600078e0011 */
[----:B------:R-:W3:Y:S04]  /*11360*/  LDL.LU.64 R28, [R1+0x2e8] ;  /* 0x0002e800011c7983 */ /* 0x000ee80000300a00 */
[----:B------:R-:W3:Y:S04]  /*11370*/  LDL.LU.64 R30, [R1+0x378] ;  /* 0x00037800011e7983 */ /* 0x000ee80000300a00 */
[----:B------:R0:W-:Y:S04]  /*11380*/  STL [R1+0x2d74], R0 ;  /* 0x002d740001007387 */ /* 0x0001e80000100800 */
[----:B------:R-:W-:Y:S04]  /*11390*/  STL [R1+0x2d7c], R54 ;  /* 0x002d7c3601007387 */ /* 0x000fe80000100800 */
[----:B------:R-:W-:Y:S04]  /*113a0*/  STL [R1+0x2d60], R55 ;  /* 0x002d603701007387 */ /* 0x000fe80000100800 */
[----:B----4-:R1:W-:Y:S01]  /*113b0*/  STL [R1+0x2d68], R26 ;  /* 0x002d681a01007387 */ /* 0x0103e20000100800 */
[----:B0-----:R-:W-:-:S03]  /*113c0*/  IMAD.MOV.U32 R0, RZ, RZ, R27 ;  /* 0x000000ffff007224 */ /* 0x001fc600078e001b */
[----:B------:R-:W4:Y:S04]  /*113d0*/  LDL.LU.64 R16, [R1+0x390] ;  /* 0x0003900001107983 */ /* 0x000f280000300a00 */
[----:B------:R-:W-:Y:S04]  /*113e0*/  STL [R1+0x2d6c], R56 ;  /* 0x002d6c3801007387 */ /* 0x000fe80000100800 */
[----:B------:R2:W-:Y:S04]  /*113f0*/  STL [R1+0x2d64], R0 ;  /* 0x002d640001007387 */ /* 0x0005e80000100800 */
[----:B------:R-:W4:Y:S04]  /*11400*/  LDL.LU.64 R38, [R1+0x2f0] ;  /* 0x0002f00001267983 */ /* 0x000f280000300a00 */
[----:B------:R-:W-:Y:S04]  /*11410*/  STL [R1+0x2d50], R57 ;  /* 0x002d503901007387 */ /* 0x000fe80000100800 */
[----:B-1----:R-:W4:Y:S01]  /*11420*/  LDL.LU.64 R26, [R1+0x3a8] ;  /* 0x0003a800011a7983 */ /* 0x002f220000300a00 */
[----:B--2---:R-:W-:-:S03]  /*11430*/  IMAD.MOV.U32 R0, RZ, RZ, R33 ;  /* 0x000000ffff007224 */ /* 0x004fc600078e0021 */
[----:B------:R-:W-:Y:S04]  /*11440*/  STL [R1+0x2d58], R32 ;  /* 0x002d582001007387 */ /* 0x000fe80000100800 */
[----:B------:R0:W-:Y:S04]  /*11450*/  STL [R1+0x2d54], R0 ;  /* 0x002d540001007387 */ /* 0x0001e80000100800 */
[----:B------:R-:W-:Y:S04]  /*11460*/  STL [R1+0x2d5c], R58 ;  /* 0x002d5c3a01007387 */ /* 0x000fe80000100800 */
[----:B------:R-:W2:Y:S04]  /*11470*/  LDL.LU.64 R36, [R1+0x300] ;  /* 0x0003000001247983 */ /* 0x000ea80000300a00 */
[----:B------:R-:W-:Y:S01]  /*11480*/  STL [R1+0x18ec], R59 ;  /* 0x0018ec3b01007387 */ /* 0x000fe20000100800 */
[----:B0-----:R-:W-:-:S03]  /*11490*/  IMAD.MOV.U32 R0, RZ, RZ, R25 ;  /* 0x000000ffff007224 */ /* 0x001fc600078e0019 */
[----:B------:R0:W-:Y:S04]  /*114a0*/  STL [R1+0x18f4], R24 ;  /* 0x0018f41801007387 */ /* 0x0001e80000100800 */
[----:B------:R-:W2:Y:S04]  /*114b0*/  LDL.LU.64 R32, [R1+0x3c0] ;  /* 0x0003c00001207983 */ /* 0x000ea80000300a00 */
[----:B------:R1:W-:Y:S04]  /*114c0*/  STL [R1+0x18f0], R0 ;  /* 0x0018f00001007387 */ /* 0x0003e80000100800 */
[----:B------:R1:W-:Y:S04]  /*114d0*/  STL [R1+0x18fc], R22 ;  /* 0x0018fc1601007387 */ /* 0x0003e80000100800 */
[----:B------:R-:W2:Y:S04]  /*114e0*/  LDL.LU.64 R34, [R1+0x310] ;  /* 0x0003100001227983 */ /* 0x000ea80000300a00 */
[----:B0-----:R-:W2:Y:S01]  /*114f0*/  LDL.LU.64 R24, [R1+0x3d8] ;  /* 0x0003d80001187983 */ /* 0x001ea20000300a00 */
[----:B-1----:R-:W-:-:S03]  /*11500*/  IMAD.MOV.U32 R0, RZ, RZ, R23 ;  /* 0x000000ffff007224 */ /* 0x002fc600078e0017 */
[----:B------:R-:W2:Y:S04]  /*11510*/  LDL.LU.64 R22, [R1+0x318] ;  /* 0x0003180001167983 */ /* 0x000ea80000300a00 */
[----:B------:R0:W-:Y:S04]  /*11520*/  STL [R1+0x18f8], R0 ;  /* 0x0018f80001007387 */ /* 0x0001e80000100800 */
[----:B---3--:R-:W-:Y:S01]  /*11530*/  STL [R1+0x1904], R30 ;  /* 0x0019041e01007387 */ /* 0x008fe20000100800 */
[----:B0-----:R-:W-:-:S03]  /*11540*/  IMAD.MOV.U32 R0, RZ, RZ, R31 ;  /* 0x000000ffff007224 */ /* 0x001fc600078e001f */
[----:B------:R-:W-:Y:S04]  /*11550*/  STL [R1+0x190c], R28 ;  /* 0x00190c1c01007387 */ /* 0x000fe80000100800 */
[----:B------:R0:W-:Y:S02]  /*11560*/  STL [R1+0x1900], R0 ;  /* 0x0019000001007387 */ /* 0x0001e40000100800 */
[----:B0-----:R-:W-:Y:S02]  /*11570*/  IMAD.MOV.U32 R0, RZ, RZ, R29 ;  /* 0x000000ffff007224 */ /* 0x001fe400078e001d */
[----:B----4-:R-:W-:Y:S04]  /*11580*/  STL [R1+0x1914], R16 ;  /* 0x0019141001007387 */ /* 0x010fe80000100800 */
[----:B------:R0:W-:Y:S04]  /*11590*/  STL [R1+0x1908], R0 ;  /* 0x0019080001007387 */ /* 0x0001e80000100800 */
[----:B------:R-:W3:Y:S01]  /*115a0*/  LDL.LU.64 R30, [R1+0x3f0] ;  /* 0x0003f000011e7983 */ /* 0x000ee20000300a00 */
[----:B0-----:R-:W-:-:S03]  /*115b0*/  IMAD.MOV.U32 R0, RZ, RZ, R17 ;  /* 0x000000ffff007224 */ /* 0x001fc600078e0011 */
[----:B------:R-:W-:Y:S04]  /*115c0*/  STL [R1+0x191c], R38 ;  /* 0x00191c2601007387 */ /* 0x000fe80000100800 */
[----:B------:R0:W-:Y:S04]  /*115d0*/  STL [R1+0x1910], R0 ;  /* 0x0019100001007387 */ /* 0x0001e80000100800 */
[----:B------:R-:W4:Y:S04]  /*115e0*/  LDL.LU.64 R28, [R1+0x328] ;  /* 0x00032800011c7983 */ /* 0x000f280000300a00 */
[----:B------:R-:W4:Y:S01]  /*115f0*/  LDL.LU.64 R16, [R1+0x400] ;  /* 0x0004000001107983 */ /* 0x000f220000300a00 */
[----:B0-----:R-:W-:-:S03]  /*11600*/  IMAD.MOV.U32 R0, RZ, RZ, R39 ;  /* 0x000000ffff007224 */ /* 0x001fc600078e0027 */
[----:B------:R-:W-:Y:S04]  /*11610*/  STL [R1+0x1924], R26 ;  /* 0x0019241a01007387 */ /* 0x000fe80000100800 */
[----:B------:R0:W-:Y:S02]  /*11620*/  STL [R1+0x1918], R0 ;  /* 0x0019180001007387 */ /* 0x0001e40000100800 */
[----:B0-----:R-:W-:Y:S02]  /*11630*/  IMAD.MOV.U32 R0, RZ, RZ, R27 ;  /* 0x000000ffff007224 */ /* 0x001fe400078e001b */
[----:B--2---:R-:W-:Y:S04]  /*11640*/  STL [R1+0x192c], R36 ;  /* 0x00192c2401007387 */ /* 0x004fe80000100800 */
[----:B------:R0:W-:Y:S04]  /*11650*/  STL [R1+0x1920], R0 ;  /* 0x0019200001007387 */ /* 0x0001e80000100800 */
[----:B------:R-:W2:Y:S04]  /*11660*/  LDL.LU.64 R26, [R1+0x418] ;  /* 0x00041800011a7983 */ /* 0x000ea80000300a00 */
[----:B------:R-:W2:Y:S01]  /*11670*/  LDL.LU.64 R38, [R1+0x330] ;  /* 0x0003300001267983 */ /* 0x000ea20000300a00 */
[----:B0-----:R-:W-:-:S05]  /*11680*/  IMAD.MOV.U32 R0, RZ, RZ, R37 ;  /* 0x000000ffff007224 */ /* 0x001fca00078e0025 */
[----:B------:R0:W-:Y:S04]  /*11690*/  STL [R1+0x1928], R0 ;  /* 0x0019280001007387 */ /* 0x0001e80000100800 */
[----:B------:R1:W-:Y:S01]  /*116a0*/  STL [R1+0x1934], R32 ;  /* 0x0019342001007387 */ /* 0x0003e20000100800 */
[----:B0-----:R-:W-:-:S05]  /*116b0*/  IMAD.MOV.U32 R0, RZ, RZ, R33 ;  /* 0x000000ffff007224 */ /* 0x001fca00078e0021 */
[----:B------:R0:W-:Y:S04]  /*116c0*/  STL [R1+0x1930], R0 ;  /* 0x0019300001007387 */ /* 0x0001e80000100800 */
[----:B------:R-:W-:Y:S04]  /*116d0*/  STL [R1+0x193c], R34 ;  /* 0x00193c2201007387 */ /* 0x000fe80000100800 */
[----:B-1----:R-:W2:Y:S01]  /*116e0*/  LDL.LU.64 R32, [R1+0x340] ;  /* 0x0003400001207983 */ /* 0x002ea20000300a00 */
[----:B0-----:R-:W-:-:S03]  /*116f0*/  IMAD.MOV.U32 R0, RZ, RZ, R35 ;  /* 0x000000ffff007224 */ /* 0x001fc600078e0023 */
[----:B------:R-:W-:Y:S04]  /*11700*/  STL [R1+0x1944], R24 ;  /* 0x0019441801007387 */ /* 0x000fe80000100800 */
[----:B------:R0:W-:Y:S02]  /*11710*/  STL [R1+0x1938], R0 ;  /* 0x0019380001007387 */ /* 0x0001e40000100800 */
[----:B0-----:R-:W-:Y:S02]  /*11720*/  IMAD.MOV.U32 R0, RZ, RZ, R25 ;  /* 0x000000ffff007224 */ /* 0x001fe400078e0019 */
[----:B------:R-:W2:Y:S04]  /*11730*/  LDL.LU.64 R24, [R1+0x430] ;  /* 0x0004300001187983 */ /* 0x000ea80000300a00 */
[----:B------:R0:W-:Y:S04]  /*11740*/  STL [R1+0x1940], R0 ;  /* 0x0019400001007387 */ /* 0x0001e80000100800 */
[----:B------:R1:W-:Y:S04]  /*11750*/  STL [R1+0x194c], R22 ;  /* 0x00194c1601007387 */ /* 0x0003e80000100800 */
[----:B------:R-:W2:Y:S01]  /*11760*/  LDL.LU.64 R36, [R1+0x350] ;  /* 0x0003500001247983 */ /* 0x000ea20000300a00 */
[----:B0-----:R-:W-:-:S03]  /*11770*/  IMAD.MOV.U32 R0, RZ, RZ, R23 ;  /* 0x000000ffff007224 */ /* 0x001fc600078e0017 */
[----:B---3--:R-:W-:Y:S04]  /*11780*/  STL [R1+0x1954], R30 ;  /* 0x0019541e01007387 */ /* 0x008fe80000100800 */
[----:B------:R0:W-:Y:S04]  /*11790*/  STL [R1+0x1948], R0 ;  /* 0x0019480001007387 */ /* 0x0001e80000100800 */
[----:B-1----:R-:W3:Y:S01]  /*117a0*/  LDL.LU.64 R22, [R1+0x440] ;  /* 0x0004400001167983 */ /* 0x002ee20000300a00 */
[----:B0-----:R-:W-:-:S03]  /*117b0*/  IMAD.MOV.U32 R0, RZ, RZ, R31 ;  /* 0x000000ffff007224 */ /* 0x001fc600078e001f */
[----:B----4-:R-:W-:Y:S04]  /*117c0*/  STL [R1+0x195c], R28 ;  /* 0x00195c1c01007387 */ /* 0x010fe80000100800 */
[----:B------:R0:W-:Y:S04]  /*117d0*/  STL [R1+0x1950], R0 ;  /* 0x0019500001007387 */ /* 0x0001e80000100800 */
[----:B------:R-:W4:Y:S01]  /*117e0*/  LDL.LU.64 R34, [R1+0x358] ;  /* 0x0003580001227983 */ /* 0x000f220000300a00 */
[----:B0-----:R-:W-:-:S05]  /*117f0*/  IMAD.MOV.U32 R0, RZ, RZ, R29 ;  /* 0x000000ffff007224 */ /* 0x001fca00078e001d */
[----:B------:R0:W-:Y:S04]  /*11800*/  STL [R1+0x1958], R0 ;  /* 0x0019580001007387 */ /* 0x0001e80000100800 */
[----:B------:R1:W-:Y:S04]  /*11810*/  STL [R1+0x1964], R16 ;  /* 0x0019641001007387 */ /* 0x0003e80000100800 */
[----:B------:R-:W4:Y:S01]  /*11820*/  LDL.LU.64 R30, [R1+0x458] ;  /* 0x00045800011e7983 */ /* 0x000f220000300a00 */
[----:B0-----:R-:W-:-:S03]  /*11830*/  IMAD.MOV.U32 R0, RZ, RZ, R17 ;  /* 0x000000ffff007224 */ /* 0x001fc600078e0011 */
[----:B------:R-:W4:Y:S04]  /*11840*/  LDL.LU.64 R28, [R1+0x368] ;  /* 0x00036800011c7983 */ /* 0x000f280000300a00 */
[----:B-1----:R-:W4:Y:S04]  /*11850*/  LDL.LU.64 R16, [R1+0x470] ;  /* 0x0004700001107983 */ /* 0x002f280000300a00 */
[----:B------:R2:W-:Y:S02]  /*11860*/  STL [R1+0x1960], R0 ;  /* 0x0019600001007387 */ /* 0x0005e40000100800 */
[----:B--2---:R-:W-:-:S02]  /*11870*/  IMAD.MOV.U32 R0, RZ, RZ, R39 ;  /* 0x000000ffff007224 */ /* 0x004fc400078e0027 */
[----:B------:R-:W-:Y:S04]  /*11880*/  STL [R1+0x196c], R38 ;  /* 0x00196c2601007387 */ /* 0x000fe80000100800 */
[----:B------:R-:W-:Y:S04]  /*11890*/  STL [R1+0x1974], R26 ;  /* 0x0019741a01007387 */ /* 0x000fe80000100800 */
[----:B------:R0:W-:Y:S02]  /*118a0*/  STL [R1+0x1968], R0 ;  /* 0x0019680001007387 */ /* 0x0001e40000100800 */
[----:B0-----:R-:W-:-:S02]  /*118b0*/  IMAD.MOV.U32 R0, RZ, RZ, R27 ;  /* 0x000000ffff007224 */ /* 0x001fc400078e001b */
[----:B------:R-:W-:Y:S04]  /*118c0*/  STL [R1+0x197c], R32 ;  /* 0x00197c2001007387 */ /* 0x000fe80000100800 */
[----:B------:R0:W-:Y:S04]  /*118d0*/  STL [R1+0x1970], R0 ;  /* 0x0019700001007387 */ /* 0x0001e80000100800 */
[----:B------:R-:W2:Y:S01]  /*118e0*/  LDL.LU.64 R26, [R1+0x488] ;  /* 0x00048800011a7983 */ /* 0x000ea20000300a00 */
[----:B0-----:R-:W-:-:S03]  /*118f0*/  IMAD.MOV.U32 R0, RZ, RZ, R33 ;  /* 0x000000ffff007224 */ /* 0x001fc600078e0021 */
[----:B------:R-:W2:Y:S04]  /*11900*/  LDL.LU.64 R32, [R1+0x370] ;  /* 0x0003700001207983 */ /* 0x000ea80000300a00 */
[----:B------:R0:W-:Y:S04]  /*11910*/  STL [R1+0x1978], R0 ;  /* 0x0019780001007387 */ /* 0x0001e80000100800 */
[----:B------:R1:W-:Y:S01]  /*11920*/  STL [R1+0x1984], R24 ;  /* 0x0019841801007387 */ /* 0x0003e20000100800 */
[----:B0-----:R-:W-:-:S05]  /*11930*/  IMAD.MOV.U32 R0, RZ, RZ, R25 ;  /* 0x000000ffff007224 */ /* 0x001fca00078e0019 */
[----:B------:R0:W-:Y:S04]  /*11940*/  STL [R1+0x1980], R0 ;  /* 0x0019800001007387 */ /* 0x0001e80000100800 */
[----:B------:R-:W-:Y:S04]  /*11950*/  STL [R1+0x198c], R36 ;  /* 0x00198c2401007387 */ /* 0x000fe80000100800 */
[----:B-1----:R-:W2:Y:S01]  /*11960*/  LDL.LU.64 R24, [R1+0x380] ;  /* 0x0003800001187983 */ /* 0x002ea20000300a00 */
[----:B0-----:R-:W-:-:S03]  /*11970*/  IMAD.MOV.U32 R0, RZ, RZ, R37 ;  /* 0x000000ffff007224 */ /* 0x001fc600078e0025 */
[----:B---3--:R-:W-:Y:S04]  /*11980*/  STL [R1+0x1994], R22 ;  /* 0x0019941601007387 */ /* 0x008fe80000100800 */
[----:B------:R0:W-:Y:S04]  /*11990*/  STL [R1+0x1988], R0 ;  /* 0x0019880001007387 */ /* 0x0001e80000100800 */
[----:B------:R-:W3:Y:S01]  /*119a0*/  LDL.LU.64 R38, [R1+0x4a0] ;  /* 0x0004a00001267983 */ /* 0x000ee20000300a00 */
[----:B0-----:R-:W-:-:S03]  /*119b0*/  IMAD.MOV.U32 R0, RZ, RZ, R23 ;  /* 0x000000ffff007224 */ /* 0x001fc600078e0017 */
[----:B------:R-:W3:Y:S04]  /*119c0*/  LDL.LU.64 R22, [R1+0x388] ;  /* 0x0003880001167983 */ /* 0x000ee80000300a00 */
[----:B------:R0:W-:Y:S04]  /*119d0*/  STL [R1+0x1990], R0 ;  /* 0x0019900001007387 */ /* 0x0001e80000100800 */
[----:B----4-:R-:W-:Y:S01]  /*119e0*/  STL [R1+0x199c], R34 ;  /* 0x00199c2201007387 */ /* 0x010fe20000100800 */
[----:B0-----:R-:W-:-:S05]  /*119f0*/  IMAD.MOV.U32 R0, RZ, RZ, R35 ;  /* 0x000000ffff007224 */ /* 0x001fca00078e0023 */
[----:B------:R0:W-:Y:S04]  /*11a00*/  STL [R1+0x1998], R0 ;  /* 0x0019980001007387 */ /* 0x0001e80000100800 */
[----:B------:R-:W-:Y:S04]  /*11a10*/  STL [R1+0x19a4], R30 ;  /* 0x0019a41e01007387 */ /* 0x000fe80000100800 */
[----:B------:R-:W4:Y:S01]  /*11a20*/  LDL.LU.64 R36, [R1+0x4b8] ;  /* 0x0004b80001247983 */ /* 0x000f220000300a00 */
[----:B0-----:R-:W-:-:S03]  /*11a30*/  IMAD.MOV.U32 R0, RZ, RZ, R31 ;  /* 0x000000ffff007224 */ /* 0x001fc600078e001f */
[----:B------:R-:W-:Y:S04]  /*11a40*/  STL [R1+0x19ac], R28 ;  /* 0x0019ac1c01007387 */ /* 0x000fe80000100800 */
[----:B------:R0:W-:Y:S02]  /*11a50*/  STL [R1+0x19a0], R0 ;  /* 0x0019a00001007387 */ /* 0x0001e40000100800 */
[----:B0-----:R-:W-:Y:S02]  /*11a60*/  IMAD.MOV.U32 R0, RZ, RZ, R29 ;  /* 0x000000ffff007224 */ /* 0x001fe400078e001d */
[----:B------:R-:W4:Y:S04]  /*11a70*/  LDL.LU.64 R28, [R1+0x398] ;  /* 0x00039800011c7983 */ /* 0x000f280000300a00 */
[----:B------:R0:W-:Y:S04]  /*11a80*/  STL [R1+0x19a8], R0 ;  /* 0x0019a80001007387 */ /* 0x0001e80000100800 */
[----:B------:R1:W-:Y:S04]  /*11a90*/  STL [R1+0x19b4], R16 ;  /* 0x0019b41001007387 */ /* 0x0003e80000100800 */
[----:B------:R-:W4:Y:S01]  /*11aa0*/  LDL.LU.64 R34, [R1+0x4c0] ;  /* 0x0004c00001227983 */ /* 0x000f220000300a00 */
[----:B0-----:R-:W-:-:S03]  /*11ab0*/  IMAD.MOV.U32 R0, RZ, RZ, R17 ;  /* 0x000000ffff007224 */ /* 0x001fc600078e0011 */
[----:B-1----:R-:W4:Y:S04]  /*11ac0*/  LDL.LU.64 R16, [R1+0x3a0] ;  /* 0x0003a00001107983 */ /* 0x002f280000300a00 */
[----:B------:R-:W4:Y:S04]  /*11ad0*/  LDL.LU.64 R30, [R1+0x4c8] ;  /* 0x0004c800011e7983 */ /* 0x000f280000300a00 */
        /* <DEDUP_REMOVED lines=10> */
[----:B---3--:R-:W-:Y:S04]  /*11b80*/  STL [R1+0x19d4], R38 ;  /* 0x0019d42601007387 */ /* 0x008fe80000100800 */
[----:B------:R0:W-:Y:S04]  /*11b90*/  STL [R1+0x19c8], R0 ;  /* 0x0019c80001007387 */ /* 0x0001e80000100800 */
[----:B------:R-:W3:Y:S04]  /*11ba0*/  LDL.LU.64 R26, [R1+0x4d8] ;  /* 0x0004d800011a7983 */ /* 0x000ee80000300a00 */
[----:B------:R-:W3:Y:S01]  /*11bb0*/  LDL.LU.64 R24, [R1+0x3b8] ;  /* 0x0003b80001187983 */ /* 0x000ee20000300a00 */
[----:B0-----:R-:W-:-:S03]  /*11bc0*/  IMAD.MOV.U32 R0, RZ, RZ, R39 ;  /* 0x000000ffff007224 */ /* 0x001fc600078e0027 */
[----:B------:R-:W-:Y:S04]  /*11bd0*/  STL [R1+0x19dc], R22 ;  /* 0x0019dc1601007387 */ /* 0x000fe80000100800 */
[----:B------:R0:W-:Y:S02]  /*11be0*/  STL [R1+0x19d0], R0 ;  /* 0x0019d00001007387 */ /* 0x0001e40000100800 */
[----:B0-----:R-:W-:Y:S02]  /*11bf0*/  IMAD.MOV.U32 R0, RZ, RZ, R23 ;  /* 0x000000ffff007224 */ /* 0x001fe400078e0017 */
[----:B----4-:R-:W-:Y:S04]  /*11c00*/  STL [R1+0x19e4], R36 ;  /* 0x0019e42401007387 */ /* 0x010fe80000100800 */
[----:B------:R0:W-:Y:S04]  /*11c10*/  STL [R1+0x19d8], R0 ;  /* 0x0019d80001007387 */ /* 0x0001e80000100800 */
[----:B------:R-:W4:Y:S04]  /*11c20*/  LDL.LU.64 R22, [R1+0x3c8] ;  /* 0x0003c80001167983 */ /* 0x000f280000300a00 */
[----:B------:R-:W4:Y:S01]  /*11c30*/  LDL.LU.64 R38, [R1+0x4e8] ;  /* 0x0004e80001267983 */ /* 0x000f220000300a00 */
[----:B0-----:R-:W-:-:S05]  /*11c40*/  IMAD.MOV.U32 R0, RZ, RZ, R37 ;  /* 0x000000ffff007224 */ /* 0x001fca00078e0025 */
[----:B------:R0:W-:Y:S04]  /*11c50*/  STL [R1+0x19e0], R0 ;  /* 0x0019e00001007387 */ /* 0x0001e80000100800 */
[----:B------:R1:W-:Y:S01]  /*11c60*/  STL [R1+0x19ec], R28 ;  /* 0x0019ec1c01007387 */ /* 0x0003e20000100800 */
[----:B0-----:R-:W-:-:S05]  /*11c70*/  IMAD.MOV.U32 R0, RZ, RZ, R29 ;  /* 0x000000ffff007224 */ /* 0x001fca00078e001d */
[----:B------:R0:W-:Y:S04]  /*11c80*/  STL [R1+0x19e8], R0 ;  /* 0x0019e80001007387 */ /* 0x0001e80000100800 */
[----:B------:R-:W-:Y:S04]  /*11c90*/  STL [R1+0x19f4], R34 ;  /* 0x0019f42201007387 */ /* 0x000fe80000100800 */
[----:B-1----:R-:W4:Y:S01]  /*11ca0*/  LDL.LU.64 R28, [R1+0x4f0] ;  /* 0x0004f000011c7983 */ /* 0x002f220000300a00 */
        /* <DEDUP_REMOVED lines=9> */
[----:B--2---:R-:W-:Y:S04]  /*11d40*/  STL [R1+0x1a0c], R32 ;  /* 0x001a0c2001007387 */ /* 0x004fe80000100800 */
[----:B------:R0:W-:Y:S04]  /*11d50*/  STL [R1+0x1a00], R0 ;  /* 0x001a000001007387 */ /* 0x0001e80000100800 */
[----:B-1----:R-:W2:Y:S01]  /*11d60*/  LDL.LU.64 R30, [R1+0x3e0] ;  /* 0x0003e000011e7983 */ /* 0x002ea20000300a00 */
[----:B0-----:R-:W-:-:S03]  /*11d70*/  IMAD.MOV.U32 R0, RZ, RZ, R33 ;  /* 0x000000ffff007224 */ /* 0x001fc600078e0021 */
[----:B---3--:R-:W-:Y:S04]  /*11d80*/  STL [R1+0x1a14], R26 ;  /* 0x001a141a01007387 */ /* 0x008fe80000100800 */
[----:B------:R0:W-:Y:S04]  /*11d90*/  STL [R1+0x1a08], R0 ;  /* 0x001a080001007387 */ /* 0x0001e80000100800 */
[----:B------:R-:W3:Y:S01]  /*11da0*/  LDL.LU.64 R34, [R1+0x510] ;  /* 0x0005100001227983 */ /* 0x000ee20000300a00 */
[----:B0-----:R-:W-:-:S05]  /*11db0*/  IMAD.MOV.U32 R0, RZ, RZ, R27 ;  /* 0x000000ffff007224 */ /* 0x001fca00078e001b */
[----:B------:R0:W-:Y:S04]  /*11dc0*/  STL [R1+0x1a10], R0 ;  /* 0x001a100001007387 */ /* 0x0001e80000100800 */
[----:B------:R1:W-:Y:S04]  /*11dd0*/  STL [R1+0x1a1c], R24 ;  /* 0x001a1c1801007387 */ /* 0x0003e80000100800 */
[----:B------:R-:W3:Y:S01]  /*11de0*/  LDL.LU.64 R32, [R1+0x3e8] ;  /* 0x0003e80001207983 */ /* 0x000ee20000300a00 */
[----:B0-----:R-:W-:-:S03]  /*11df0*/  IMAD.MOV.U32 R0, RZ, RZ, R25 ;  /* 0x000000ffff007224 */ /* 0x001fc600078e0019 */
[----:B------:R-:W3:Y:S04]  /*11e00*/  LDL.LU.64 R26, [R1+0x518] ;  /* 0x00051800011a7983 */ /* 0x000ee80000300a00 */
[----:B-1----:R-:W3:Y:S04]  /*11e10*/  LDL.LU.64 R24, [R1+0x3f8] ;  /* 0x0003f80001187983 */ /* 0x002ee80000300a00 */
[----:B------:R0:W-:Y:S04]  /*11e20*/  STL [R1+0x1a18], R0 ;  /* 0x001a180001007387 */ /* 0x0001e80000100800 */
[----:B----4-:R-:W-:Y:S01]  /*11e30*/  STL [R1+0x1a24], R38 ;  /* 0x001a242601007387 */ /* 0x010fe20000100800 */
[----:B0-----:R-:W-:-:S03]  /*11e40*/  IMAD.MOV.U32 R0, RZ, RZ, R39 ;  /* 0x000000ffff007224 */ /* 0x001fc600078e0027 */
[----:B------:R-:W-:Y:S04]  /*11e50*/  STL [R1+0x1a2c], R22 ;  /* 0x001a2c1601007387 */ /* 0x000fe80000100800 */
[----:B------:R0:W-:Y:S02]  /*11e60*/  STL [R1+0x1a20], R0 ;  /* 0x001a200001007387 */ /* 0x0001e40000100800 */
[----:B0-----:R-:W-:Y:S02]  /*11e70*/  IMAD.MOV.U32 R0, RZ, RZ, R23 ;  /* 0x000000ffff007224 */ /* 0x001fe400078e0017 */
[----:B------:R-:W-:Y:S04]  /*11e80*/  STL [R1+0x1a34], R28 ;  /* 0x001a341c01007387 */ /* 0x000fe80000100800 */
[----:B------:R0:W-:Y:S04]  /*11e90*/  STL [R1+0x1a28], R0 ;  /* 0x001a280001007387 */ /* 0x0001e80000100800 */
[----:B------:R-:W4:Y:S01]  /*11ea0*/  LDL.LU.64 R22, [R1+0x408] ;  /* 0x0004080001167983 */ /* 0x000f220000300a00 */
[----:B0-----:R-:W-:-:S03]  /*11eb0*/  IMAD.MOV.U32 R0, RZ, RZ, R29 ;  /* 0x000000ffff007224 */ /* 0x001fc600078e001d */
[----:B------:R-:W4:Y:S04]  /*11ec0*/  LDL.LU.64 R28, [R1+0x528] ;  /* 0x00052800011c7983 */ /* 0x000f280000300a00 */
[----:B------:R0:W-:Y:S04]  /*11ed0*/  STL [R1+0x1a30], R0 ;  /* 0x001a300001007387 */ /* 0x0001e80000100800 */
[----:B------:R1:W-:Y:S01]  /*11ee0*/  STL [R1+0x1a3c], R16 ;  /* 0x001a3c1001007387 */ /* 0x0003e20000100800 */
[----:B0-----:R-:W-:-:S05]  /*11ef0*/  IMAD.MOV.U32 R0, RZ, RZ, R17 ;  /* 0x000000ffff007224 */ /* 0x001fca00078e0011 */
[----:B------:R0:W-:Y:S01]  /*11f00*/  STL [R1+0x1a38], R0 ;  /* 0x001a380001007387 */ /* 0x0001e20000100800 */
[----:B-1----:R-:W-:Y:S02]  /*11f10*/  IMAD.MOV.U32 R16, RZ, RZ, R12 ;  /* 0x000000ffff107224 */ /* 0x002fe400078e000c */
[----:B------:R-:W-:Y:S01]  /*11f20*/  IMAD.MOV.U32 R17, RZ, RZ, R13 ;  /* 0x000000ffff117224 */ /* 0x000fe200078e000d */
[----:B------:R-:W-:Y:S01]  /*11f30*/  STL [R1+0x1a44], R36 ;  /* 0x001a442401007387 */ /* 0x000fe20000100800 */
[----:B------:R-:W-:Y:S02]  /*11f40*/  IMAD.MOV.U32 R12, RZ, RZ, R10 ;  /* 0x000000ffff0c7224 */ /* 0x000fe400078e000a */
[----:B------:R-:W-:Y:S02]  /*11f50*/  IMAD.MOV.U32 R13, RZ, RZ, R11 ;  /* 0x000000ffff0d7224 */ /* 0x000fe400078e000b */
[----:B------:R-:W-:Y:S02]  /*11f60*/  IMAD.MOV.U32 R10, RZ, RZ, R4 ;  /* 0x000000ffff0a7224 */ /* 0x000fe400078e0004 */
[----:B------:R-:W-:-:S02]  /*11f70*/  IMAD.MOV.U32 R11, RZ, RZ, R5 ;  /* 0x000000ffff0b7224 */ /* 0x000fc400078e0005 */
[----:B------:R-:W4:Y:S01]  /*11f80*/  LDL.LU.64 R4, [R1+0x538] ;  /* 0x0005380001047983 */ /* 0x000f220000300a00 */
[----:B0-----:R-:W-:-:S03]  /*11f90*/  IMAD.MOV.U32 R0, RZ, RZ, R37 ;  /* 0x000000ffff007224 */ /* 0x001fc600078e0025 */
[----:B--2---:R-:W-:Y:S04]  /*11fa0*/  STL [R1+0x1a4c], R30 ;  /* 0x001a4c1e01007387 */ /* 0x004fe80000100800 */
[----:B------:R0:W-:Y:S04]  /*11fb0*/  STL [R1+0x1a40], R0 ;  /* 0x001a400001007387 */ /* 0x0001e80000100800 */
[----:B------:R-:W2:Y:S01]  /*11fc0*/  LDL.LU.64 R38, [R1+0x410] ;  /* 0x0004100001267983 */ /* 0x000ea20000300a00 */
[----:B0-----:R-:W-:-:S03]  /*11fd0*/  IMAD.MOV.U32 R0, RZ, RZ, R31 ;  /* 0x000000ffff007224 */ /* 0x001fc600078e001f */
[----:B------:R-:W2:Y:S04]  /*11fe0*/  LDL.LU.64 R30, [R1+0x540] ;  /* 0x00054000011e7983 */ /* 0x000ea80000300a00 */
[----:B------:R0:W-:Y:S04]  /*11ff0*/  STL [R1+0x1a48], R0 ;  /* 0x001a480001007387 */ /* 0x0001e80000100800 */
[----:B---3--:R-:W-:Y:S01]  /*12000*/  STL [R1+0x1a54], R34 ;  /* 0x001a542201007387 */ /* 0x008fe20000100800 */
[----:B0-----:R-:W-:-:S05]  /*12010*/  IMAD.MOV.U32 R0, RZ, RZ, R35 ;  /* 0x000000ffff007224 */ /* 0x001fca00078e0023 */
[----:B------:R0:W-:Y:S04]  /*12020*/  STL [R1+0x1a50], R0 ;  /* 0x001a500001007387 */ /* 0x0001e80000100800 */
[----:B------:R1:W-:Y:S04]  /*12030*/  STL [R1+0x1a5c], R32 ;  /* 0x001a5c2001007387 */ /* 0x0003e80000100800 */
[----:B------:R-:W3:Y:S01]  /*12040*/  LDL.LU.64 R36, [R1+0x420] ;  /* 0x0004200001247983 */ /* 0x000ee20000300a00 */
[----:B0-----:R-:W-:-:S03]  /*12050*/  IMAD.MOV.U32 R0, RZ, RZ, R33 ;  /* 0x000000ffff007224 */ /* 0x001fc600078e0021 */
[----:B------:R-:W-:Y:S04]  /*12060*/  STL [R1+0x1a64], R26 ;  /* 0x001a641a01007387 */ /* 0x000fe80000100800 */
[----:B------:R0:W-:Y:S04]  /*12070*/  STL [R1+0x1a58], R0 ;  /* 0x001a580001007387 */ /* 0x0001e80000100800 */
[----:B-1----:R-:W3:Y:S01]  /*12080*/  LDL.LU.64 R32, [R1+0x550] ;  /* 0x0005500001207983 */ /* 0x002ee20000300a00 */
        /* <DEDUP_REMOVED lines=17> */
[----:B--2---:R-:W-:Y:S04]  /*121a0*/  STL [R1+0x1a8c], R38 ;  /* 0x001a8c2601007387 */ /* 0x004fe80000100800 */
[----:B------:R0:W-:Y:S04]  /*121b0*/  STL [R1+0x1a80], R0 ;  /* 0x001a800001007387 */ /* 0x0001e80000100800 */
[----:B------:R-:W2:Y:S04]  /*121c0*/  LDL.LU.64 R22, [R1+0x448] ;  /* 0x0004480001167983 */ /* 0x000ea80000300a00 */
[----:B------:R-:W2:Y:S01]  /*121d0*/  LDL.LU.64 R4, [R1+0x578] ;  /* 0x0005780001047983 */ /* 0x000ea20000300a00 */
[----:B0-----:R-:W-:-:S03]  /*121e0*/  IMAD.MOV.U32 R0, RZ, RZ, R39 ;  /* 0x000000ffff007224 */ /* 0x001fc600078e0027 */
[----:B------:R-:W-:Y:S04]  /*121f0*/  STL [R1+0x1a94], R30 ;  /* 0x001a941e01007387 */ /* 0x000fe80000100800 */
[----:B------:R0:W-:Y:S02]  /*12200*/  STL [R1+0x1a88], R0 ;  /* 0x001a880001007387 */ /* 0x0001e40000100800 */
[----:B0-----:R-:W-:Y:S02]  /*12210*/  IMAD.MOV.U32 R0, RZ, RZ, R31 ;  /* 0x000000ffff007224 */ /* 0x001fe400078e001f */
[----:B---3--:R-:W-:Y:S04]  /*12220*/  STL [R1+0x1a9c], R36 ;  /* 0x001a9c2401007387 */ /* 0x008fe80000100800 */
[----:B------:R0:W-:Y:S04]  /*12230*/  STL [R1+0x1a90], R0 ;  /* 0x001a900001007387 */ /* 0x0001e80000100800 */
[----:B------:R-:W3:Y:S04]  /*12240*/  LDL.LU.64 R30, [R1+0x588] ;  /* 0x00058800011e7983 */ /* 0x000ee80000300a00 */
[----:B------:R-:W3:Y:S01]  /*12250*/  LDL.LU.64 R38, [R1+0x450] ;  /* 0x0004500001267983 */ /* 0x000ee20000300a00 */
[----:B0-----:R-:W-:-:S05]  /*12260*/  IMAD.MOV.U32 R0, RZ, RZ, R37 ;  /* 0x000000ffff007224 */ /* 0x001fca00078e0025 */
[----:B------:R0:W-:Y:S04]  /*12270*/  STL [R1+0x1a98], R0 ;  /* 0x001a980001007387 */ /* 0x0001e80000100800 */
[----:B------:R1:W-:Y:S01]  /*12280*/  STL [R1+0x1aa4], R32 ;  /* 0x001aa42001007387 */ /* 0x0003e20000100800 */
[----:B0-----:R-:W-:-:S05]  /*12290*/  IMAD.MOV.U32 R0, RZ, RZ, R33 ;  /* 0x000000ffff007224 */ /* 0x001fca00078e0021 */
[----:B------:R0:W-:Y:S04]  /*122a0*/  STL [R1+0x1aa0], R0 ;  /* 0x001aa00001007387 */ /* 0x0001e80000100800 */
[----:B------:R-:W-:Y:S04]  /*122b0*/  STL [R1+0x1aac], R34 ;  /* 0x001aac2201007387 */ /* 0x000fe80000100800 */
[----:B-1----:R-:W3:Y:S01]  /*122c0*/  LDL.LU.64 R32, [R1+0x460] ;  /* 0x0004600001207983 */ /* 0x002ee20000300a00 */
[----:B0-----:R-:W-:-:S03]  /*122d0*/  IMAD.MOV.U32 R0, RZ, RZ, R35 ;  /* 0x000000ffff007224 */ /* 0x001fc600078e0023 */
[----:B------:R-:W-:Y:S04]  /*122e0*/  STL [R1+0x1ab4], R26 ;  /* 0x001ab41a01007387 */ /* 0x000fe80000100800 */
[----:B------:R0:W-:Y:S02]  /*122f0*/  STL [R1+0x1aa8], R0 ;  /* 0x001aa80001007387 */ /* 0x0001e40000100800 */
[----:B0-----:R-:W-:Y:S02]  /*12300*/  IMAD.MOV.U32 R0, RZ, RZ, R27 ;  /* 0x000000ffff007224 */ /* 0x001fe400078e001b */
[----:B------:R-:W3:Y:S04]  /*12310*/  LDL.LU.64 R26, [R1+0x590] ;  /* 0x00059000011a7983 */ /* 0x000ee80000300a00 */
[----:B------:R0:W-:Y:S04]  /*12320*/  STL [R1+0x1ab0], R0 ;  /* 0x001ab00001007387 */ /* 0x0001e80000100800 */
[----:B------:R1:W-:Y:S04]  /*12330*/  STL [R1+0x1abc], R24 ;  /* 0x001abc1801007387 */ /* 0x0003e80000100800 */
[----:B------:R-:W3:Y:S01]  /*12340*/  LDL.LU.64 R36, [R1+0x468] ;  /* 0x0004680001247983 */ /* 0x000ee20000300a00 */
[----:B0-----:R-:W-:-:S03]  /*12350*/  IMAD.MOV.U32 R0, RZ, RZ, R25 ;  /* 0x000000ffff007224 */ /* 0x001fc600078e0019 */
[----:B----4-:R-:W-:Y:S04]  /*12360*/  STL [R1+0x1ac4], R28 ;  /* 0x001ac41c01007387 */ /* 0x010fe80000100800 */
[----:B------:R0:W-:Y:S04]  /*12370*/  STL [R1+0x1ab8], R0 ;  /* 0x001ab80001007387 */ /* 0x0001e80000100800 */
[----:B-1----:R-:W4:Y:S01]  /*12380*/  LDL.LU.64 R24, [R1+0x5a0] ;  /* 0x0005a00001187983 */ /* 0x002f220000300a00 */
[----:B0-----:R-:W-:-:S03]  /*12390*/  IMAD.MOV.U32 R0, RZ, RZ, R29 ;  /* 0x000000ffff007224 */ /* 0x001fc600078e001d */
[----:B--2---:R-:W-:Y:S04]  /*123a0*/  STL [R1+0x1acc], R22 ;  /* 0x001acc1601007387 */ /* 0x004fe80000100800 */
[----:B------:R0:W-:Y:S04]  /*123b0*/  STL [R1+0x1ac0], R0 ;  /* 0x001ac00001007387 */ /* 0x0001e80000100800 */
[----:B------:R-:W2:Y:S01]  /*123c0*/  LDL.LU.64 R34, [R1+0x478] ;  /* 0x0004780001227983 */ /* 0x000ea20000300a00 */
[----:B0-----:R-:W-:-:S05]  /*123d0*/  IMAD.MOV.U32 R0, RZ, RZ, R23 ;  /* 0x000000ffff007224 */ /* 0x001fca00078e0017 */
[----:B------:R0:W-:Y:S04]  /*123e0*/  STL [R1+0x1ac8], R0 ;  /* 0x001ac80001007387 */ /* 0x0001e80000100800 */
[----:B------:R1:W-:Y:S04]  /*123f0*/  STL [R1+0x1ad4], R4 ;  /* 0x001ad40401007387 */ /* 0x0003e80000100800 */
[----:B------:R-:W2:Y:S01]  /*12400*/  LDL.LU.64 R28, [R1+0x5b0] ;  /* 0x0005b000011c7983 */ /* 0x000ea20000300a00 */
[----:B------:R-:W-:Y:S02]  /*12410*/  IMAD.MOV.U32 R22, RZ, RZ, R20 ;  /* 0x000000ffff167224 */ /* 0x000fe400078e0014 */
[----:B------:R-:W-:-:S02]  /*12420*/  IMAD.MOV.U32 R23, RZ, RZ, R21 ;  /* 0x000000ffff177224 */ /* 0x000fc400078e0015 */
[----:B------:R-:W2:Y:S01]  /*12430*/  LDL.LU.64 R20, [R1+0x480] ;  /* 0x0004800001147983 */ /* 0x000ea20000300a00 */
[----:B0-----:R-:W-:-:S03]  /*12440*/  IMAD.MOV.U32 R0, RZ, RZ, R5 ;  /* 0x000000ffff007224 */ /* 0x001fc600078e0005 */
[----:B-1----:R-:W2:Y:S04]  /*12450*/  LDL.LU.64 R4, [R1+0x5b8] ;  /* 0x0005b80001047983 */ /* 0x002ea80000300a00 */
[----:B------:R0:W-:Y:S04]  /*12460*/  STL [R1+0x1ad0], R0 ;  /* 0x001ad00001007387 */ /* 0x0001e80000100800 */
[----:B---3--:R-:W-:Y:S01]  /*12470*/  STL [R1+0x1adc], R38 ;  /* 0x001adc2601007387 */ /* 0x008fe20000100800 */
[----:B0-----:R-:W-:-:S03]  /*12480*/  IMAD.MOV.U32 R0, RZ, RZ, R39 ;  /* 0x000000ffff007224 */ /* 0x001fc600078e0027 */
[----:B------:R-:W-:Y:S04]  /*12490*/  STL [R1+0x1ae4], R30 ;  /* 0x001ae41e01007387 */ /* 0x000fe80000100800 */
[----:B------:R0:W-:Y:S02]  /*124a0*/  STL [R1+0x1ad8], R0 ;  /* 0x001ad80001007387 */ /* 0x0001e40000100800 */
[----:B0-----:R-:W-:Y:S02]  /*124b0*/  IMAD.MOV.U32 R0, RZ, RZ, R31 ;  /* 0x000000ffff007224 */ /* 0x001fe400078e001f */
[----:B------:R-:W-:Y:S04]  /*124c0*/  STL [R1+0x1aec], R32 ;  /* 0x001aec2001007387 */ /* 0x000fe80000100800 */
[----:B------:R0:W-:Y:S04]  /*124d0*/  STL [R1+0x1ae0], R0 ;  /* 0x001ae00001007387 */ /* 0x0001e80000100800 */
[----:B------:R-:W3:Y:S01]  /*124e0*/  LDL.LU.64 R30, [R1+0x5c8] ;  /* 0x0005c800011e7983 */ /* 0x000ee20000300a00 */
[----:B0-----:R-:W-:-:S03]  /*124f0*/  IMAD.MOV.U32 R0, RZ, RZ, R33 ;  /* 0x000000ffff007224 */ /* 0x001fc600078e0021 */
[----:B------:R-:W3:Y:S04]  /*12500*/  LDL.LU.64 R32, [R1+0x490] ;  /* 0x0004900001207983 */ /* 0x000ee80000300a00 */
[----:B------:R0:W-:Y:S04]  /*12510*/  STL [R1+0x1ae8], R0 ;  /* 0x001ae80001007387 */ /* 0x0001e80000100800 */
[----:B------:R1:W-:Y:S01]  /*12520*/  STL [R1+0x1af4], R26 ;  /* 0x001af41a01007387 */ /* 0x0003e20000100800 */
[----:B0-----:R-:W-:-:S05]  /*12530*/  IMAD.MOV.U32 R0, RZ, RZ, R27 ;  /* 0x000000ffff007224 */ /* 0x001fca00078e001b */
[----:B------:R0:W-:Y:S04]  /*12540*/  STL [R1+0x1af0], R0 ;  /* 0x001af00001007387 */ /* 0x0001e80000100800 */
[----:B------:R-:W-:Y:S04]  /*12550*/  STL [R1+0x1afc], R36 ;  /* 0x001afc2401007387 */ /* 0x000fe80000100800 */
[----:B-1----:R-:W3:Y:S01]  /*12560*/  LDL.LU.64 R26, [R1+0x498] ;  /* 0x00049800011a7983 */ /* 0x002ee20000300a00 */
[----:B0-----:R-:W-:-:S03]  /*12570*/  IMAD.MOV.U32 R0, RZ, RZ, R37 ;  /* 0x000000ffff007224 */ /* 0x001fc600078e0025 */
[----:B----4-:R-:W-:Y:S04]  /*12580*/  STL [R1+0x1b04], R24 ;  /* 0x001b041801007387 */ /* 0x010fe80000100800 */
[----:B------:R0:W-:Y:S04]  /*12590*/  STL [R1+0x1af8], R0 ;  /* 0x001af80001007387 */ /* 0x0001e80000100800 */
[----:B------:R-:W4:Y:S01]  /*125a0*/  LDL.LU.64 R38, [R1+0x5d8] ;  /* 0x0005d80001267983 */ /* 0x000f220000300a00 */
[----:B0-----:R-:W-:-:S03]  /*125b0*/  IMAD.MOV.U32 R0, RZ, RZ, R25 ;  /* 0x000000ffff007224 */ /* 0x001fc600078e0019 */
[----:B------:R-:W4:Y:S04]  /*125c0*/  LDL.LU.64 R24, [R1+0x4a8] ;  /* 0x0004a80001187983 */ /* 0x000f280000300a00 */
[----:B------:R2:W-:Y:S02]  /*125d0*/  STL [R1+0x1b00], R0 ;  /* 0x001b000001007387 */ /* 0x0005e40000100800 */
[----:B--2---:R-:W-:Y:S02]  /*125e0*/  IMAD.MOV.U32 R0, RZ, RZ, R35 ;  /* 0x000000ffff007224 */ /* 0x004fe400078e0023 */
[----:B------:R-:W-:Y:S04]  /*125f0*/  STL [R1+0x1b0c], R34 ;  /* 0x001b0c2201007387 */ /* 0x000fe80000100800 */
[----:B------:R0:W-:Y:S04]  /*12600*/  STL [R1+0x1b08], R0 ;  /* 0x001b080001007387 */ /* 0x0001e80000100800 */
[----:B------:R1:W-:Y:S01]  /*12610*/  STL [R1+0x1b14], R28 ;  /* 0x001b141c01007387 */ /* 0x0003e20000100800 */
[----:B0-----:R-:W-:-:S03]  /*12620*/  IMAD.MOV.U32 R0, RZ, RZ, R29 ;  /* 0x000000ffff007224 */ /* 0x001fc600078e001d */
[----:B------:R-:W2:Y:S04]  /*12630*/  LDL.LU.64 R36, [R1+0x5e0] ;  /* 0x0005e00001247983 */ /* 0x000ea80000300a00 */
[----:B------:R-:W-:Y:S04]  /*12640*/  STL [R1+0x1b1c], R20 ;  /* 0x001b1c1401007387 */ /* 0x000fe80000100800 */
[----:B------:R0:W-:Y:S04]  /*12650*/  STL [R1+0x1b10], R0 ;  /* 0x001b100001007387 */ /* 0x0001e80000100800 */
[----:B-1----:R-:W2:Y:S01]  /*12660*/  LDL.LU.64 R28, [R1+0x4b0] ;  /* 0x0004b000011c7983 */ /* 0x002ea20000300a00 */
[----:B0-----:R-:W-:-:S05]  /*12670*/  IMAD.MOV.U32 R0, RZ, RZ, R21 ;  /* 0x000000ffff007224 */ /* 0x001fca00078e0015 */
[----:B------:R0:W-:Y:S04]  /*12680*/  STL [R1+0x1b18], R0 ;  /* 0x001b180001007387 */ /* 0x0001e80000100800 */
[----:B------:R1:W-:Y:S04]  /*12690*/  STL [R1+0x1b24], R4 ;  /* 0x001b240401007387 */ /* 0x0003e80000100800 */
[----:B------:R-:W2:Y:S04]  /*126a0*/  LDL.LU.64 R34, [R1+0x5f0] ;  /* 0x0005f00001227983 */ /* 0x000ea80000300a00 */
[----:B------:R-:W2:Y:S01]  /*126b0*/  LDL.LU.64 R20, [R1+0x2d8] ;  /* 0x0002d80001147983 */ /* 0x000ea20000300a00 */
[----:B0-----:R-:W-:-:S03]  /*126c0*/  IMAD.MOV.U32 R0, RZ, RZ, R5 ;  /* 0x000000ffff007224 */ /* 0x001fc600078e0005 */
[----:B-1----:R-:W2:Y:S04]  /*126d0*/  LDL.LU.64 R4, [R1+0x600] ;  /* 0x0006000001047983 */ /* 0x002ea80000300a00 */
[----:B------:R3:W-:Y:S02]  /*126e0*/  STL [R1+0x1b20], R0 ;  /* 0x001b200001007387 */ /* 0x0007e40000100800 */
[----:B---3--:R-:W-:Y:S02]  /*126f0*/  IMAD.MOV.U32 R0, RZ, RZ, R33 ;  /* 0x000000ffff007224 */ /* 0x008fe400078e0021 */
[----:B------:R-:W-:Y:S04]  /*12700*/  STL [R1+0x1b2c], R32 ;  /* 0x001b2c2001007387 */ /* 0x000fe80000100800 */
[----:B------:R-:W-:Y:S04]  /*12710*/  STL [R1+0x1b34], R30 ;  /* 0x001b341e01007387 */ /* 0x000fe80000100800 */
[----:B------:R0:W-:Y:S02]  /*12720*/  STL [R1+0x1b28], R0 ;  /* 0x001b280001007387 */ /* 0x0001e40000100800 */
[----:B0-----:R-:W-:-:S02]  /*12730*/  IMAD.MOV.U32 R0, RZ, RZ, R31 ;  /* 0x000000ffff007224 */ /* 0x001fc400078e001f */
[----:B------:R-:W-:Y:S04]  /*12740*/  STL [R1+0x1b3c], R26 ;  /* 0x001b3c1a01007387 */ /* 0x000fe80000100800 */
[----:B------:R0:W-:Y:S04]  /*12750*/  STL [R1+0x1b30], R0 ;  /* 0x001b300001007387 */ /* 0x0001e80000100800 */
[----:B------:R-:W3:Y:S01]  /*12760*/  LDL.LU.64 R32, [R1+0x2d0] ;  /* 0x0002d00001207983 */ /* 0x000ee20000300a00 */
[----:B0-----:R-:W-:-:S03]  /*12770*/  IMAD.MOV.U32 R0, RZ, RZ, R27 ;  /* 0x000000ffff007224 */ /* 0x001fc600078e001b */
[----:B----4-:R-:W-:Y:S04]  /*12780*/  STL [R1+0x1b44], R38 ;  /* 0x001b442601007387 */ /* 0x010fe80000100800 */
        /* <DEDUP_REMOVED lines=65> */
[----:B----4-:R1:W-:Y:S01]  /*12ba0*/  STL [R1+0x1bc4], R32 ;  /* 0x001bc42001007387 */ /* 0x0103e20000100800 */
[----:B0-----:R-:W-:-:S05]  /*12bb0*/  IMAD.MOV.U32 R0, RZ, RZ, R33 ;  /* 0x000000ffff007224 */ /* 0x001fca00078e0021 */
[----:B------:R0:W-:Y:S04]  /*12bc0*/  STL [R1+0x1bc0], R0 ;  /* 0x001bc00001007387 */ /* 0x0001e80000100800 */
[----:B------:R-:W-:Y:S04]  /*12bd0*/  STL [R1+0x1bcc], R34 ;  /* 0x001bcc2201007387 */ /* 0x000fe80000100800 */
[----:B-1----:R-:W4:Y:S01]  /*12be0*/  LDL.LU.64 R32, [R1+0x520] ;  /* 0x0005200001207983 */ /* 0x002f220000300a00 */
        /* <DEDUP_REMOVED lines=31> */
[----:B------:R-:W4:Y:S01]  /*12de0*/  LDL.LU.64 R4, [R1+0x678] ;  /* 0x0006780001047983 */ /* 0x000f220000300a00 */
[----:B0-----:R-:W-:-:S03]  /*12df0*/  IMAD.MOV.U32 R0, RZ, RZ, R33 ;  /* 0x000000ffff007224 */ /* 0x001fc600078e0021 */
[----:B------:R-:W4:Y:S04]  /*12e00*/  LDL.LU.64 R32, [R1+0x548] ;  /* 0x0005480001207983 */ /* 0x000f280000300a00 */
[----:B------:R0:W-:Y:S04]  /*12e10*/  STL [R1+0x1c08], R0 ;  /* 0x001c080001007387 */ /* 0x0001e80000100800 */
[----:B------:R-:W-:Y:S01]  /*12e20*/  STL [R1+0x1c14], R36 ;  /* 0x001c142401007387 */ /* 0x000fe20000100800 */
[----:B0-----:R-:W-:-:S05]  /*12e30*/  IMAD.MOV.U32 R0, RZ, RZ, R37 ;  /* 0x000000ffff007224 */ /* 0x001fca00078e0025 */
[----:B------:R0:W-:Y:S04]  /*12e40*/  STL [R1+0x1c10], R0 ;  /* 0x001c100001007387 */ /* 0x0001e80000100800 */
[----:B------:R-:W-:Y:S04]  /*12e50*/  STL [R1+0x1c1c], R34 ;  /* 0x001c1c2201007387 */ /* 0x000fe80000100800 */
        /* <DEDUP_REMOVED lines=17> */
[----:B0-----:R-:W-:Y:S02]  /*12f70*/  IMAD.MOV.U32 R0, RZ, RZ, R25 ;  /* 0x000000ffff007224 */ /* 0x001fe400078e0019 */
[----:B------:R-:W-:-:S02]  /*12f80*/  IMAD.MOV.U32 R24, RZ, RZ, R22 ;  /* 0x000000ffff187224 */ /* 0x000fc400078e0016 */
[----:B------:R-:W-:Y:S01]  /*12f90*/  IMAD.MOV.U32 R25, RZ, RZ, R23 ;  /* 0x000000ffff197224 */ /* 0x000fe200078e0017 */
[----:B------:R0:W-:Y:S04]  /*12fa0*/  STL [R1+0x1c38], R0 ;  /* 0x001c380001007387 */ /* 0x0001e80000100800 */
[----:B------:R1:W-:Y:S04]  /*12fb0*/  STL [R1+0x1c44], R20 ;  /* 0x001c441401007387 */ /* 0x0003e80000100800 */
[----:B------:R-:W3:Y:S01]  /*12fc0*/  LDL.LU.64 R22, [R1+0x690] ;  /* 0x0006900001167983 */ /* 0x000ee20000300a00 */
[----:B0-----:R-:W-:-:S03]  /*12fd0*/  IMAD.MOV.U32 R0, RZ, RZ, R21 ;  /* 0x000000ffff007224 */ /* 0x001fc600078e0015 */
[----:B-1----:R-:W3:Y:S04]  /*12fe0*/  LDL.LU.64 R20, [R1+0x570] ;  /* 0x0005700001147983 */ /* 0x002ee80000300a00 */
[----:B------:R-:W3:Y:S04]  /*12ff0*/  LDL.LU.64 R34, [R1+0x698] ;  /* 0x0006980001227983 */ /* 0x000ee80000300a00 */
        /* <DEDUP_REMOVED lines=8> */
[----:B------:R-:W4:Y:S04]  /*13080*/  LDL.LU.64 R32, [R1+0x288] ;  /* 0x0002880001207983 */ /* 0x000f280000300a00 */
[----:B------:R-:W4:Y:S01]  /*13090*/  LDL.LU.64 R4, [R1+0x6a0] ;  /* 0x0006a00001047983 */ /* 0x000f220000300a00 */
[----:B0-----:R-:W-:-:S03]  /*130a0*/  IMAD.MOV.U32 R0, RZ, RZ, R39 ;  /* 0x000000ffff007224 */ /* 0x001fc600078e0027 */
[----:B------:R-:W-:Y:S04]  /*130b0*/  STL [R1+0x1c64], R36 ;  /* 0x001c642401007387 */ /* 0x000fe80000100800 */
[----:B------:R0:W-:Y:S02]  /*130c0*/  STL [R1+0x1c58], R0 ;  /* 0x001c580001007387 */ /* 0x0001e40000100800 */
[----:B0-----:R-:W-:-:S05]  /*130d0*/  IMAD.MOV.U32 R0, RZ, RZ, R37 ;  /* 0x000000ffff007224 */ /* 0x001fca00078e0025 */
[----:B------:R0:W-:Y:S04]  /*130e0*/  STL [R1+0x1c60], R0 ;  /* 0x001c600001007387 */ /* 0x0001e80000100800 */
[----:B------:R1:W-:Y:S04]  /*130f0*/  STL [R1+0x1c6c], R30 ;  /* 0x001c6c1e01007387 */ /* 0x0003e80000100800 */
[----:B------:R-:W4:Y:S01]  /*13100*/  LDL.LU.64 R38, [R1+0x580] ;  /* 0x0005800001267983 */ /* 0x000f220000300a00 */
[----:B0-----:R-:W-:-:S05]  /*13110*/  IMAD.MOV.U32 R0, RZ, RZ, R31 ;  /* 0x000000ffff007224 */ /* 0x001fca00078e001f */
[----:B------:R0:W-:Y:S04]  /*13120*/  STL [R1+0x1c68], R0 ;  /* 0x001c680001007387 */ /* 0x0001e80000100800 */
[----:B--2---:R2:W-:Y:S04]  /*13130*/  STL [R1+0x1c74], R26 ;  /* 0x001c741a01007387 */ /* 0x0045e80000100800 */
[----:B-1----:R-:W4:Y:S01]  /*13140*/  LDL.LU.64 R30, [R1+0x6a8] ;  /* 0x0006a800011e7983 */ /* 0x002f220000300a00 */
[----:B0-----:R-:W-:-:S03]  /*13150*/  IMAD.MOV.U32 R0, RZ, RZ, R27 ;  /* 0x000000ffff007224 */ /* 0x001fc600078e001b */
[----:B--2---:R-:W2:Y:S04]  /*13160*/  LDL.LU.64 R26, [R1+0x280] ;  /* 0x00028000011a7983 */ /* 0x004ea80000300a00 */
[----:B------:R0:W-:Y:S04]  /*13170*/  STL [R1+0x1c70], R0 ;  /* 0x001c700001007387 */ /* 0x0001e80000100800 */
[----:B---3--:R1:W-:Y:S01]  /*13180*/  STL [R1+0x1c7c], R28 ;  /* 0x001c7c1c01007387 */ /* 0x0083e20000100800 */
[----:B0-----:R-:W-:-:S05]  /*13190*/  IMAD.MOV.U32 R0, RZ, RZ, R29 ;  /* 0x000000ffff007224 */ /* 0x001fca00078e001d */
[----:B------:R0:W-:Y:S01]  /*131a0*/  STL [R1+0x1c78], R0 ;  /* 0x001c780001007387 */ /* 0x0001e20000100800 */
[----:B-1----:R-:W-:Y:S02]  /*131b0*/  IMAD.MOV.U32 R28, RZ, RZ, R24 ;  /* 0x000000ffff1c7224 */ /* 0x002fe400078e0018 */
[----:B------:R-:W-:Y:S01]  /*131c0*/  IMAD.MOV.U32 R29, RZ, RZ, R25 ;  /* 0x000000ffff1d7224 */ /* 0x000fe200078e0019 */
[----:B------:R1:W-:Y:S01]  /*131d0*/  STL [R1+0x1c84], R22 ;  /* 0x001c841601007387 */ /* 0x0003e20000100800 */
[----:B0-----:R-:W-:-:S03]  /*131e0*/  IMAD.MOV.U32 R0, RZ, RZ, R23 ;  /* 0x000000ffff007224 */ /* 0x001fc600078e0017 */
[----:B------:R-:W3:Y:S04]  /*131f0*/  LDL.LU.64 R24, [R1+0x6b0] ;  /* 0x0006b00001187983 */ /* 0x000ee80000300a00 */
[----:B------:R0:W-:Y:S04]  /*13200*/  STL [R1+0x1c80], R0 ;  /* 0x001c800001007387 */ /* 0x0001e80000100800 */
[----:B------:R0:W-:Y:S04]  /*13210*/  STL [R1+0x1c8c], R20 ;  /* 0x001c8c1401007387 */ /* 0x0001e80000100800 */
[----:B-1----:R-:W3:Y:S01]  /*13220*/  LDL.LU.64 R22, [R1+0x598] ;  /* 0x0005980001167983 */ /* 0x002ee20000300a00 */
[----:B0-----:R-:W-:-:S05]  /*13230*/  IMAD.MOV.U32 R0, RZ, RZ, R21 ;  /* 0x000000ffff007224 */ /* 0x001fca00078e0015 */
[----:B------:R0:W-:Y:S01]  /*13240*/  STL [R1+0x1c88], R0 ;  /* 0x001c880001007387 */ /* 0x0001e20000100800 */
[----:B------:R-:W-:Y:S02]  /*13250*/  IMAD.MOV.U32 R20, RZ, RZ, R18 ;  /* 0x000000ffff147224 */ /* 0x000fe400078e0012 */
[----:B------:R-:W-:Y:S01]  /*13260*/  IMAD.MOV.U32 R21, RZ, RZ, R19 ;  /* 0x000000ffff157224 */ /* 0x000fe200078e0013 */
[----:B------:R1:W-:Y:S01]  /*13270*/  STL [R1+0x1c94], R34 ;  /* 0x001c942201007387 */ /* 0x0003e20000100800 */
[----:B------:R-:W-:Y:S02]  /*13280*/  IMAD.MOV.U32 R18, RZ, RZ, R14 ;  /* 0x000000ffff127224 */ /* 0x000fe400078e000e */
[----:B------:R-:W-:Y:S02]  /*13290*/  IMAD.MOV.U32 R19, RZ, RZ, R15 ;  /* 0x000000ffff137224 */ /* 0x000fe400078e000f */
[----:B------:R-:W-:Y:S02]  /*132a0*/  IMAD.MOV.U32 R14, RZ, RZ, R8 ;  /* 0x000000ffff0e7224 */ /* 0x000fe400078e0008 */
[----:B------:R-:W-:-:S02]  /*132b0*/  IMAD.MOV.U32 R15, RZ, RZ, R9 ;  /* 0x000000ffff0f7224 */ /* 0x000fc400078e0009 */
[----:B0-----:R-:W-:Y:S01]  /*132c0*/  IMAD.MOV.U32 R0, RZ, RZ, R35 ;  /* 0x000000ffff007224 */ /* 0x001fe200078e0023 */
[----:B------:R-:W3:Y:S04]  /*132d0*/  LDL.LU.64 R8, [R1+0x6b8] ;  /* 0x0006b80001087983 */ /* 0x000ee80000300a00 */
[----:B-1----:R-:W3:Y:S04]  /*132e0*/  LDL.LU.64 R34, [R1+0x6c0] ;  /* 0x0006c00001227983 */ /* 0x002ee80000300a00 */
[----:B------:R0:W-:Y:S04]  /*132f0*/  STL [R1+0x1c90], R0 ;  /* 0x001c900001007387 */ /* 0x0001e80000100800 */
[----:B----4-:R1:W-:Y:S04]  /*13300*/  STL [R1+0x1c9c], R32 ;  /* 0x001c9c2001007387 */ /* 0x0103e80000100800 */
[----:B------:R-:W4:Y:S01]  /*13310*/  LDL.LU.64 R36, [R1+0x278] ;  /* 0x0002780001247983 */ /* 0x000f220000300a00 */
[----:B0-----:R-:W-:-:S03]  /*13320*/  IMAD.MOV.U32 R0, RZ, RZ, R33 ;  /* 0x000000ffff007224 */ /* 0x001fc600078e0021 */
[----:B------:R-:W-:Y:S04]  /*13330*/  STL [R1+0x1ca4], R4 ;  /* 0x001ca40401007387 */ /* 0x000fe80000100800 */
[----:B------:R0:W-:Y:S04]  /*13340*/  STL [R1+0x1c98], R0 ;  /* 0x001c980001007387 */ /* 0x0001e80000100800 */
[----:B-1----:R-:W4:Y:S01]  /*13350*/  LDL.LU.64 R32, [R1+0x5a8] ;  /* 0x0005a80001207983 */ /* 0x002f220000300a00 */
[----:B0-----:R-:W-:-:S05]  /*13360*/  IMAD.MOV.U32 R0, RZ, RZ, R5 ;  /* 0x000000ffff007224 */ /* 0x001fca00078e0005 */
[----:B------:R0:W-:Y:S04]  /*13370*/  STL [R1+0x1ca0], R0 ;  /* 0x001ca00001007387 */ /* 0x0001e80000100800 */
[----:B------:R-:W-:Y:S01]  /*13380*/  STL [R1+0x1cac], R38 ;  /* 0x001cac2601007387 */ /* 0x000fe20000100800 */
[----:B0-----:R-:W-:-:S03]  /*13390*/  IMAD.MOV.U32 R0, RZ, RZ, R39 ;  /* 0x000000ffff007224 */ /* 0x001fc600078e0027 */
[----:B------:R-:W4:Y:S04]  /*133a0*/  LDL.LU.64 R4, [R1+0x6c8] ;  /* 0x0006c80001047983 */ /* 0x000f280000300a00 */
[----:B------:R-:W-:Y:S04]  /*133b0*/  STL [R1+0x1cb4], R30 ;  /* 0x001cb41e01007387 */ /* 0x000fe80000100800 */
[----:B------:R0:W-:Y:S02]  /*133c0*/  STL [R1+0x1ca8], R0 ;  /* 0x001ca80001007387 */ /* 0x0001e40000100800 */
[----:B0-----:R-:W-:-:S02]  /*133d0*/  IMAD.MOV.U32 R0, RZ, RZ, R31 ;  /* 0x000000ffff007224 */ /* 0x001fc400078e001f */
[----:B------:R-:W4:Y:S04]  /*133e0*/  LDL.LU.64 R30, [R1+0x270] ;  /* 0x00027000011e7983 */ /* 0x000f280000300a00 */
[----:B------:R0:W-:Y:S04]  /*133f0*/  STL [R1+0x1cb0], R0 ;  /* 0x001cb00001007387 */ /* 0x0001e80000100800 */
[----:B--2---:R1:W-:Y:S01]  /*13400*/  STL [R1+0x1cbc], R26 ;  /* 0x001cbc1a01007387 */ /* 0x0043e20000100800 */
[----:B0-----:R-:W-:-:S03]  /*13410*/  IMAD.MOV.U32 R0, RZ, RZ, R27 ;  /* 0x000000ffff007224 */ /* 0x001fc600078e001b */
[----:B-1----:R-:W2:Y:S04]  /*13420*/  LDL.LU.64 R26, [R1+0x6d0] ;  /* 0x0006d000011a7983 */ /* 0x002ea80000300a00 */
[----:B------:R0:W-:Y:S04]  /*13430*/  STL [R1+0x1cb8], R0 ;  /* 0x001cb80001007387 */ /* 0x0001e80000100800 */
[----:B---3--:R1:W-:Y:S01]  /*13440*/  STL [R1+0x1cc4], R24 ;  /* 0x001cc41801007387 */ /* 0x0083e20000100800 */
[----:B0-----:R-:W-:-:S03]  /*13450*/  IMAD.MOV.U32 R0, RZ, RZ, R25 ;  /* 0x000000ffff007224 */ /* 0x001fc600078e0019 */
[----:B-1----:R-:W3:Y:S04]  /*13460*/  LDL.LU.64 R24, [R1+0x5c0] ;  /* 0x0005c00001187983 */ /* 0x002ee80000300a00 */
[----:B------:R0:W-:Y:S04]  /*13470*/  STL [R1+0x1cc0], R0 ;  /* 0x001cc00001007387 */ /* 0x0001e80000100800 */
[----:B------:R1:W-:Y:S01]  /*13480*/  STL [R1+0x1ccc], R22 ;  /* 0x001ccc1601007387 */ /* 0x0003e20000100800 */
[----:B0-----:R-:W-:-:S05]  /*13490*/  IMAD.MOV.U32 R0, RZ, RZ, R23 ;  /* 0x000000ffff007224 */ /* 0x001fca00078e0017 */
[----:B------:R0:W-:Y:S01]  /*134a0*/  STL [R1+0x1cc8], R0 ;  /* 0x001cc80001007387 */ /* 0x0001e20000100800 */
[----:B-1----:R-:W-:Y:S02]  /*134b0*/  IMAD.MOV.U32 R22, RZ, RZ, R20 ;  /* 0x000000ffff167224 */ /* 0x002fe400078e0014 */
[----:B------:R-:W-:Y:S01]  /*134c0*/  IMAD.MOV.U32 R23, RZ, RZ, R21 ;  /* 0x000000ffff177224 */ /* 0x000fe200078e0015 */
[----:B------:R1:W-:Y:S01]  /*134d0*/  STL [R1+0x1cd4], R8 ;  /* 0x001cd40801007387 */ /* 0x0003e20000100800 */
[----:B------:R-:W-:Y:S02]  /*134e0*/  IMAD.MOV.U32 R20, RZ, RZ, R18 ;  /* 0x000000ffff147224 */ /* 0x000fe400078e0012 */
[----:B------:R-:W-:Y:S02]  /*134f0*/  IMAD.MOV.U32 R21, RZ, RZ, R19 ;  /* 0x000000ffff157224 */ /* 0x000fe400078e0013 */
[----:B------:R-:W3:Y:S01]  /*13500*/  LDL.LU.64 R18, [R1+0x6d8] ;  /* 0x0006d80001127983 */ /* 0x000ee20000300a00 */
[----:B0-----:R-:W-:-:S03]  /*13510*/  IMAD.MOV.U32 R0, RZ, RZ, R9 ;  /* 0x000000ffff007224 */ /* 0x001fc600078e0009 */
[----:B-1----:R-:W3:Y:S04]  /*13520*/  LDL.LU.64 R8, [R1+0x268] ;  /* 0x0002680001087983 */ /* 0x002ee80000300a00 */
[----:B------:R0:W-:Y:S04]  /*13530*/  STL [R1+0x1cd0], R0 ;  /* 0x001cd00001007387 */ /* 0x0001e80000100800 */
[----:B----4-:R-:W-:Y:S01]  /*13540*/  STL [R1+0x1cdc], R36 ;  /* 0x001cdc2401007387 */ /* 0x010fe20000100800 */
[----:B0-----:R-:W-:-:S03]  /*13550*/  IMAD.MOV.U32 R0, RZ, RZ, R37 ;  /* 0x000000ffff007224 */ /* 0x001fc600078e0025 */
[----:B------:R-:W-:Y:S04]  /*13560*/  STL [R1+0x1ce4], R34 ;  /* 0x001ce42201007387 */ /* 0x000fe80000100800 */
[----:B------:R0:W-:Y:S04]  /*13570*/  STL [R1+0x1cd8], R0 ;  /* 0x001cd80001007387 */ /* 0x0001e80000100800 */
[----:B------:R-:W-:Y:S01]  /*13580*/  STL [R1+0x1cec], R32 ;  /* 0x001cec2001007387 */ /* 0x000fe20000100800 */
[----:B0-----:R-:W-:-:S05]  /*13590*/  IMAD.MOV.U32 R0, RZ, RZ, R35 ;  /* 0x000000ffff007224 */ /* 0x001fca00078e0023 */
[----:B------:R0:W-:Y:S04]  /*135a0*/  STL [R1+0x1ce0], R0 ;  /* 0x001ce00001007387 */ /* 0x0001e80000100800 */
[----:B------:R-:W-:Y:S01]  /*135b0*/  STL [R1+0x1cf4], R4 ;  /* 0x001cf40401007387 */ /* 0x000fe20000100800 */
[----:B0-----:R-:W-:-:S05]  /*135c0*/  IMAD.MOV.U32 R0, RZ, RZ, R33 ;  /* 0x000000ffff007224 */ /* 0x001fca00078e0021 */
[----:B------:R0:W-:Y:S04]  /*135d0*/  STL [R1+0x1ce8], R0 ;  /* 0x001ce80001007387 */ /* 0x0001e80000100800 */
[----:B------:R-:W4:Y:S01]  /*135e0*/  LDL.LU.64 R32, [R1+0x6e0] ;  /* 0x0006e00001207983 */ /* 0x000f220000300a00 */
[----:B0-----:R-:W-:-:S03]  /*135f0*/  IMAD.MOV.U32 R0, RZ, RZ, R5 ;  /* 0x000000ffff007224 */ /* 0x001fc600078e0005 */
[----:B------:R-:W4:Y:S04]  /*13600*/  LDL.LU.64 R4, [R1+0x5d0] ;  /* 0x0005d00001047983 */ /* 0x000f280000300a00 */
[----:B------:R0:W-:Y:S02]  /*13610*/  STL [R1+0x1cf0], R0 ;  /* 0x001cf00001007387 */ /* 0x0001e40000100800 */
[----:B0-----:R-:W-:Y:S02]  /*13620*/  IMAD.MOV.U32 R0, RZ, RZ, R31 ;  /* 0x000000ffff007224 */ /* 0x001fe400078e001f */
[----:B------:R-:W-:Y:S04]  /*13630*/  STL [R1+0x1cfc], R30 ;  /* 0x001cfc1e01007387 */ /* 0x000fe80000100800 */
[----:B------:R0:W-:Y:S04]  /*13640*/  STL [R1+0x1cf8], R0 ;  /* 0x001cf80001007387 */ /* 0x0001e80000100800 */
[----:B------:R-:W4:Y:S04]  /*13650*/  LDL.LU.64 R42, [R1+0x6e8] ;  /* 0x0006e800012a7983 */ /* 0x000f280000300a00 */
[----:B--2---:R-:W-:Y:S01]  /*13660*/  STL [R1+0x1d04], R26 ;  /* 0x001d041a01007387 */ /* 0x004fe20000100800 */
[----:B0-----:R-:W-:-:S03]  /*13670*/  IMAD.MOV.U32 R0, RZ, RZ, R27 ;  /* 0x000000ffff007224 */ /* 0x001fc600078e001b */
[----:B------:R-:W2:Y:S04]  /*13680*/  LDL.LU.64 R40, [R1+0x260] ;  /* 0x0002600001287983 */ /* 0x000ea80000300a00 */
[----:B------:R0:W-:Y:S04]  /*13690*/  STL [R1+0x1d00], R0 ;  /* 0x001d000001007387 */ /* 0x0001e80000100800 */
[----:B---3--:R1:W-:Y:S01]  /*136a0*/  STL [R1+0x1d0c], R24 ;  /* 0x001d0c1801007387 */ /* 0x0083e20000100800 */
[----:B0-----:R-:W-:-:S03]  /*136b0*/  IMAD.MOV.U32 R0, RZ, RZ, R25 ;  /* 0x000000ffff007224 */ /* 0x001fc600078e0019 */
[----:B------:R-:W3:Y:S04]  /*136c0*/  LDL.LU.64 R38, [R1+0x6f0] ;  /* 0x0006f00001267983 */ /* 0x000ee80000300a00 */
[----:B------:R0:W-:Y:S04]  /*136d0*/  STL [R1+0x1d08], R0 ;  /* 0x001d080001007387 */ /* 0x0001e80000100800 */
[----:B------:R-:W3:Y:S01]  /*136e0*/  LDL.LU.64 R36, [R1+0x5e8] ;  /* 0x0005e80001247983 */ /* 0x000ee20000300a00 */
[----:B-1----:R-:W-:-:S03]  /*136f0*/  IMAD.MOV.U32 R24, RZ, RZ, R14 ;  /* 0x000000ffff187224 */ /* 0x002fc600078e000e */
[----:B------:R-:W3:Y:S01]  /*13700*/  LDL.LU.64 R34, [R1+0x6f8] ;  /* 0x0006f80001227983 */ /* 0x000ee20000300a00 */
[----:B------:R-:W-:Y:S02]  /*13710*/  IMAD.MOV.U32 R25, RZ, RZ, R15 ;  /* 0x000000ffff197224 */ /* 0x000fe400078e000f */
[----:B------:R-:W-:Y:S01]  /*13720*/  IMAD.MOV.U32 R30, RZ, RZ, R28 ;  /* 0x000000ffff1e7224 */ /* 0x000fe200078e001c */
[----:B------:R-:W3:Y:S01]  /*13730*/  LDL.LU.64 R14, [R1+0x700] ;  /* 0x00070000010e7983 */ /* 0x000ee20000300a00 */
[----:B------:R-:W-:Y:S02]  /*13740*/  IMAD.MOV.U32 R31, RZ, RZ, R29 ;  /* 0x000000ffff1f7224 */ /* 0x000fe400078e001d */
[----:B------:R-:W-:Y:S02]  /*13750*/  IMAD.MOV.U32 R28, RZ, RZ, R22 ;  /* 0x000000ffff1c7224 */ /* 0x000fe400078e0016 */
[----:B------:R-:W-:Y:S01]  /*13760*/  IMAD.MOV.U32 R29, RZ, RZ, R23 ;  /* 0x000000ffff1d7224 */ /* 0x000fe200078e0017 */
[----:B------:R1:W-:Y:S04]  /*13770*/  STL [R1+0x1d14], R18 ;  /* 0x001d141201007387 */ /* 0x0003e80000100800 */
[----:B------:R-:W3:Y:S01]  /*13780*/  LDL.LU.64 R22, [R1+0x258] ;  /* 0x0002580001167983 */ /* 0x000ee20000300a00 */
[----:B0-----:R-:W-:-:S03]  /*13790*/  IMAD.MOV.U32 R0, RZ, RZ, R19 ;  /* 0x000000ffff007224 */ /* 0x001fc600078e0013 */
[----:B------:R-:W-:Y:S04]  /*137a0*/  STL [R1+0x1d1c], R8 ;  /* 0x001d1c0801007387 */ /* 0x000fe80000100800 */
[----:B------:R0:W-:Y:S01]  /*137b0*/  STL [R1+0x1d10], R0 ;  /* 0x001d100001007387 */ /* 0x0001e20000100800 */
[----:B-1----:R-:W-:Y:S02]  /*137c0*/  IMAD.MOV.U32 R18, RZ, RZ, R12 ;  /* 0x000000ffff127224 */ /* 0x002fe400078e000c */
[----:B------:R-:W-:Y:S02]  /*137d0*/  IMAD.MOV.U32 R19, RZ, RZ, R13 ;  /* 0x000000ffff137224 */ /* 0x000fe400078e000d */
[----:B------:R-:W3:Y:S01]  /*137e0*/  LDL.LU.64 R12, [R1+0x5f8] ;  /* 0x0005f800010c7983 */ /* 0x000ee20000300a00 */
[----:B0-----:R-:W-:-:S03]  /*137f0*/  IMAD.MOV.U32 R0, RZ, RZ, R9 ;  /* 0x000000ffff007224 */ /* 0x001fc600078e0009 */
[----:B------:R-:W3:Y:S04]  /*13800*/  LDL.LU.64 R8, [R1+0x708] ;  /* 0x0007080001087983 */ /* 0x000ee80000300a00 */
[----:B------:R4:W-:Y:S02]  /*13810*/  STL [R1+0x1d18], R0 ;  /* 0x001d180001007387 */ /* 0x0009e40000100800 */
[----:B----4-:R-:W-:Y:S02]  /*13820*/  IMAD.MOV.U32 R0, RZ, RZ, R33 ;  /* 0x000000ffff007224 */ /* 0x010fe400078e0021 */
[----:B------:R0:W-:Y:S04]  /*13830*/  STL [R1+0x1d24], R32 ;  /* 0x001d242001007387 */ /* 0x0001e80000100800 */
[----:B------:R-:W-:Y:S04]  /*13840*/  STL [R1+0x1d2c], R4 ;  /* 0x001d2c0401007387 */ /* 0x000fe80000100800 */
[----:B------:R1:W-:Y:S01]  /*13850*/  STL [R1+0x1d20], R0 ;  /* 0x001d200001007387 */ /* 0x0003e20000100800 */
[----:B0-----:R-:W-:-:S02]  /*13860*/  IMAD.MOV.U32 R32, RZ, RZ, R30 ;  /* 0x000000ffff207224 */ /* 0x001fc400078e001e */
[----:B------:R-:W-:Y:S02]  /*13870*/  IMAD.MOV.U32 R33, RZ, RZ, R31 ;  /* 0x000000ffff217224 */ /* 0x000fe400078e001f */
[----:B-1----:R-:W-:Y:S02]  /*13880*/  IMAD.MOV.U32 R0, RZ, RZ, R5 ;  /* 0x000000ffff007224 */ /* 0x002fe400078e0005 */
[----:B------:R-:W4:Y:S01]  /*13890*/  LDL.LU.64 R4, [R1+0x710] ;  /* 0x0007100001047983 */ /* 0x000f220000300a00 */
[----:B------:R-:W-:Y:S02]  /*138a0*/  IMAD.MOV.U32 R30, RZ, RZ, R6 ;  /* 0x000000ffff1e7224 */ /* 0x000fe400078e0006 */
[----:B------:R-:W-:Y:S01]  /*138b0*/  IMAD.MOV.U32 R31, RZ, RZ, R7 ;  /* 0x000000ffff1f7224 */ /* 0x000fe200078e0007 */
[----:B------:R0:W-:Y:S04]  /*138c0*/  STL [R1+0x1d28], R0 ;  /* 0x001d280001007387 */ /* 0x0001e80000100800 */
[----:B------:R-:W-:Y:S04]  /*138d0*/  STL [R1+0x1d34], R42 ;  /* 0x001d342a01007387 */ /* 0x000fe80000100800 */
[----:B------:R-:W4:Y:S01]  /*138e0*/  LDL.LU.64 R6, [R1+0x618] ;  /* 0x0006180001067983 */ /* 0x000f220000300a00 */
[----:B0-----:R-:W-:-:S03]  /*138f0*/  IMAD.MOV.U32 R0, RZ, RZ, R43 ;  /* 0x000000ffff007224 */ /* 0x001fc600078e002b */
[----:B--2---:R-:W-:Y:S04]  /*13900*/  STL [R1+0x1d3c], R40 ;  /* 0x001d3c2801007387 */ /* 0x004fe80000100800 */
[----:B------:R0:W-:Y:S02]  /*13910*/  STL [R1+0x1d30], R0 ;  /* 0x001d300001007387 */ /* 0x0001e40000100800 */
[----:B0-----:R-:W-:Y:S02]  /*13920*/  IMAD.MOV.U32 R0, RZ, RZ, R41 ;  /* 0x000000ffff007224 */ /* 0x001fe400078e0029 */
[----:B---3--:R-:W-:Y:S04]  /*13930*/  STL [R1+0x1d44], R38 ;  /* 0x001d442601007387 */ /* 0x008fe80000100800 */
[----:B------:R0:W-:Y:S02]  /*13940*/  STL [R1+0x1d38], R0 ;  /* 0x001d380001007387 */ /* 0x0001e40000100800 */
[----:B0-----:R-:W-:-:S05]  /*13950*/  IMAD.MOV.U32 R0, RZ, RZ, R39 ;  /* 0x000000ffff007224 */ /* 0x001fca00078e0027 */
[----:B------:R0:W-:Y:S04]  /*13960*/  STL [R1+0x1d40], R0 ;  /* 0x001d400001007387 */ /* 0x0001e80000100800 */
[----:B------:R-:W-:Y:S01]  /*13970*/  STL [R1+0x1d4c], R36 ;  /* 0x001d4c2401007387 */ /* 0x000fe20000100800 */
[----:B0-----:R-:W-:-:S03]  /*13980*/  IMAD.MOV.U32 R0, RZ, RZ, R37 ;  /* 0x000000ffff007224 */ /* 0x001fc600078e0025 */
[----:B------:R-:W-:Y:S04]  /*13990*/  STL [R1+0x1d54], R34 ;  /* 0x001d542201007387 */ /* 0x000fe80000100800 */
[----:B------:R0:W-:Y:S01]  /*139a0*/  STL [R1+0x1d48], R0 ;  /* 0x001d480001007387 */ /* 0x0001e20000100800 */
[----:B------:R-:W-:Y:S02]  /*139b0*/  IMAD.MOV.U32 R27, RZ, RZ, R21 ;  /* 0x000000ffff1b7224 */ /* 0x000fe400078e0015 */
[----:B------:R-:W-:Y:S01]  /*139c0*/  IMAD.MOV.U32 R21, RZ, RZ, R17 ;  /* 0x000000ffff157224 */ /* 0x000fe200078e0011 */
[----:B------:R-:W-:Y:S01]  /*139d0*/  STL [R1+0x1d5c], R22 ;  /* 0x001d5c1601007387 */ /* 0x000fe20000100800 */
[----:B------:R-:W-:Y:S02]  /*139e0*/  IMAD.MOV.U32 R17, RZ, RZ, R11 ;  /* 0x000000ffff117224 */ /* 0x000fe400078e000b */
[----:B------:R-:W1:Y:S01]  /*139f0*/  LDC R11, c[0x0][0x3a8] ;  /* 0x0000ea00ff0b7b82 */ /* 0x000e620000000800 */
[----:B0-----:R-:W-:-:S05]  /*13a00*/  IMAD.MOV.U32 R0, RZ, RZ, R35 ;  /* 0x000000ffff007224 */ /* 0x001fca00078e0023 */
[----:B------:R0:W-:Y:S04]  /*13a10*/  STL [R1+0x1d50], R0 ;  /* 0x001d500001007387 */ /* 0x0001e80000100800 */
[----:B------:R2:W-:Y:S01]  /*13a20*/  STL [R1+0x1d64], R14 ;  /* 0x001d640e01007387 */ /* 0x0005e20000100800 */
[----:B0-----:R-:W-:-:S05]  /*13a30*/  IMAD.MOV.U32 R0, RZ, RZ, R23 ;  /* 0x000000ffff007224 */ /* 0x001fca00078e0017 */
[----:B------:R0:W-:Y:S01]  /*13a40*/  STL [R1+0x1d58], R0 ;  /* 0x001d580001007387 */ /* 0x0001e20000100800 */
[----:B------:R-:W-:Y:S01]  /*13a50*/  IMAD.MOV.U32 R26, RZ, RZ, R20 ;  /* 0x000000ffff1a7224 */ /* 0x000fe200078e0014 */
[----:B--2---:R-:W2:Y:S02]  /*13a60*/  LDC R14, c[0x0][0x3a8] ;  /* 0x0000ea00ff0e7b82 */ /* 0x004ea40000000800 */
[----:B------:R3:W-:Y:S01]  /*13a70*/  STL [R1+0x1d6c], R12 ;  /* 0x001d6c0c01007387 */ /* 0x0007e20000100800 */
[----:B0-----:R-:W-:Y:S02]  /*13a80*/  IMAD.MOV.U32 R0, RZ, RZ, R15 ;  /* 0x000000ffff007224 */ /* 0x001fe400078e000f */
[----:B------:R-:W-:-:S03]  /*13a90*/  IMAD.MOV.U32 R20, RZ, RZ, R16 ;  /* 0x000000ffff147224 */ /* 0x000fc600078e0010 */
[----:B------:R-:W0:Y:S01]  /*13aa0*/  LDC R15, c[0x0][0x3a8] ;  /* 0x0000ea00ff0f7b82 */ /* 0x000e220000000800 */
[----:B------:R1:W-:Y:S04]  /*13ab0*/  STL [R1+0x1d60], R0 ;  /* 0x001d600001007387 */ /* 0x0003e80000100800 */
[----:B------:R4:W-:Y:S01]  /*13ac0*/  STL [R1+0x1d74], R8 ;  /* 0x001d740801007387 */ /* 0x0009e20000100800 */
[----:B------:R-:W-:Y:S02]  /*13ad0*/  IMAD.MOV.U32 R23, RZ, RZ, R21 ;  /* 0x000000ffff177224 */ /* 0x000fe400078e0015 */
[----:B---3--:R-:W3:Y:S01]  /*13ae0*/  LDC R12, c[0x0][0x3a8] ;  /* 0x0000ea00ff0c7b82 */ /* 0x008ee20000000800 */
[----:B-1----:R-:W-:Y:S02]  /*13af0*/  IMAD.MOV.U32 R0, RZ, RZ, R13 ;  /* 0x000000ffff007224 */ /* 0x002fe400078e000d */
[----:B------:R-:W-:-:S02]  /*13b00*/  IMAD.MOV.U32 R16, RZ, RZ, R10 ;  /* 0x000000ffff107224 */ /* 0x000fc400078e000a */
[----:B----4-:R-:W-:Y:S01]  /*13b10*/  IMAD.MOV.U32 R8, RZ, RZ, R5 ;  /* 0x000000ffff087224 */ /* 0x010fe200078e0005 */
[----:B------:R1:W-:Y:S01]  /*13b20*/  STL [R1+0x1d68], R0 ;  /* 0x001d680001007387 */ /* 0x0003e20000100800 */
[----:B------:R-:W-:Y:S01]  /*13b30*/  IMAD.MOV.U32 R22, RZ, RZ, R20 ;  /* 0x000000ffff167224 */ /* 0x000fe200078e0014 */
[----:B------:R-:W4:Y:S02]  /*13b40*/  LDC R13, c[0x0][0x3a8] ;  /* 0x0000ea00ff0d7b82 */ /* 0x000f240000000800 */
[----:B------:R-:W-:Y:S01]  /*13b50*/  STL [R1+0x1d7c], R2 ;  /* 0x001d7c0201007387 */ /* 0x000fe20000100800 */
[----:B-1----:R-:W-:-:S05]  /*13b60*/  IMAD.MOV.U32 R0, RZ, RZ, R9 ;  /* 0x000000ffff007224 */ /* 0x002fca00078e0009 */
[----:B------:R1:W-:Y:S04]  /*13b70*/  STL [R1+0x1d70], R0 ;  /* 0x001d700001007387 */ /* 0x0003e80000100800 */
[----:B------:R0:W-:Y:S04]  /*13b80*/  STL [R1+0x1d78], R3 ;  /* 0x001d780301007387 */ /* 0x0001e80000100800 */
[----:B------:R2:W-:Y:S01]  /*13b90*/  STL [R1+0x1d84], R4 ;  /* 0x001d840401007387 */ /* 0x0005e20000100800 */
[----:B-1----:R-:W-:-:S03]  /*13ba0*/  IMAD R0, R11, 0x3f, RZ ;  /* 0x0000003f0b007824 */ /* 0x002fc600078e02ff */
[----:B------:R1:W-:Y:S01]  /*13bb0*/  STL [R1+0x1d80], R8 ;  /* 0x001d800801007387 */ /* 0x0003e20000100800 */
[----:B0-----:R-:W-:-:S04]  /*13bc0*/  IMAD.WIDE R2, R0, 0x2, R32 ;  /* 0x0000000200027825 */ /* 0x001fc800078e0220 */
[----:B--2---:R-:W-:-:S04]  /*13bd0*/  IMAD.WIDE R4, R0, 0x2, R30 ;  /* 0x0000000200047825 */ /* 0x004fc800078e021e */
[----:B------:R-:W-:Y:S02]  /*13be0*/  IMAD.MOV.U32 R20, RZ, RZ, R18 ;  /* 0x000000ffff147224 */ /* 0x000fe400078e0012 */
[----:B------:R-:W-:Y:S02]  /*13bf0*/  IMAD.MOV.U32 R21, RZ, RZ, R19 ;  /* 0x000000ffff157224 */ /* 0x000fe400078e0013 */
[----:B------:R-:W-:Y:S02]  /*13c00*/  IMAD.MOV.U32 R18, RZ, RZ, R16 ;  /* 0x000000ffff127224 */ /* 0x000fe400078e0010 */
[----:B------:R-:W-:Y:S01]  /*13c10*/  IMAD.MOV.U32 R19, RZ, RZ, R17 ;  /* 0x000000ffff137224 */ /* 0x000fe200078e0011 */
[----:B------:R-:W0:Y:S01]  /*13c20*/  LDC R16, c[0x0][0x3a8] ;  /* 0x0000ea00ff107b82 */ /* 0x000e220000000800 */
[----:B------:R-:W-:-:S04]  /*13c30*/  IMAD R10, R11, 0x3e, RZ ;  /* 0x0000003e0b0a7824 */ /* 0x000fc800078e02ff */
[----:B-1----:R-:W-:Y:S01]  /*13c40*/  IMAD.WIDE R8, R10, 0x2, R32 ;  /* 0x000000020a087825 */ /* 0x002fe200078e0220 */
[----:B------:R1:W-:Y:S04]  /*13c50*/  STL [R1+0x1d8c], R6 ;  /* 0x001d8c0601007387 */ /* 0x0003e80000100800 */
[----:B------:R-:W-:Y:S01]  /*13c60*/  STL [R1+0x1d94], R2 ;  /* 0x001d940201007387 */ /* 0x000fe20000100800 */
[----:B-1----:R-:W-:-:S05]  /*13c70*/  IMAD.MOV.U32 R6, RZ, RZ, R7 ;  /* 0x000000ffff067224 */ /* 0x002fca00078e0007 */
[----:B------:R-:W-:Y:S04]  /*13c80*/  STL [R1+0x1d88], R6 ;  /* 0x001d880601007387 */ /* 0x000fe80000100800 */
[----:B------:R1:W-:Y:S04]  /*13c90*/  STL [R1+0x1d90], R3 ;  /* 0x001d900301007387 */ /* 0x0003e80000100800 */
[----:B------:R-:W-:Y:S04]  /*13ca0*/  STL [R1+0x1d9c], R4 ;  /* 0x001d9c0401007387 */ /* 0x000fe80000100800 */
[----:B------:R2:W-:Y:S01]  /*13cb0*/  STL [R1+0x1d98], R5 ;  /* 0x001d980501007387 */ /* 0x0005e20000100800 */
[----:B-1----:R-:W-:-:S04]  /*13cc0*/  IMAD.WIDE R2, R0, 0x2, R28 ;  /* 0x0000000200027825 */ /* 0x002fc800078e021c */
[C---:B------:R-:W-:Y:S01]  /*13cd0*/  IMAD.WIDE R6, R0.reuse, 0x2, R24 ;  /* 0x0000000200067825 */ /* 0x040fe200078e0218 */
[----:B------:R-:W-:Y:S03]  /*13ce0*/  STL [R1+0x1da4], R2 ;  /* 0x001da40201007387 */ /* 0x000fe60000100800 */
[C---:B--2---:R-:W-:Y:S01]  /*13cf0*/  IMAD.WIDE R4, R0.reuse, 0x2, R26 ;  /* 0x0000000200047825 */ /* 0x044fe200078e021a */
[----:B------:R1:W-:Y:S04]  /*13d00*/  STL [R1+0x1da0], R3 ;  /* 0x001da00301007387 */ /* 0x0003e80000100800 */
[----:B------:R-:W-:Y:S04]  /*13d10*/  STL [R1+0x1dac], R4 ;  /* 0x001dac0401007387 */ /* 0x000fe80000100800 */
[----:B------:R2:W-:Y:S01]  /*13d20*/  STL [R1+0x1da8], R5 ;  /* 0x001da80501007387 */ /* 0x0005e20000100800 */
[----:B-1----:R-:W-:-:S03]  /*13d30*/  IMAD.WIDE R2, R0, 0x2, R22 ;  /* 0x0000000200027825 */ /* 0x002fc600078e0216 */
[----:B------:R-:W-:Y:S04]  /*13d40*/  STL [R1+0x1db4], R6 ;  /* 0x001db40601007387 */ /* 0x000fe80000100800 */
[----:B------:R1:W-:Y:S01]  /*13d50*/  STL [R1+0x1db0], R7 ;  /* 0x001db00701007387 */ /* 0x0003e20000100800 */
[----:B--2---:R-:W-:-:S03]  /*13d60*/  IMAD.WIDE R4, R0, 0x2, R20 ;  /* 0x0000000200047825 */ /* 0x004fc600078e0214 */
        /* <DEDUP_REMOVED lines=15> */
[----:B------:R-:W-:Y:S01]  /*13e60*/  STL [R1+0x1de4], R4 ;  /* 0x001de40401007387 */ /* 0x000fe20000100800 */
[----:B------:R-:W-:-:S03]  /*13e70*/  IMAD R0, R11, 0x3d, RZ ;  /* 0x0000003d0b007824 */ /* 0x000fc600078e02ff */
        /* <DEDUP_REMOVED lines=724> */
[----:B------:R-:W-:-:S03]  /*16bc0*/  IMAD.SHL.U32 R10, R11, 0x20, RZ ;  /* 0x000000200b0a7824 */ /* 0x000fc600078e00ff */
        /* <DEDUP_REMOVED lines=68> */
[----:B------:R-:W-:Y:S01]  /*17010*/  STL [R1+0x25d0], R9 ;  /* 0x0025d00901007387 */ /* 0x000fe20000100800 */
[----:B--2---:R-:W-:-:S03]  /*17020*/  IMAD.WIDE R6, R10, 0x2, R26 ;  /* 0x000000020a067825 */ /* 0x004fc600078e021a */
[----:B------:R-:W-:Y:S04]  /*17030*/  STL [R1+0x25dc], R2 ;  /* 0x0025dc0201007387 */ /* 0x000fe80000100800 */
[----:B------:R1:W-:Y:S04]  /*17040*/  STL [R1+0x25d8], R3 ;  /* 0x0025d80301007387 */ /* 0x0003e80000100800 */
[----:B------:R-:W-:Y:S04]  /*17050*/  STL [R1+0x25e4], R4 ;  /* 0x0025e40401007387 */ /* 0x000fe80000100800 */
[----:B------:R2:W-:Y:S01]  /*17060*/  STL [R1+0x25e0], R5 ;  /* 0x0025e00501007387 */ /* 0x0005e20000100800 */
[----:B-1----:R-:W-:-:S03]  /*17070*/  IMAD.WIDE R2, R10, 0x2, R24 ;  /* 0x000000020a027825 */ /* 0x002fc600078e0218 */
[----:B------:R-:W-:Y:S04]  /*17080*/  STL [R1+0x25ec], R6 ;  /* 0x0025ec0601007387 */ /* 0x000fe80000100800 */
[----:B------:R1:W-:Y:S04]  /*17090*/  STL [R1+0x25e8], R7 ;  /* 0x0025e80701007387 */ /* 0x0003e80000100800 */
[----:B------:R-:W-:Y:S01]  /*170a0*/  STL [R1+0x25f4], R2 ;  /* 0x0025f40201007387 */ /* 0x000fe20000100800 */
[----:B------:R-:W-:-:S03]  /*170b0*/  IMAD R0, R11, 0x1d, RZ ;  /* 0x0000001d0b007824 */ /* 0x000fc600078e02ff */
[----:B------:R0:W-:Y:S01]  /*170c0*/  STL [R1+0x25f0], R3 ;  /* 0x0025f00301007387 */ /* 0x0001e20000100800 */
[----:B--2---:R-:W-:-:S04]  /*170d0*/  IMAD.WIDE R4, R10, 0x2, R20 ;  /* 0x000000020a047825 */ /* 0x004fc800078e0214 */
[----:B-1----:R-:W-:-:S04]  /*170e0*/  IMAD.WIDE R6, R10, 0x2, R18 ;  /* 0x000000020a067825 */ /* 0x002fc800078e0212 */
[----:B0-----:R-:W-:-:S04]  /*170f0*/  IMAD.WIDE R2, R10, 0x2, R22 ;  /* 0x000000020a027825 */ /* 0x001fc800078e0216 */
[C---:B------:R-:W-:Y:S01]  /*17100*/  IMAD.WIDE R8, R0.reuse, 0x2, R32 ;  /* 0x0000000200087825 */ /* 0x040fe200078e0220 */
[----:B------:R-:W-:Y:S04]  /*17110*/  STL [R1+0x25fc], R2 ;  /* 0x0025fc0201007387 */ /* 0x000fe80000100800 */
[----:B------:R0:W-:Y:S04]  /*17120*/  STL [R1+0x25f8], R3 ;  /* 0x0025f80301007387 */ /* 0x0001e80000100800 */
[----:B------:R-:W-:Y:S04]  /*17130*/  STL [R1+0x2604], R4 ;  /* 0x0026040401007387 */ /* 0x000fe80000100800 */
[----:B------:R1:W-:Y:S01]  /*17140*/  STL [R1+0x2600], R5 ;  /* 0x0026000501007387 */ /* 0x0003e20000100800 */
[----:B0-----:R-:W-:-:S03]  /*17150*/  IMAD.WIDE R2, R0, 0x2, R30 ;  /* 0x0000000200027825 */ /* 0x001fc600078e021e */
[----:B------:R-:W-:Y:S04]  /*17160*/  STL [R1+0x260c], R6 ;  /* 0x00260c0601007387 */ /* 0x000fe80000100800 */
[----:B------:R0:W-:Y:S01]  /*17170*/  STL [R1+0x2608], R7 ;  /* 0x0026080701007387 */ /* 0x0001e20000100800 */
[----:B-1----:R-:W-:-:S03]  /*17180*/  IMAD.WIDE R4, R0, 0x2, R28 ;  /* 0x0000000200047825 */ /* 0x002fc600078e021c */
[----:B------:R-:W-:Y:S04]  /*17190*/  STL [R1+0x2614], R8 ;  /* 0x0026140801007387 */ /* 0x000fe80000100800 */
[----:B------:R-:W-:Y:S01]  /*171a0*/  STL [R1+0x2610], R9 ;  /* 0x0026100901007387 */ /* 0x000fe20000100800 */
[----:B0-----:R-:W-:-:S03]  /*171b0*/  IMAD.WIDE R6, R0, 0x2, R26 ;  /* 0x0000000200067825 */ /* 0x001fc600078e021a */
[----:B------:R-:W-:Y:S04]  /*171c0*/  STL [R1+0x261c], R2 ;  /* 0x00261c0201007387 */ /* 0x000fe80000100800 */
[----:B------:R0:W-:Y:S04]  /*171d0*/  STL [R1+0x2618], R3 ;  /* 0x0026180301007387 */ /* 0x0001e80000100800 */
[----:B------:R-:W-:Y:S04]  /*171e0*/  STL [R1+0x2624], R4 ;  /* 0x0026240401007387 */ /* 0x000fe80000100800 */
[----:B------:R1:W-:Y:S01]  /*171f0*/  STL [R1+0x2620], R5 ;  /* 0x0026200501007387 */ /* 0x0003e20000100800 */
[----:B0-----:R-:W-:-:S03]  /*17200*/  IMAD.WIDE R2, R0, 0x2, R24 ;  /* 0x0000000200027825 */ /* 0x001fc600078e0218 */
[----:B------:R-:W-:Y:S04]  /*17210*/  STL [R1+0x262c], R6 ;  /* 0x00262c0601007387 */ /* 0x000fe80000100800 */
[----:B------:R0:W-:Y:S04]  /*17220*/  STL [R1+0x2628], R7 ;  /* 0x0026280701007387 */ /* 0x0001e80000100800 */
[----:B------:R-:W-:Y:S01]  /*17230*/  STL [R1+0x2634], R2 ;  /* 0x0026340201007387 */ /* 0x000fe20000100800 */
[----:B---3--:R-:W-:Y:S02]  /*17240*/  IMAD R10, R12, 0x1c, RZ ;  /* 0x0000001c0c0a7824 */ /* 0x008fe400078e02ff */
[C---:B-1----:R-:W-:Y:S01]  /*17250*/  IMAD.WIDE R4, R0.reuse, 0x2, R20 ;  /* 0x0000000200047825 */ /* 0x042fe200078e0214 */
[----:B------:R1:W-:Y:S01]  /*17260*/  STL [R1+0x2630], R3 ;  /* 0x0026300301007387 */ /* 0x0003e20000100800 */
[----:B------:R-:W2:Y:S02]  /*17270*/  LDC R12, c[0x0][0x3a8] ;  /* 0x0000ea00ff0c7b82 */ /* 0x000ea40000000800 */
[----:B0-----:R-:W-:-:S04]  /*17280*/  IMAD.WIDE R6, R0, 0x2, R18 ;  /* 0x0000000200067825 */ /* 0x001fc800078e0212 */
[----:B-1----:R-:W-:-:S04]  /*17290*/  IMAD.WIDE R2, R0, 0x2, R22 ;  /* 0x0000000200027825 */ /* 0x002fc800078e0216 */
        /* <DEDUP_REMOVED lines=20> */
[----:B----4-:R-:W-:Y:S02]  /*173e0*/  IMAD R0, R13, 0x1b, RZ ;  /* 0x0000001b0d007824 */ /* 0x010fe400078e02ff */
[C---:B-1----:R-:W-:Y:S01]  /*173f0*/  IMAD.WIDE R4, R10.reuse, 0x2, R20 ;  /* 0x000000020a047825 */ /* 0x042fe200078e0214 */
[----:B------:R1:W-:Y:S01]  /*17400*/  STL [R1+0x2670], R3 ;  /* 0x0026700301007387 */ /* 0x0003e20000100800 */
[----:B------:R-:W3:Y:S02]  /*17410*/  LDC R13, c[0x0][0x3a8] ;  /* 0x0000ea00ff0d7b82 */ /* 0x000ee40000000800 */
        /* <DEDUP_REMOVED lines=22> */
[----:B--2---:R-:W-:Y:S02]  /*17580*/  IMAD R10, R12, 0x1a, RZ ;  /* 0x0000001a0c0a7824 */ /* 0x004fe400078e02ff */
        /* <DEDUP_REMOVED lines=259> */
[----:B--2---:R-:W-:Y:S02]  /*185c0*/  IMAD.SHL.U32 R10, R12, 0x10, RZ ;  /* 0x000000100c0a7824 */ /* 0x004fe400078e00ff */
        /* <DEDUP_REMOVED lines=342> */
[----:B-1----:R-:W-:Y:S02]  /*19b30*/  IMAD.WIDE R2, R10, 0x2, R22 ;  /* 0x000000020a027825 */ /* 0x002fe400078e0216 */
[----:B------:R-:W0:Y:S02]  /*19b40*/  LDC R10, c[0x0][0x3a8] ;  /* 0x0000ea00ff0a7b82 */ /* 0x000e240000000800 */
[C---:B------:R-:W-:Y:S01]  /*19b50*/  IMAD.WIDE R8, R0.reuse, 0x2, R32 ;  /* 0x0000000200087825 */ /* 0x040fe200078e0220 */
[----:B------:R-:W-:Y:S04]  /*19b60*/  STL [R1+0x2c7c], R2 ;  /* 0x002c7c0201007387 */ /* 0x000fe80000100800 */
[----:B------:R1:W-:Y:S04]  /*19b70*/  STL [R1+0x2c78], R3 ;  /* 0x002c780301007387 */ /* 0x0003e80000100800 */
[----:B------:R-:W-:Y:S04]  /*19b80*/  STL [R1+0x2c84], R4 ;  /* 0x002c840401007387 */ /* 0x000fe80000100800 */
[----:B------:R4:W-:Y:S01]  /*19b90*/  STL [R1+0x2c80], R5 ;  /* 0x002c800501007387 */ /* 0x0009e20000100800 */
[----:B-1----:R-:W-:-:S03]  /*19ba0*/  IMAD.WIDE R2, R0, 0x2, R30 ;  /* 0x0000000200027825 */ /* 0x002fc600078e021e */
[----:B------:R-:W-:Y:S04]  /*19bb0*/  STL [R1+0x2c8c], R6 ;  /* 0x002c8c0601007387 */ /* 0x000fe80000100800 */
[----:B------:R1:W-:Y:S01]  /*19bc0*/  STL [R1+0x2c88], R7 ;  /* 0x002c880701007387 */ /* 0x0003e20000100800 */
[----:B----4-:R-:W-:-:S03]  /*19bd0*/  IMAD.WIDE R4, R0, 0x2, R28 ;  /* 0x0000000200047825 */ /* 0x010fc600078e021c */
        /* <DEDUP_REMOVED lines=10> */
[----:B------:R-:W-:Y:S04]  /*19c80*/  STL [R1+0x2ca8], R7 ;  /* 0x002ca80701007387 */ /* 0x000fe80000100800 */
[----:B------:R2:W-:Y:S01]  /*19c90*/  STL [R1+0x2cb4], R8 ;  /* 0x002cb40801007387 */ /* 0x0005e20000100800 */
[----:B----4-:R-:W-:-:S03]  /*19ca0*/  IMAD.WIDE R4, R0, 0x2, R20 ;  /* 0x0000000200047825 */ /* 0x010fc600078e0214 */
[----:B------:R1:W-:Y:S04]  /*19cb0*/  STL [R1+0x2cb0], R9 ;  /* 0x002cb00901007387 */ /* 0x0003e80000100800 */
[----:B------:R-:W-:Y:S04]  /*19cc0*/  STL [R1+0x2cbc], R2 ;  /* 0x002cbc0201007387 */ /* 0x000fe80000100800 */
[----:B------:R4:W-:Y:S01]  /*19cd0*/  STL [R1+0x2cb8], R3 ;  /* 0x002cb80301007387 */ /* 0x0009e20000100800 */
[----:B--2---:R-:W-:Y:S01]  /*19ce0*/  IMAD.SHL.U32 R8, R12, 0x2, RZ ;  /* 0x000000020c087824 */ /* 0x004fe200078e00ff */
[----:B-1----:R-:W1:Y:S02]  /*19cf0*/  LDC R9, c[0x0][0x3a8] ;  /* 0x0000ea00ff097b82 */ /* 0x002e640000000800 */
[----:B------:R-:W-:Y:S01]  /*19d00*/  STL [R1+0x2cc4], R4 ;  /* 0x002cc40401007387 */ /* 0x000fe20000100800 */
[----:B------:R-:W-:-:S04]  /*19d10*/  IMAD.WIDE R6, R8, 0x2, R32 ;  /* 0x0000000208067825 */ /* 0x000fc800078e0220 */
[----:B----4-:R-:W-:Y:S01]  /*19d20*/  IMAD.WIDE R2, R0, 0x2, R18 ;  /* 0x0000000200027825 */ /* 0x010fe200078e0212 */
[----:B------:R-:W2:Y:S01]  /*19d30*/  LDC R12, c[0x0][0x3a8] ;  /* 0x0000ea00ff0c7b82 */ /* 0x000ea20000000800 */
[----:B------:R4:W-:Y:S07]  /*19d40*/  STL [R1+0x2cc0], R5 ;  /* 0x002cc00501007387 */ /* 0x0009ee0000100800 */
[----:B------:R-:W0:Y:S01]  /*19d50*/  LDC R0, c[0x0][0x3a8] ;  /* 0x0000ea00ff007b82 */ /* 0x000e220000000800 */
[----:B------:R-:W-:Y:S01]  /*19d60*/  STL [R1+0x2ccc], R2 ;  /* 0x002ccc0201007387 */ /* 0x000fe20000100800 */
[----:B----4-:R-:W-:-:S03]  /*19d70*/  IMAD.WIDE R4, R8, 0x2, R30 ;  /* 0x0000000208047825 */ /* 0x010fc600078e021e */
[----:B------:R4:W-:Y:S04]  /*19d80*/  STL [R1+0x2cc8], R3 ;  /* 0x002cc80301007387 */ /* 0x0009e80000100800 */
[----:B------:R-:W-:Y:S04]  /*19d90*/  STL [R1+0x2cd4], R6 ;  /* 0x002cd40601007387 */ /* 0x000fe80000100800 */
[----:B------:R3:W-:Y:S01]  /*19da0*/  STL [R1+0x2cd0], R7 ;  /* 0x002cd00701007387 */ /* 0x0007e20000100800 */
[----:B----4-:R-:W-:-:S03]  /*19db0*/  IMAD.WIDE R2, R8, 0x2, R28 ;  /* 0x0000000208027825 */ /* 0x010fc600078e021c */
[----:B------:R-:W-:Y:S04]  /*19dc0*/  STL [R1+0x2cdc], R4 ;  /* 0x002cdc0401007387 */ /* 0x000fe80000100800 */
[----:B------:R4:W-:Y:S01]  /*19dd0*/  STL [R1+0x2cd8], R5 ;  /* 0x002cd80501007387 */ /* 0x0009e20000100800 */
[----:B---3--:R-:W-:-:S03]  /*19de0*/  IMAD.WIDE R6, R8, 0x2, R24 ;  /* 0x0000000208067825 */ /* 0x008fc600078e0218 */
[----:B------:R-:W-:Y:S01]  /*19df0*/  STL [R1+0x2ce4], R2 ;  /* 0x002ce40201007387 */ /* 0x000fe20000100800 */
[----:B----4-:R-:W-:-:S03]  /*19e00*/  IMAD.WIDE R4, R8, 0x2, R26 ;  /* 0x0000000208047825 */ /* 0x010fc600078e021a */
[----:B------:R3:W-:Y:S04]  /*19e10*/  STL [R1+0x2ce0], R3 ;  /* 0x002ce00301007387 */ /* 0x0007e80000100800 */
[----:B------:R-:W-:Y:S04]  /*19e20*/  STL [R1+0x2cec], R4 ;  /* 0x002cec0401007387 */ /* 0x000fe80000100800 */
[----:B------:R4:W-:Y:S01]  /*19e30*/  STL [R1+0x2ce8], R5 ;  /* 0x002ce80501007387 */ /* 0x0009e20000100800 */
[----:B---3--:R-:W-:-:S03]  /*19e40*/  IMAD.WIDE R2, R8, 0x2, R22 ;  /* 0x0000000208027825 */ /* 0x008fc600078e0216 */
[----:B------:R-:W-:Y:S04]  /*19e50*/  STL [R1+0x2cf4], R6 ;  /* 0x002cf40601007387 */ /* 0x000fe80000100800 */
[----:B------:R3:W-:Y:S01]  /*19e60*/  STL [R1+0x2cf0], R7 ;  /* 0x002cf00701007387 */ /* 0x0007e20000100800 */
[----:B----4-:R-:W-:-:S03]  /*19e70*/  IMAD.WIDE R4, R8, 0x2, R20 ;  /* 0x0000000208047825 */ /* 0x010fc600078e0214 */
[----:B------:R-:W-:Y:S04]  /*19e80*/  STL [R1+0x2cfc], R2 ;  /* 0x002cfc0201007387 */ /* 0x000fe80000100800 */
[----:B------:R0:W-:Y:S01]  /*19e90*/  STL [R1+0x2cf8], R3 ;  /* 0x002cf80301007387 */ /* 0x0001e20000100800 */
[----:B---3--:R-:W-:-:S03]  /*19ea0*/  IMAD.WIDE R6, R8, 0x2, R18 ;  /* 0x0000000208067825 */ /* 0x008fc600078e0212 */
[----:B------:R-:W-:Y:S04]  /*19eb0*/  STL [R1+0x2d04], R4 ;  /* 0x002d040401007387 */ /* 0x000fe80000100800 */
[----:B------:R1:W-:Y:S01]  /*19ec0*/  STL [R1+0x2d00], R5 ;  /* 0x002d000501007387 */ /* 0x0003e20000100800 */
[----:B0-----:R-:W-:-:S03]  /*19ed0*/  IMAD.WIDE R2, R0, 0x2, R32 ;  /* 0x0000000200027825 */ /* 0x001fc600078e0220 */
[----:B------:R-:W-:Y:S04]  /*19ee0*/  STL [R1+0x2d0c], R6 ;  /* 0x002d0c0601007387 */ /* 0x000fe80000100800 */
[----:B------:R0:W-:Y:S01]  /*19ef0*/  STL [R1+0x2d08], R7 ;  /* 0x002d080701007387 */ /* 0x0001e20000100800 */
[----:B-1----:R-:W-:-:S03]  /*19f00*/  IMAD.WIDE R4, R9, 0x2, R30 ;  /* 0x0000000209047825 */ /* 0x002fc600078e021e */
[----:B------:R-:W-:Y:S01]  /*19f10*/  STL [R1+0x2d14], R2 ;  /* 0x002d140201007387 */ /* 0x000fe20000100800 */
[----:B--2---:R-:W-:-:S03]  /*19f20*/  IMAD.WIDE R8, R12, 0x2, R26 ;  /* 0x000000020c087825 */ /* 0x004fc600078e021a */
[----:B------:R1:W-:Y:S01]  /*19f30*/  STL [R1+0x2d10], R3 ;  /* 0x002d100301007387 */ /* 0x0003e20000100800 */
[----:B0-----:R-:W-:-:S03]  /*19f40*/  IMAD.WIDE R6, R10, 0x2, R28 ;  /* 0x000000020a067825 */ /* 0x001fc600078e021c */
[----:B------:R-:W-:Y:S04]  /*19f50*/  STL [R1+0x2d1c], R4 ;  /* 0x002d1c0401007387 */ /* 0x000fe80000100800 */
[----:B------:R0:W-:Y:S01]  /*19f60*/  STL [R1+0x2d18], R5 ;  /* 0x002d180501007387 */ /* 0x0001e20000100800 */
[----:B-1----:R-:W-:-:S03]  /*19f70*/  IMAD.WIDE R2, R13, 0x2, R24 ;  /* 0x000000020d027825 */ /* 0x002fc600078e0218 */
[----:B------:R-:W-:Y:S04]  /*19f80*/  STL [R1+0x2d24], R6 ;  /* 0x002d240601007387 */ /* 0x000fe80000100800 */
[----:B------:R1:W-:Y:S01]  /*19f90*/  STL [R1+0x2d20], R7 ;  /* 0x002d200701007387 */ /* 0x0003e20000100800 */
[----:B0-----:R-:W-:-:S03]  /*19fa0*/  IMAD.WIDE R4, R14, 0x2, R22 ;  /* 0x000000020e047825 */ /* 0x001fc600078e0216 */
[----:B------:R-:W-:Y:S04]  /*19fb0*/  STL [R1+0x2d2c], R8 ;  /* 0x002d2c0801007387 */ /* 0x000fe80000100800 */
[----:B------:R-:W-:Y:S01]  /*19fc0*/  STL [R1+0x2d28], R9 ;  /* 0x002d280901007387 */ /* 0x000fe20000100800 */
[----:B-1----:R-:W-:-:S03]  /*19fd0*/  IMAD.WIDE R6, R15, 0x2, R20 ;  /* 0x000000020f067825 */ /* 0x002fc600078e0214 */
[----:B------:R-:W-:Y:S04]  /*19fe0*/  STL [R1+0x2d34], R2 ;  /* 0x002d340201007387 */ /* 0x000fe80000100800 */
[----:B------:R0:W-:Y:S04]  /*19ff0*/  STL [R1+0x2d30], R3 ;  /* 0x002d300301007387 */ /* 0x0001e80000100800 */
[----:B------:R-:W-:Y:S04]  /*1a000*/  STL [R1+0x2d3c], R4 ;  /* 0x002d3c0401007387 */ /* 0x000fe80000100800 */
[----:B------:R-:W-:Y:S01]  /*1a010*/  STL [R1+0x2d38], R5 ;  /* 0x002d380501007387 */ /* 0x000fe20000100800 */
[----:B0-----:R-:W-:-:S03]  /*1a020*/  IMAD.WIDE R2, R16, 0x2, R18 ;  /* 0x0000000210027825 */ /* 0x001fc600078e0212 */
[----:B------:R-:W-:Y:S04]  /*1a030*/  STL [R1+0x2d44], R6 ;  /* 0x002d440601007387 */ /* 0x000fe80000100800 */
[----:B------:R-:W-:Y:S04]  /*1a040*/  STL [R1+0x2d40], R7 ;  /* 0x002d400701007387 */ /* 0x000fe80000100800 */
[----:B------:R-:W-:Y:S04]  /*1a050*/  STL [R1+0x2d4c], R2 ;  /* 0x002d4c0201007387 */ /* 0x000fe80000100800 */
[----:B------:R0:W-:Y:S04]  /*1a060*/  STL [R1+0x2d48], R3 ;  /* 0x002d480301007387 */ /* 0x0001e80000100800 */
[----:B------:R1:W-:Y:S04]  /*1a070*/  STL [R1+0x18e8], RZ ;  /* 0x0018e8ff01007387 */ /* 0x0003e80000100800 */
        /* <DEDUP_REMOVED lines=826> */
[----:B------:R1:W-:Y:S01]  /*1d420*/  STL [R1+0x208], RZ ;  /* 0x000208ff01007387 */ /* 0x0003e20000100800 */
[----:B------:R-:W2:Y:S03]  /*1d430*/  S2R R60, SR_TID.X ;  /* 0x00000000003c7919 */ /* 0x000ea60000002100 */
        /* <DEDUP_REMOVED lines=29> */
[----:B--2---:R-:W-:-:S03]  /*1d610*/  LOP3.LUT R60, R60, 0x1f, RZ, 0xc0, !PT ;  /* 0x0000001f3c3c7812 */ /* 0x004fc600078ec0ff */
[----:B------:R1:W-:Y:S04]  /*1d620*/  STL [R1+0x840], RZ ;  /* 0x000840ff01007387 */ /* 0x0003e80000100800 */
[----:B------:R1:W-:Y:S04]  /*1d630*/  STL [R1+0x844], RZ ;  /* 0x000844ff01007387 */ /* 0x0003e80000100800 */
[----:B------:R1:W-:Y:S04]  /*1d640*/  STL [R1+0x848], RZ ;  /* 0x000848ff01007387 */ /* 0x0003e80000100800 */
[----:B------:R1:W-:Y:S04]  /*1d650*/  STL [R1+0x84c], RZ ;  /* 0x00084cff01007387 */ /* 0x0003e80000100800 */
[----:B------:R1:W-:Y:S01]  /*1d660*/  STL [R1+0x830], RZ ;  /* 0x000830ff01007387 */ /* 0x0003e20000100800 */
[----:B0-----:R-:W-:-:S02]  /*1d670*/  IMAD.SHL.U32 R3, R60, 0x2, RZ ;  /* 0x000000023c037824 */ /* 0x001fc400078e00ff */
[----:B------:R-:W0:Y:S01]  /*1d680*/  LDC R60, c[0x0][0x3ac] ;  /* 0x0000eb00ff3c7b82 */ /* 0x000e220000000800 */
        /* <DEDUP_REMOVED lines=14> */
[----:B0-----:R-:W-:Y:S01]  /*1d770*/  IMAD.SHL.U32 R0, R60, 0x40, RZ ;  /* 0x000000403c007824 */ /* 0x001fe200078e00ff */
[----:B------:R-:W-:Y:S01]  /*1d780*/  USHF.R.S32.HI UR6, URZ, 0x1f, UR4 ;  /* 0x0000001fff067899 */ /* 0x000fe20008011404 */
[----:B------:R-:W-:-:S03]  /*1d790*/  IMAD.SHL.U32 R11, R11, 0x40, RZ ;  /* 0x000000400b0b7824 */ /* 0x000fc600078e00ff */
[----:B------:R-:W-:Y:S01]  /*1d7a0*/  SHF.R.S32.HI R2, RZ, 0x1f, R0 ;  /* 0x0000001fff027819 */ /* 0x000fe20000011400 */
[----:B------:R-:W-:Y:S01]  /*1d7b0*/  ULEA.HI UR6, UR6, UR4, URZ, 0x6 ;  /* 0x0000000406067291 */ /* 0x000fe2000f8f30ff */
[----:B------:R1:W-:Y:S01]  /*1d7c0*/  STL [R1+0x80c], RZ ;  /* 0x00080cff01007387 */ /* 0x0003e20000100800 */
[----:B------:R-:W-:Y:S01]  /*1d7d0*/  SHF.R.S32.HI R4, RZ, 0x1f, R11 ;  /* 0x0000001fff047819 */ /* 0x000fe2000001140b */
[C---:B------:R-:W-:Y:S01]  /*1d7e0*/  IMAD.SHL.U32 R60, R11.reuse, 0x2, RZ ;  /* 0x000000020b3c7824 */ /* 0x040fe200078e00ff */
[----:B------:R-:W-:Y:S01]  /*1d7f0*/  SHF.L.U64.HI R2, R0, 0x1, R2 ;  /* 0x0000000100027819 */ /* 0x000fe20000010202 */
[----:B------:R1:W-:Y:S01]  /*1d800*/  STL [R1+0x7f0], RZ ;  /* 0x0007f0ff01007387 */ /* 0x0003e20000100800 */
[----:B------:R-:W-:Y:S01]  /*1d810*/  SHF.L.U64.HI R0, R11, 0x1, R4 ;  /* 0x000000010b007819 */ /* 0x000fe20000010204 */
[----:B------:R-:W-:Y:S01]  /*1d820*/  USHF.R.S32.HI UR6, URZ, 0x6, UR6 ;  /* 0x00000006ff067899 */ /* 0x000fe20008011406 */
[C---:B------:R-:W-:Y:S01]  /*1d830*/  LOP3.LUT R4, R3.reuse, 0x10, RZ, 0x3c, !PT ;  /* 0x0000001003047812 */ /* 0x040fe200078e3cff */
[----:B------:R1:W-:Y:S01]  /*1d840*/  STL [R1+0x7f4], RZ ;  /* 0x0007f4ff01007387 */ /* 0x0003e20000100800 */
[----:B------:R-:W-:-:S02]  /*1d850*/  LOP3.LUT R6, R3, 0x20, RZ, 0x3c, !PT ;  /* 0x0000002003067812 */ /* 0x000fc400078e3cff */
[----:B------:R-:W-:Y:S01]  /*1d860*/  LOP3.LUT R5, R3, 0x30, RZ, 0x3c, !PT ;  /* 0x0000003003057812 */ /* 0x000fe200078e3cff */
[----:B------:R1:W-:Y:S01]  /*1d870*/  STL [R1+0x7f8], RZ ;  /* 0x0007f8ff01007387 */ /* 0x0003e20000100800 */
[C---:B------:R-:W-:Y:S02]  /*1d880*/  LOP3.LUT R6, R61.reuse, 0x20, RZ, 0x3c, !PT ;  /* 0x000000203d067812 */ /* 0x040fe400078e3cff */
[----:B------:R-:W-:Y:S01]  /*1d890*/  LOP3.LUT R5, R61, 0x40, RZ, 0x3c, !PT ;  /* 0x000000403d057812 */ /* 0x000fe200078e3cff */
        /* <DEDUP_REMOVED lines=118> */
[----:B------:R-:W0:Y:S03]  /*1e000*/  S2R R17, SR_TID.X ;  /* 0x0000000000117919 */ /* 0x000e260000002100 */
        /* <DEDUP_REMOVED lines=8> */
[C---:B0-----:R-:W-:Y:S01]  /*1e090*/  LOP3.LUT R19, R17.reuse, 0x7, RZ, 0xc0, !PT ;  /* 0x0000000711137812 */ /* 0x041fe200078ec0ff */
[----:B------:R-:W-:-:S02]  /*1e0a0*/  IMAD.SHL.U32 R17, R17, 0x2, RZ ;  /* 0x0000000211117824 */ /* 0x000fc400078e00ff */
[----:B------:R1:W-:Y:S02]  /*1e0b0*/  STL [R1+0x1004], RZ ;  /* 0x001004ff01007387 */ /* 0x0003e40000100800 */
[----:B------:R-:W-:Y:S02]  /*1e0c0*/  IMAD R19, R19, 0x90, RZ ;  /* 0x0000009013137824 */ /* 0x000fe400078e02ff */
[----:B------:R1:W-:Y:S03]  /*1e0d0*/  STL [R1+0x1008], RZ ;  /* 0x001008ff01007387 */ /* 0x0003e60000100800 */
[----:B------:R-:W-:Y:S01]  /*1e0e0*/  LOP3.LUT R17, R19, 0x30, R17, 0x78, !PT ;  /* 0x0000003013117812 */ /* 0x000fe200078e7811 */
[----:B------:R1:W-:Y:S03]  /*1e0f0*/  STL [R1+0x100c], RZ ;  /* 0x00100cff01007387 */ /* 0x0003e60000100800 */
[----:B------:R-:W-:Y:S01]  /*1e100*/  LOP3.LUT R4, R17, 0x40, RZ, 0x3c, !PT ;  /* 0x0000004011047812 */ /* 0x000fe200078e3cff */
[----:B------:R1:W-:Y:S01]  /*1e110*/  STL [R1+0x1010], RZ ;  /* 0x001010ff01007387 */ /* 0x0003e20000100800 */
[----:B------:R-:W-:-:S03]  /*1e120*/  LOP3.LUT R4, R61, 0x60, RZ, 0x3c, !PT ;  /* 0x000000603d047812 */ /* 0x000fc600078e3cff */
        /* <DEDUP_REMOVED lines=14> */
[----:B------:R1:W-:Y:S02]  /*1e210*/  STL [R1+0x103c], RZ ;  /* 0x00103cff01007387 */ /* 0x0003e40000100800 */
.L_x_1:
[----:B--2---:R-:W2:Y:S01]  /*1e220*/  LDL.64 R6, [R1+0x18b8] ;  /* 0x0018b80001067983 */ /* 0x004ea20000100a00 */
[----:B------:R-:W0:Y:S03]  /*1e230*/  LDC R4, c[0x0][0x3a0] ;  /* 0x0000e800ff047b82 */ /* 0x000e260000000800 */
[----:B--2---:R2:W-:Y:S04]  /*1e240*/  STL [R1+0x5a20], R7 ;  /* 0x005a200701007387 */ /* 0x0045e80000100800 */
[----:B--2---:R-:W0:Y:S04]  /*1e250*/  LDL R7, [R1+0x18e8] ;  /* 0x0018e80001077983 */ /* 0x004e280000100800 */
[----:B------:R-:W-:Y:S04]  /*1e260*/  STL [R1+0x5444], R23 ;  /* 0x0054441701007387 */ /* 0x000fe80000100800 */
        /* <DEDUP_REMOVED lines=74> */
[----:B0-----:R-:W-:-:S03]  /*1e710*/  IMAD R4, R7, -0x40, R4 ;  /* 0xffffffc007047824 */ /* 0x001fc600078e0204 */
        /* <DEDUP_REMOVED lines=139> */
[----:B-----5:R-:W-:Y:S04]  /*1efd0*/  STL [R1+0x5440], R25 ;  /* 0x0054401901007387 */ /* 0x020fe80000100800 */
        /* <DEDUP_REMOVED lines=161> */
[----:B------:R0:W-:Y:S04]  /*1f9f0*/  STL [R1+0x5a1c], R59 ;  /* 0x005a1c3b01007387 */ /* 0x0001e80000100800 */
        /* <DEDUP_REMOVED lines=156> */
[----:B------:R-:W2:Y:S01]  /*203c0*/  LDL.LU R7, [R1+0x5a20] ;  /* 0x005a200001077983 */ /* 0x000ea20000300800 */
[----:B------:R-:W-:-:S02]  /*203d0*/  ISETP.GT.AND P0, PT, R4, RZ, PT ;  /* 0x000000ff0400720c */ /* 0x000fc40003f04270 */
[----:B0-----:R-:W-:Y:S02]  /*203e0*/  PRMT R59, RZ, 0x7610, R59 ;  /* 0x00007610ff3b7816 */ /* 0x001fe4000000003b */
[----:B------:R-:W-:Y:S02]  /*203f0*/  PRMT R23, RZ, 0x7610, R23 ;  /* 0x00007610ff177816 */ /* 0x000fe40000000017 */
[----:B------:R-:W-:-:S07]  /*20400*/  PRMT R25, RZ, 0x7610, R25 ;  /* 0x00007610ff197816 */ /* 0x000fce0000000019 */
[----:B--2---:R-:W2:Y:S04]  /*20410*/  @P0 LDG.E.U16 R59, desc[UR48][R6.64] ;  /* 0x00000030063b0981 */ /* 0x004ea8000c1e1500 */
[----:B--2---:R0:W-:Y:S04]  /*20420*/  STL [R1+0xf0c], R59 ;  /* 0x000f0c3b01007387 */ /* 0x0041e80000100800 */
[----:B0-----:R-:W2:Y:S04]  /*20430*/  LDL.LU R59, [R1+0x5a1c] ;  /* 0x005a1c00013b7983 */ /* 0x001ea80000300800 */
[----:B------:R-:W3:Y:S04]  /*20440*/  LDL.64 R6, [R1+0x18b0] ;  /* 0x0018b00001067983 */ /* 0x000ee80000100a00 */
[----:B---3--:R-:W3:Y:S04]  /*20450*/  @P0 LDG.E.U16 R23, desc[UR48][R6.64] ;  /* 0x0000003006170981 */ /* 0x008ee8000c1e1500 */
[----:B---3--:R0:W-:Y:S04]  /*20460*/  STL [R1+0xf08], R23 ;  /* 0x000f081701007387 */ /* 0x0081e80000100800 */
[----:B0-----:R-:W3:Y:S04]  /*20470*/  LDL.LU R23, [R1+0x5a18] ;  /* 0x005a180001177983 */ /* 0x001ee80000300800 */
[----:B------:R-:W4:Y:S01]  /*20480*/  LDL.64 R6, [R1+0x18a8] ;  /* 0x0018a80001067983 */ /* 0x000f220000100a00 */
[----:B---3--:R-:W-:-:S03]  /*20490*/  PRMT R23, RZ, 0x7610, R23 ;  /* 0x00007610ff177816 */ /* 0x008fc60000000017 */
[----:B----4-:R-:W3:Y:S04]  /*204a0*/  @P0 LDG.E.U16 R25, desc[UR48][R6.64] ;  /* 0x0000003006190981 */ /* 0x010ee8000c1e1500 */
        /* <DEDUP_REMOVED lines=8> */
[----:B------:R-:W-:-:S02]  /*20530*/  ISETP.GT.AND P1, PT, R4, 0x1, PT ;  /* 0x000000010400780c */ /* 0x000fc40003f24270 */
[----:B---3--:R-:W-:Y:S01]  /*20540*/  PRMT R23, RZ, 0x7610, R23 ;  /* 0x00007610ff177816 */ /* 0x008fe20000000017 */
        /* <DEDUP_REMOVED lines=18> */
[----:B------:R-:W4:Y:S04]  /*20670*/  LDL R6, [R1+0x2d48] ;  /* 0x002d480001067983 */ /* 0x000f280000100800 */
[----:B------:R-:W4:Y:S01]  /*20680*/  LDL R7, [R1+0x2d4c] ;  /* 0x002d4c0001077983 */ /* 0x000f220000100800 */
[----:B---3--:R-:W-:-:S02]  /*20690*/  PRMT R23, RZ, 0x7610, R23 ;  /* 0x00007610ff177816 */ /* 0x008fc40000000017 */
[----:B----4-:R-:W-:-:S04]  /*206a0*/  @P1 LOP3.LUT R7, R7, R6, RZ, 0x3c, !PT ;  /* 0x0000000607071212 */ /* 0x010fc800078e3cff */
[----:B------:R-:W-:-:S04]  /*206b0*/  @P1 LOP3.LUT R6, R7, R6, RZ, 0x3c, !PT ;  /* 0x0000000607061212 */ /* 0x000fc800078e3cff */
[----:B------:R-:W-:-:S05]  /*206c0*/  @P1 LOP3.LUT R7, R7, R6, RZ, 0x3c, !PT ;  /* 0x0000000607071212 */ /* 0x000fca00078e3cff */
[----:B------:R-:W3:Y:S04]  /*206d0*/  @P1 LDG.E.U16 R25, desc[UR48][R6.64] ;  /* 0x0000003006191981 */ /* 0x000ee8000c1e1500 */
        /* <DEDUP_REMOVED lines=31> */
[----:B------:R-:W-:-:S02]  /*208d0*/  ISETP.GT.AND P0, PT, R4, 0x2, PT ;  /* 0x000000020400780c */ /* 0x000fc40003f04270 */
[----:B---3--:R-:W-:Y:S02]  /*208e0*/  PRMT R23, RZ, 0x7610, R23 ;  /* 0x00007610ff177816 */ /* 0x008fe40000000017 */
        /* <DEDUP_REMOVED lines=436> */
[----:B------:R-:W-:-:S02]  /*22430*/  PRMT R61, RZ, 0x7610, R61 ;  /* 0x00007610ff3d7816 */ /* 0x000fc4000000003d */
[----:B------:R-:W-:Y:S02]  /*22440*/  ISETP.GT.AND P0, PT, R4, 0x8, PT ;  /* 0x000000080400780c */ /* 0x000fe40003f04270 */
        /* <DEDUP_REMOVED lines=8> */
[----:B------:R-:W4:Y:S02]  /*224d0*/  LDL R7, [R1+0x2ba4] ;  /* 0x002ba40001077983 */ /* 0x000f240000100800 */
[----:B----4-:R-:W-:-:S04]  /*224e0*/  @P1 LOP3.LUT R7, R7, R6, RZ, 0x3c, !PT ;  /* 0x0000000607071212 */ /* 0x010fc800078e3cff */
[----:B------:R-:W-:-:S04]  /*224f0*/  @P1 LOP3.LUT R6, R7, R6, RZ, 0x3c, !PT ;  /* 0x0000000607061212 */ /* 0x000fc800078e3cff */
[----:B------:R-:W-:-:S05]  /*22500*/  @P1 LOP3.LUT R7, R7, R6, RZ, 0x3c, !PT ;  /* 0x0000000607071212 */ /* 0x000fca00078e3cff */
[----:B------:R-:W4:Y:S04]  /*22510*/  @P1 LDG.E.U16 R23, desc[UR48][R6.64] ;  /* 0x0000003006171981 */ /* 0x000f28000c1e1500 */
[----:B----4-:R0:W-:Y:S04]  /*22520*/  STL [R1+0xd68], R23 ;  /* 0x000d681701007387 */ /* 0x0101e80000100800 */
[----:B0-----:R-:W4:Y:S04]  /*22530*/  LDL.LU R23, [R1+0x5928] ;  /* 0x0059280001177983 */ /* 0x001f280000300800 */
[----:B------:R-:W2:Y:S04]  /*22540*/  LDL R6, [R1+0x2b98] ;  /* 0x002b980001067983 */ /* 0x000ea80000100800 */
[----:B------:R-:W2:Y:S01]  /*22550*/  LDL R7, [R1+0x2b9c] ;  /* 0x002b9c0001077983 */ /* 0x000ea20000100800 */
[----:B----4-:R-:W-:-:S02]  /*22560*/  PRMT R23, RZ, 0x7610, R23 ;  /* 0x00007610ff177816 */ /* 0x010fc40000000017 */
[----:B--2---:R-:W-:-:S04]  /*22570*/  @P1 LOP3.LUT R7, R7, R6, RZ, 0x3c, !PT ;  /* 0x0000000607071212 */ /* 0x004fc800078e3cff */
[----:B------:R-:W-:-:S04]  /*22580*/  @P1 LOP3.LUT R6, R7, R6, RZ, 0x3c, !PT ;  /* 0x0000000607061212 */ /* 0x000fc800078e3cff */
[----:B------:R-:W-:-:S05]  /*22590*/  @P1 LOP3.LUT R7, R7, R6, RZ, 0x3c, !PT ;  /* 0x0000000607071212 */ /* 0x000fca00078e3cff */
[----:B------:R-:W2:Y:S04]  /*225a0*/  @P1 LDG.E.U16 R61, desc[UR48][R6.64] ;  /* 0x00000030063d1981 */ /* 0x000ea8000c1e1500 */
[----:B------:R-:W4:Y:S04]  /*225b0*/  LDL R6, [R1+0x2b90] ;  /* 0x002b900001067983 */ /* 0x000f280000100800 */
[----:B------:R-:W4:Y:S01]  /*225c0*/  LDL R7, [R1+0x2b94] ;  /* 0x002b940001077983 */ /* 0x000f220000100800 */
[----:B---3--:R-:W-:-:S03]  /*225d0*/  PRMT R25, RZ, 0x7610, R25 ;  /* 0x00007610ff197816 */ /* 0x008fc60000000019 */
[----:B--2---:R-:W-:Y:S01]  /*225e0*/  STL [R1+0x52cc], R61 ;  /* 0x0052cc3d01007387 */ /* 0x004fe20000100800 */
[----:B----4-:R-:W-:-:S04]  /*225f0*/  @P1 LOP3.LUT R7, R7, R6, RZ, 0x3c, !PT ;  /* 0x0000000607071212 */ /* 0x010fc800078e3cff */
[----:B------:R-:W-:-:S04]  /*22600*/  @P1 LOP3.LUT R6, R7, R6, RZ, 0x3c, !PT ;  /* 0x0000000607061212 */ /* 0x000fc800078e3cff */
[----:B------:R-:W-:-:S05]  /*22610*/  @P1 LOP3.LUT R7, R7, R6, RZ, 0x3c, !PT ;  /* 0x0000000607071212 */ /* 0x000fca00078e3cff */
[----:B------:R-:W2:Y:S04]  /*22620*/  @P1 LDG.E.U16 R23, desc[UR48][R6.64] ;  /* 0x0000003006171981 */ /* 0x000ea8000c1e1500 */
[----:B--2---:R0:W-:Y:S04]  /*22630*/  STL [R1+0xd60], R23 ;  /* 0x000d601701007387 */ /* 0x0041e80000100800 */
[----:B0-----:R-:W2:Y:S04]  /*22640*/  LDL.LU R23, [R1+0x5924] ;  /* 0x0059240001177983 */ /* 0x001ea80000300800 */
[----:B------:R-:W3:Y:S04]  /*22650*/  LDL R6, [R1+0x2b88] ;  /* 0x002b880001067983 */ /* 0x000ee80000100800 */
[----:B------:R-:W3:Y:S01]  /*22660*/  LDL R7, [R1+0x2b8c] ;  /* 0x002b8c0001077983 */ /* 0x000ee20000100800 */
[----:B--2---:R-:W-:-:S02]  /*22670*/  PRMT R23, RZ, 0x7610, R23 ;  /* 0x00007610ff177816 */ /* 0x004fc40000000017 */
[----:B---3--:R-:W-:-:S04]  /*22680*/  @P0 LOP3.LUT R7, R7, R6, RZ, 0x3c, !PT ;  /* 0x0000000607070212 */ /* 0x008fc800078e3cff */
        /* <DEDUP_REMOVED lines=34> */
[----:B------:R-:W-:-:S02]  /*228b0*/  ISETP.GT.AND P1, PT, R4, 0x9, PT ;  /* 0x000000090400780c */ /* 0x000fc40003f24270 */
[----:B--2---:R-:W-:Y:S02]  /*228c0*/  PRMT R23, RZ, 0x7610, R23 ;  /* 0x00007610ff177816 */ /* 0x004fe40000000017 */
        /* <DEDUP_REMOVED lines=172> */
[----:B------:R-:W-:-:S02]  /*23390*/  PRMT R2, RZ, 0x7610, R2 ;  /* 0x00007610ff027816 */ /* 0x000fc40000000002 */
[----:B---3--:R-:W-:-:S04]  /*233a0*/  @P0 LOP3.LUT R7, R7, R6, RZ, 0x3c, !PT ;  /* 0x0000000607070212 */ /* 0x008fc800078e3cff */
        /* <DEDUP_REMOVED lines=12> */
[----:B------:R-:W4:Y:S04]  /*23470*/  LDL R6, [R1+0x2ac0] ;  /* 0x002ac00001067983 */ /* 0x000f280000100800 */
[----:B------:R-:W4:Y:S01]  /*23480*/  LDL R7, [R1+0x2ac4] ;  /* 0x002ac40001077983 */ /* 0x000f220000100800 */
[----:B--2---:R-:W-:-:S03]  /*23490*/  PRMT R25, RZ, 0x7610, R25 ;  /* 0x00007610ff197816 */ /* 0x004fc60000000019 */
[----:B---3--:R-:W-:Y:S01]  /*234a0*/  STL [R1+0x52c4], R2 ;  /* 0x0052c40201007387 */ /* 0x008fe20000100800 */
        /* <DEDUP_REMOVED lines=2151> */
[----:B------:R-:W3:Y:S02]  /*2bb20*/  LDL R7, [R1+0x2364] ;  /* 0x0023640001077983 */ /* 0x000ee40000100800 */
        /* <DEDUP_REMOVED lines=474> */
[----:B--2---:R-:W-:-:S02]  /*2d8d0*/  PRMT R25, RZ, 0x7610, R25 ;  /* 0x00007610ff197816 */ /* 0x004fc40000000019 */
[----:B----4-:R-:W-:-:S04]  /*2d8e0*/  @P1 LOP3.LUT R7, R7, R6, RZ, 0x3c, !PT ;  /* 0x0000000607071212 */ /* 0x010fc800078e3cff */
[----:B------:R-:W-:-:S04]  /*2d8f0*/  @P1 LOP3.LUT R6, R7, R6, RZ, 0x3c, !PT ;  /* 0x0000000607061212 */ /* 0x000fc800078e3cff */
[----:B------:R-:W-:-:S05]  /*2d900*/  @P1 LOP3.LUT R7, R7, R6, RZ, 0x3c, !PT ;  /* 0x0000000607071212 */ /* 0x000fca00078e3cff */
[----:B------:R-:W2:Y:S04]  /*2d910*/  @P1 LDG.E.U16 R25, desc[UR48][R6.64] ;  /* 0x0000003006191981 */ /* 0x000ea8000c1e1500 */
[----:B--2---:R0:W-:Y:S04]  /*2d920*/  STL [R1+0x4a4], R25 ;  /* 0x0004a41901007387 */ /* 0x0041e80000100800 */
[----:B0-----:R-:W2:Y:S04]  /*2d930*/  LDL.LU R25, [R1+0x5440] ;  /* 0x0054400001197983 */ /* 0x001ea80000300800 */
[----:B------:R-:W4:Y:S04]  /*2d940*/  LDL R6, [R1+0x21b8] ;  /* 0x0021b80001067983 */ /* 0x000f280000100800 */
[----:B------:R-:W4:Y:S01]  /*2d950*/  LDL R7, [R1+0x21bc] ;  /* 0x0021bc0001077983 */ /* 0x000f220000100800 */
[----:B------:R-:W-:-:S02]  /*2d960*/  PRMT R59, RZ, 0x7610, R59 ;  /* 0x00007610ff3b7816 */ /* 0x000fc4000000003b */
        /* <DEDUP_REMOVED lines=8> */
[----:B------:R-:W-:-:S02]  /*2d9f0*/  PRMT R58, RZ, 0x7610, R58 ;  /* 0x00007610ff3a7816 */ /* 0x000fc4000000003a */
[----:B--2---:R-:W-:-:S04]  /*2da00*/  @P1 LOP3.LUT R7, R7, R6, RZ, 0x3c, !PT ;  /* 0x0000000607071212 */ /* 0x004fc800078e3cff */
[----:B------:R-:W-:-:S04]  /*2da10*/  @P1 LOP3.LUT R6, R7, R6, RZ, 0x3c, !PT ;  /* 0x0000000607061212 */ /* 0x000fc800078e3cff */
[----:B------:R-:W-:-:S05]  /*2da20*/  @P1 LOP3.LUT R7, R7, R6, RZ, 0x3c, !PT ;  /* 0x0000000607071212 */ /* 0x000fca00078e3cff */
[----:B------:R-:W2:Y:S04]  /*2da30*/  @P1 LDG.E.U16 R58, desc[UR48][R6.64] ;  /* 0x00000030063a1981 */ /* 0x000ea8000c1e1500 */
[----:B--2---:R0:W-:Y:S04]  /*2da40*/  STL [R1+0x494], R58 ;  /* 0x0004943a01007387 */ /* 0x0041e80000100800 */
[----:B0-----:R-:W2:Y:S04]  /*2da50*/  LDL.LU R58, [R1+0x5438] ;  /* 0x00543800013a7983 */ /* 0x001ea80000300800 */
        /* <DEDUP_REMOVED lines=30> */
[----:B------:R-:W-:Y:S02]  /*2dc40*/  ISETP.GT.AND P0, PT, R4, 0x30, PT ;  /* 0x000000300400780c */ /* 0x000fe40003f04270 */
        /* <DEDUP_REMOVED lines=369> */
[----:B------:R-:W3:Y:S04]  /*2f360*/  LDL R6, [R1+0x2048] ;  /* 0x0020480001067983 */ /* 0x000ee80000100800 */
[----:B------:R-:W3:Y:S01]  /*2f370*/  LDL R7, [R1+0x204c] ;  /* 0x00204c0001077983 */ /* 0x000ee20000100800 */
[----:B------:R-:W-:-:S03]  /*2f380*/  PRMT R11, RZ, 0x7610, R11 ;  /* 0x00007610ff0b7816 */ /* 0x000fc6000000000b */
[----:B--2---:R0:W-:Y:S04]  /*2f390*/  STL [R1+0x5348], R60 ;  /* 0x0053483c01007387 */ /* 0x0041e80000100800 */
[----:B0-----:R-:W2:Y:S01]  /*2f3a0*/  LDL R60, [R1+0x202c] ;  /* 0x00202c00013c7983 */ /* 0x001ea20000100800 */
[----:B---3--:R-:W-:-:S04]  /*2f3b0*/  @P1 LOP3.LUT R7, R7, R6, RZ, 0x3c, !PT ;  /* 0x0000000607071212 */ /* 0x008fc800078e3cff */
[----:B------:R-:W-:-:S04]  /*2f3c0*/  @P1 LOP3.LUT R6, R7, R6, RZ, 0x3c, !PT ;  /* 0x0000000607061212 */ /* 0x000fc800078e3cff */
[----:B------:R-:W-:-:S05]  /*2f3d0*/  @P1 LOP3.LUT R7, R7, R6, RZ, 0x3c, !PT ;  /* 0x0000000607071212 */ /* 0x000fca00078e3cff */
[----:B------:R-:W3:Y:S04]  /*2f3e0*/  @P1 LDG.E.U16 R11, desc[UR48][R6.64] ;  /* 0x00000030060b1981 */ /* 0x000ee8000c1e1500 */
[----:B---3--:R0:W-:Y:S04]  /*2f3f0*/  STL [R1+0x28], R11 ;  /* 0x0000280b01007387 */ /* 0x0081e80000100800 */
[----:B0-----:R-:W3:Y:S04]  /*2f400*/  LDL.LU R11, [R1+0x5388] ;  /* 0x00538800010b7983 */ /* 0x001ee80000300800 */
        /* <DEDUP_REMOVED lines=24> */
[----:B------:R-:W3:Y:S01]  /*2f590*/  @P1 LDG.E.U16 R9, desc[UR48][R6.64] ;  /* 0x0000003006091981 */ /* 0x000ee2000c1e1500 */
[----:B------:R-:W-:-:S03]  /*2f5a0*/  PRMT R25, RZ, 0x7610, R25 ;  /* 0x00007610ff197816 */ /* 0x000fc60000000019 */
[----:B---3--:R0:W-:Y:S04]  /*2f5b0*/  STL [R1+0x1c], R9 ;  /* 0x00001c0901007387 */ /* 0x0081e80000100800 */
[----:B0-----:R-:W3:Y:S04]  /*2f5c0*/  LDL.LU R9, [R1+0x5380] ;  /* 0x0053800001097983 */ /* 0x001ee80000300800 */
[----:B------:R-:W2:Y:S01]  /*2f5d0*/  LDL R7, [R1+0x2028] ;  /* 0x0020280001077983 */ /* 0x000ea20000100800 */
[----:B------:R-:W-:Y:S01]  /*2f5e0*/  @P1 IMAD.MOV.U32 R6, RZ, RZ, R60 ;  /* 0x000000ffff061224 */ /* 0x000fe200078e003c */
[----:B------:R-:W-:-:S02]  /*2f5f0*/  PRMT R8, RZ, 0x7610, R8 ;  /* 0x00007610ff087816 */ /* 0x000fc40000000008 */
[----:B------:R-:W3:Y:S04]  /*2f600*/  LDL R60, [R1+0x2000] ;  /* 0x00200000013c7983 */ /* 0x000ee80000100800 */
[----:B--2---:R0:W2:Y:S04]  /*2f610*/  @P1 LDG.E.U16 R25, desc[UR48][R6.64] ;  /* 0x0000003006191981 */ /* 0x0040a8000c1e1500 */
[----:B------:R-:W0:Y:S04]  /*2f620*/  LDL R6, [R1+0x2020] ;  /* 0x0020200001067983 */ /* 0x000e280000100800 */
[----:B------:R-:W0:Y:S02]  /*2f630*/  LDL R7, [R1+0x2024] ;  /* 0x0020240001077983 */ /* 0x000e240000100800 */
[----:B0-----:R-:W-:-:S04]  /*2f640*/  @P1 LOP3.LUT R7, R7, R6, RZ, 0x3c, !PT ;  /* 0x0000000607071212 */ /* 0x001fc800078e3cff */
[----:B------:R-:W-:-:S04]  /*2f650*/  @P1 LOP3.LUT R6, R7, R6, RZ, 0x3c, !PT ;  /* 0x0000000607061212 */ /* 0x000fc800078e3cff */
[----:B------:R-:W-:-:S05]  /*2f660*/  @P1 LOP3.LUT R7, R7, R6, RZ, 0x3c, !PT ;  /* 0x0000000607071212 */ /* 0x000fca00078e3cff */
[----:B------:R-:W3:Y:S04]  /*2f670*/  @P1 LDG.E.U16 R8, desc[UR48][R6.64] ;  /* 0x0000003006081981 */ /* 0x000ee8000c1e1500 */
[----:B--2---:R0:W-:Y:S04]  /*2f680*/  STL [R1+0x18], R25 ;  /* 0x0000181901007387 */ /* 0x0041e80000100800 */
[----:B0-----:R-:W2:Y:S04]  /*2f690*/  LDL R25, [R1+0x2004] ;  /* 0x0020040001197983 */ /* 0x001ea80000100800 */
        /* <DEDUP_REMOVED lines=8> */
[----:B------:R-:W2:Y:S01]  /*2f720*/  @P1 LDG.E.U16 R5, desc[UR48][R6.64] ;  /* 0x0000003006051981 */ /* 0x000ea2000c1e1500 */
[----:B------:R-:W-:-:S03]  /*2f730*/  PRMT R26, RZ, 0x7610, R26 ;  /* 0x00007610ff1a7816 */ /* 0x000fc6000000001a */
[----:B--2---:R0:W-:Y:S04]  /*2f740*/  STL [R1+0x10], R5 ;  /* 0x0000100501007387 */ /* 0x0041e80000100800 */
[----:B0-----:R-:W2:Y:S04]  /*2f750*/  LDL.LU R5, [R1+0x5378] ;  /* 0x0053780001057983 */ /* 0x001ea80000300800 */
[----:B------:R-:W2:Y:S01]  /*2f760*/  LDL R7, [R1+0x2010] ;  /* 0x0020100001077983 */ /* 0x000ea20000100800 */
[----:B------:R-:W-:-:S03]  /*2f770*/  @P1 IMAD.MOV.U32 R6, RZ, RZ, R23 ;  /* 0x000000ffff061224 */ /* 0x000fc600078e0017 */
[----:B------:R-:W3:Y:S04]  /*2f780*/  LDL R23, [R1+0x1ff4] ;  /* 0x001ff40001177983 */ /* 0x000ee80000100800 */
[----:B--2---:R-:W2:Y:S01]  /*2f790*/  @P1 LDG.E.U16 R26, desc[UR48][R6.64] ;  /* 0x00000030061a1981 */ /* 0x004ea2000c1e1500 */
[----:B------:R-:W-:-:S03]  /*2f7a0*/  ISETP.GT.AND P0, PT, R4, 0x36, PT ;  /* 0x000000360400780c */ /* 0x000fc60003f04270 */
        /* <DEDUP_REMOVED lines=8> */
[----:B------:R0:W2:Y:S01]  /*2f830*/  @P0 LDG.E.U16 R61, desc[UR48][R6.64] ;  /* 0x00000030063d0981 */ /* 0x0000a2000c1e1500 */
[----:B------:R-:W-:Y:S01]  /*2f840*/  PRMT R2, RZ, 0x7610, R2 ;  /* 0x00007610ff027816 */ /* 0x000fe20000000002 */
[----:B0-----:R-:W-:Y:S02]  /*2f850*/  @P0 IMAD.MOV.U32 R6, RZ, RZ, R25 ;  /* 0x000000ffff060224 */ /* 0x001fe400078e0019 */
[----:B------:R-:W-:-:S05]  /*2f860*/  @P0 IMAD.MOV.U32 R7, RZ, RZ, R60 ;  /* 0x000000ffff070224 */ /* 0x000fca00078e003c */
[----:B------:R-:W3:Y:S04]  /*2f870*/  @P0 LDG.E.U16 R2, desc[UR48][R6.64] ;  /* 0x0000003006020981 */ /* 0x000ee8000c1e1500 */
[----:B--2---:R-:W-:Y:S04]  /*2f880*/  STL [R1+0x5300], R61 ;  /* 0x0053003d01007387 */ /* 0x004fe80000100800 */
[----:B------:R-:W2:Y:S04]  /*2f890*/  LDL R6, [R1+0x1ff8] ;  /* 0x001ff80001067983 */ /* 0x000ea80000100800 */
[----:B------:R-:W2:Y:S04]  /*2f8a0*/  LDL R7, [R1+0x1ffc] ;  /* 0x001ffc0001077983 */ /* 0x000ea80000100800 */
[----:B------:R-:W4:Y:S04]  /*2f8b0*/  LDL R60, [R1+0x1fe0] ;  /* 0x001fe000013c7983 */ /* 0x000f280000100800 */
[----:B------:R-:W4:Y:S01]  /*2f8c0*/  LDL R25, [R1+0x1fe4] ;  /* 0x001fe40001197983 */ /* 0x000f220000100800 */
[----:B------:R-:W-:-:S03]  /*2f8d0*/  PRMT R0, RZ, 0x7610, R0 ;  /* 0x00007610ff007816 */ /* 0x000fc60000000000 */
[----:B---3--:R0:W-:Y:S04]  /*2f8e0*/  STL [R1+0x5304], R2 ;  /* 0x0053040201007387 */ /* 0x0081e80000100800 */
[----:B0-----:R-:W3:Y:S01]  /*2f8f0*/  LDL R2, [R1+0x1ff0] ;  /* 0x001ff00001027983 */ /* 0x001ee20000100800 */
[----:B--2---:R-:W-:-:S04]  /*2f900*/  @P0 LOP3.LUT R7, R7, R6, RZ, 0x3c, !PT ;  /* 0x0000000607070212 */ /* 0x004fc800078e3cff */
[----:B------:R-:W-:-:S04]  /*2f910*/  @P0 LOP3.LUT R6, R7, R6, RZ, 0x3c, !PT ;  /* 0x0000000607060212 */ /* 0x000fc800078e3cff */
[----:B------:R-:W-:-:S05]  /*2f920*/  @P0 LOP3.LUT R7, R7, R6, RZ, 0x3c, !PT ;  /* 0x0000000607070212 */ /* 0x000fca00078e3cff */
[----:B------:R0:W2:Y:S01]  /*2f930*/  @P0 LDG.E.U16 R0, desc[UR48][R6.64] ;  /* 0x0000003006000981 */ /* 0x0000a2000c1e1500 */
[----:B----4-:R-:W-:Y:S01]  /*2f940*/  PRMT R59, RZ, 0x7610, R59 ;  /* 0x00007610ff3b7816 */ /* 0x010fe2000000003b */
[----:B0-----:R-:W-:Y:S02]  /*2f950*/  @P0 IMAD.MOV.U32 R6, RZ, RZ, R23 ;  /* 0x000000ffff060224 */ /* 0x001fe400078e0017 */
[----:B---3--:R-:W-:-:S05]  /*2f960*/  @P0 IMAD.MOV.U32 R7, RZ, RZ, R2 ;  /* 0x000000ffff070224 */ /* 0x008fca00078e0002 */
[----:B------:R0:W3:Y:S04]  /*2f970*/  @P0 LDG.E.U16 R59, desc[UR48][R6.64] ;  /* 0x00000030063b0981 */ /* 0x0000e8000c1e1500 */
[----:B--2---:R-:W-:Y:S04]  /*2f980*/  STL [R1+0x5308], R0 ;  /* 0x0053080001007387 */ /* 0x004fe80000100800 */
[----:B------:R-:W0:Y:S04]  /*2f990*/  LDL R6, [R1+0x1fe8] ;  /* 0x001fe80001067983 */ /* 0x000e280000100800 */
[----:B------:R-:W0:Y:S01]  /*2f9a0*/  LDL R7, [R1+0x1fec] ;  /* 0x001fec0001077983 */ /* 0x000e220000100800 */
[----:B------:R-:W-:-:S02]  /*2f9b0*/  PRMT R58, RZ, 0x7610, R58 ;  /* 0x00007610ff3a7816 */ /* 0x000fc4000000003a */
[----:B------:R-:W-:Y:S01]  /*2f9c0*/  PRMT R57, RZ, 0x7610, R57 ;  /* 0x00007610ff397816 */ /* 0x000fe20000000039 */
[----:B------:R-:W2:Y:S04]  /*2f9d0*/  LDL R23, [R1+0x1fd0] ;  /* 0x001fd00001177983 */ /* 0x000ea80000100800 */
[----:B------:R-:W4:Y:S01]  /*2f9e0*/  LDL R2, [R1+0x1fd4] ;  /* 0x001fd40001027983 */ /* 0x000f220000100800 */
[----:B0-----:R-:W-:-:S04]  /*2f9f0*/  @P0 LOP3.LUT R7, R7, R6, RZ, 0x3c, !PT ;  /* 0x0000000607070212 */ /* 0x001fc800078e3cff */
[----:B------:R-:W-:-:S04]  /*2fa00*/  @P0 LOP3.LUT R6, R7, R6, RZ, 0x3c, !PT ;  /* 0x0000000607060212 */ /* 0x000fc800078e3cff */
[----:B------:R-:W-:-:S05]  /*2fa10*/  @P0 LOP3.LUT R7, R7, R6, RZ, 0x3c, !PT ;  /* 0x0000000607070212 */ /* 0x000fca00078e3cff */
[----:B------:R0:W2:Y:S04]  /*2fa20*/  @P0 LDG.E.U16 R58, desc[UR48][R6.64] ;  /* 0x00000030063a0981 */ /* 0x0000a8000c1e1500 */
[----:B---3--:R3:W-:Y:S01]  /*2fa30*/  STL [R1+0x530c], R59 ;  /* 0x00530c3b01007387 */ /* 0x0087e20000100800 */
[----:B0-----:R-:W-:Y:S02]  /*2fa40*/  @P0 IMAD.MOV.U32 R6, RZ, RZ, R25 ;  /* 0x000000ffff060224 */ /* 0x001fe400078e0019 */
[----:B------:R-:W-:-:S05]  /*2fa50*/  @P0 IMAD.MOV.U32 R7, RZ, RZ, R60 ;  /* 0x000000ffff070224 */ /* 0x000fca00078e003c */
[----:B------:R0:W4:Y:S04]  /*2fa60*/  @P0 LDG.E.U16 R57, desc[UR48][R6.64] ;  /* 0x0000003006390981 */ /* 0x000128000c1e1500 */
[----:B--2---:R-:W-:Y:S04]  /*2fa70*/  STL [R1+0x5310], R58 ;  /* 0x0053103a01007387 */ /* 0x004fe80000100800 */
[----:B------:R-:W0:Y:S04]  /*2fa80*/  LDL R6, [R1+0x1fd8] ;  /* 0x001fd80001067983 */ /* 0x000e280000100800 */
[----:B------:R-:W0:Y:S01]  /*2fa90*/  LDL R7, [R1+0x1fdc] ;  /* 0x001fdc0001077983 */ /* 0x000e220000100800 */
[----:B------:R-:W-:-:S02]  /*2faa0*/  PRMT R56, RZ, 0x7610, R56 ;  /* 0x00007610ff387816 */ /* 0x000fc40000000038 */
[----:B------:R-:W-:Y:S01]  /*2fab0*/  PRMT R55, RZ, 0x7610, R55 ;  /* 0x00007610ff377816 */ /* 0x000fe20000000037 */
[----:B------:R-:W2:Y:S04]  /*2fac0*/  LDL R60, [R1+0x1fcc] ;  /* 0x001fcc00013c7983 */ /* 0x000ea80000100800 */
[----:B---3--:R-:W3:Y:S04]  /*2fad0*/  LDL R59, [R1+0x1fc0] ;  /* 0x001fc000013b7983 */ /* 0x008ee80000100800 */
[----:B------:R-:W2:Y:S01]  /*2fae0*/  LDL R25, [R1+0x1fc4] ;  /* 0x001fc40001197983 */ /* 0x000ea20000100800 */
[----:B0-----:R-:W-:-:S04]  /*2faf0*/  @P0 LOP3.LUT R7, R7, R6, RZ, 0x3c, !PT ;  /* 0x0000000607070212 */ /* 0x001fc800078e3cff */
[----:B------:R-:W-:-:S04]  /*2fb00*/  @P0 LOP3.LUT R6, R7, R6, RZ, 0x3c, !PT ;  /* 0x0000000607060212 */ /* 0x000fc800078e3cff */
[----:B------:R-:W-:-:S05]  /*2fb10*/  @P0 LOP3.LUT R7, R7, R6, RZ, 0x3c, !PT ;  /* 0x0000000607070212 */ /* 0x000fca00078e3cff */
[----:B------:R0:W2:Y:S04]  /*2fb20*/  @P0 LDG.E.U16 R56, desc[UR48][R6.64] ;  /* 0x0000003006380981 */ /* 0x0000a8000c1e1500 */
[----:B----4-:R-:W-:Y:S01]  /*2fb30*/  STL [R1+0x5314], R57 ;  /* 0x0053143901007387 */ /* 0x010fe20000100800 */
[----:B0-----:R-:W-:Y:S02]  /*2fb40*/  @P0 IMAD.MOV.U32 R6, RZ, RZ, R2 ;  /* 0x000000ffff060224 */ /* 0x001fe400078e0002 */
[----:B------:R-:W-:-:S05]  /*2fb50*/  @P0 IMAD.MOV.U32 R7, RZ, RZ, R23 ;  /* 0x000000ffff070224 */ /* 0x000fca00078e0017 */
[----:B------:R0:W4:Y:S01]  /*2fb60*/  @P0 LDG.E.U16 R55, desc[UR48][R6.64] ;  /* 0x0000003006370981 */ /* 0x000122000c1e1500 */
[----:B------:R-:W-:-:S03]  /*2fb70*/  ISETP.GT.AND P1, PT, R4, 0x37, PT ;  /* 0x000000370400780c */ /* 0x000fc60003f24270 */
[----:B--2---:R-:W-:Y:S04]  /*2fb80*/  STL [R1+0x5318], R56 ;  /* 0x0053183801007387 */ /* 0x004fe80000100800 */
[----:B------:R-:W2:Y:S01]  /*2fb90*/  LDL R7, [R1+0x1fc8] ;  /* 0x001fc80001077983 */ /* 0x000ea20000100800 */
[----:B------:R-:W-:-:S05]  /*2fba0*/  PRMT R24, RZ, 0x7610, R24 ;  /* 0x00007610ff187816 */ /* 0x000fca0000000018 */
[----:B0-----:R-:W-:Y:S01]  /*2fbb0*/  @P1 IMAD.MOV.U32 R6, RZ, RZ, R60 ;  /* 0x000000ffff061224 */ /* 0x001fe200078e003c */
[----:B------:R-:W-:Y:S01]  /*2fbc0*/  PRMT R22, RZ, 0x7610, R22 ;  /* 0x00007610ff167816 */ /* 0x000fe20000000016 */
[----:B------:R-:W3:Y:S04]  /*2fbd0*/  LDL R23, [R1+0x1fb0] ;  /* 0x001fb00001177983 */ /* 0x000ee80000100800 */
[----:B------:R-:W3:Y:S04]  /*2fbe0*/  LDL R2, [R1+0x1fb4] ;  /* 0x001fb40001027983 */ /* 0x000ee80000100800 */
[----:B--2---:R0:W2:Y:S04]  /*2fbf0*/  @P1 LDG.E.U16 R24, desc[UR48][R6.64] ;  /* 0x0000003006181981 */ /* 0x0040a8000c1e1500 */
[----:B----4-:R4:W-:Y:S01]  /*2fc00*/  STL [R1+0x531c], R55 ;  /* 0x00531c3701007387 */ /* 0x0109e20000100800 */
[----:B0-----:R-:W-:-:S02]  /*2fc10*/  @P1 IMAD.MOV.U32 R6, RZ, RZ, R25 ;  /* 0x000000ffff061224 */ /* 0x001fc400078e0019 */
[----:B---3--:R-:W-:Y:S01]  /*2fc20*/  @P1 IMAD.MOV.U32 R7, RZ, RZ, R59 ;  /* 0x000000ffff071224 */ /* 0x008fe200078e003b */
[----:B----4-:R-:W3:Y:S04]  /*2fc30*/  LDL R55, [R1+0x1fa8] ;  /* 0x001fa80001377983 */ /* 0x010ee80000100800 */
[----:B------:R0:W4:Y:S04]  /*2fc40*/  @P1 LDG.E.U16 R22, desc[UR48][R6.64] ;  /* 0x0000003006161981 */ /* 0x000128000c1e1500 */
[----:B--2---:R2:W-:Y:S04]  /*2fc50*/  STL [R1+0x3ac], R24 ;  /* 0x0003ac1801007387 */ /* 0x0045e80000100800 */
[----:B------:R-:W0:Y:S04]  /*2fc60*/  LDL R6, [R1+0x1fb8] ;  /* 0x001fb80001067983 */ /* 0x000e280000100800 */
[----:B------:R-:W0:Y:S01]  /*2fc70*/  LDL R7, [R1+0x1fbc] ;  /* 0x001fbc0001077983 */ /* 0x000e220000100800 */
[----:B------:R-:W-:-:S03]  /*2fc80*/  PRMT R27, RZ, 0x7610, R27 ;  /* 0x00007610ff1b7816 */ /* 0x000fc6000000001b */
[----:B------:R-:W3:Y:S04]  /*2fc90*/  LDL R60, [R1+0x1fa0] ;  /* 0x001fa000013c7983 */ /* 0x000ee80000100800 */
[----:B------:R-:W3:Y:S04]  /*2fca0*/  LDL R59, [R1+0x1fa4] ;  /* 0x001fa400013b7983 */ /* 0x000ee80000100800 */
[----:B------:R-:W3:Y:S04]  /*2fcb0*/  LDL R25, [R1+0x1f98] ;  /* 0x001f980001197983 */ /* 0x000ee80000100800 */
[----:B--2---:R-:W2:Y:S01]  /*2fcc0*/  LDL R24, [R1+0x1fac] ;  /* 0x001fac0001187983 */ /* 0x004ea20000100800 */
[----:B0-----:R-:W-:-:S04]  /*2fcd0*/  @P1 LOP3.LUT R7, R7, R6, RZ, 0x3c, !PT ;  /* 0x0000000607071212 */ /* 0x001fc800078e3cff */
[----:B------:R-:W-:-:S04]  /*2fce0*/  @P1 LOP3.LUT R6, R7, R6, RZ, 0x3c, !PT ;  /* 0x0000000607061212 */ /* 0x000fc800078e3cff */
[----:B------:R-:W-:-:S05]  /*2fcf0*/  @P1 LOP3.LUT R7, R7, R6, RZ, 0x3c, !PT ;  /* 0x0000000607071212 */ /* 0x000fca00078e3cff */
[----:B------:R0:W2:Y:S04]  /*2fd00*/  @P1 LDG.E.U16 R27, desc[UR48][R6.64] ;  /* 0x00000030061b1981 */ /* 0x0000a8000c1e1500 */
[----:B----4-:R4:W-:Y:S01]  /*2fd10*/  STL [R1+0x3a4], R22 ;  /* 0x0003a41601007387 */ /* 0x0109e20000100800 */
[----:B------:R-:W-:-:S03]  /*2fd20*/  PRMT R3, RZ, 0x7610, R3 ;  /* 0x00007610ff037816 */ /* 0x000fc60000000003 */
[----:B----4-:R-:W4:Y:S01]  /*2fd30*/  LDL R22, [R1+0x1f9c] ;  /* 0x001f9c0001167983 */ /* 0x010f220000100800 */
[----:B0-----:R-:W-:Y:S02]  /*2fd40*/  @P1 IMAD.MOV.U32 R6, RZ, RZ, R2 ;  /* 0x000000ffff061224 */ /* 0x001fe400078e0002 */
[----:B------:R-:W-:-:S05]  /*2fd50*/  @P1 IMAD.MOV.U32 R7, RZ, RZ, R23 ;  /* 0x000000ffff071224 */ /* 0x000fca00078e0017 */
[----:B------:R0:W3:Y:S04]  /*2fd60*/  @P1 LDG.E.U16 R3, desc[UR48][R6.64] ;  /* 0x0000003006031981 */ /* 0x0000e8000c1e1500 */
[----:B--2---:R2:W-:Y:S04]  /*2fd70*/  STL [R1+0x39c], R27 ;  /* 0x00039c1b01007387 */ /* 0x0045e80000100800 */
[----:B--2---:R-:W2:Y:S04]  /*2fd80*/  LDL.LU R27, [R1+0x5370] ;  /* 0x00537000011b7983 */ /* 0x004ea80000300800 */
[----:B------:R-:W2:Y:S04]  /*2fd90*/  LDL R23, [R1+0x1f90] ;  /* 0x001f900001177983 */ /* 0x000ea80000100800 */
[----:B------:R-:W2:Y:S01]  /*2fda0*/  LDL R2, [R1+0x1f94] ;  /* 0x001f940001027983 */ /* 0x000ea20000100800 */
[----:B------:R-:W-:Y:S01]  /*2fdb0*/  PRMT R61, RZ, 0x7610, R61 ;  /* 0x00007610ff3d7816 */ /* 0x000fe2000000003d */
[----:B0-----:R-:W-:-:S02]  /*2fdc0*/  @P1 IMAD.MOV.U32 R6, RZ, RZ, R24 ;  /* 0x000000ffff061224 */ /* 0x001fc400078e0018 */
[----:B---3--:R-:W-:Y:S01]  /*2fdd0*/  @P1 IMAD.MOV.U32 R7, RZ, RZ, R55 ;  /* 0x000000ffff071224 */ /* 0x008fe200078e0037 */
[----:B------:R-:W-:-:S04]  /*2fde0*/  PRMT R58, RZ, 0x7610, R58 ;  /* 0x00007610ff3a7816 */ /* 0x000fc8000000003a */
[----:B------:R0:W3:Y:S01]  /*2fdf0*/  @P1 LDG.E.U16 R61, desc[UR48][R6.64] ;  /* 0x00000030063d1981 */ /* 0x0000e2000c1e1500 */
[----:B------:R-:W-:Y:S01]  /*2fe00*/  PRMT R57, RZ, 0x7610, R57 ;  /* 0x00007610ff397816 */ /* 0x000fe20000000039 */
[----:B0-----:R-:W-:Y:S02]  /*2fe10*/  @P1 IMAD.MOV.U32 R6, RZ, RZ, R59 ;  /* 0x000000ffff061224 */ /* 0x001fe400078e003b */
[----:B------:R-:W-:-:S05]  /*2fe20*/  @P1 IMAD.MOV.U32 R7, RZ, RZ, R60 ;  /* 0x000000ffff071224 */ /* 0x000fca00078e003c */
[----:B------:R4:W3:Y:S01]  /*2fe30*/  @P1 LDG.E.U16 R58, desc[UR48][R6.64] ;  /* 0x00000030063a1981 */ /* 0x0008e2000c1e1500 */
[----:B------:R-:W-:Y:S01]  /*2fe40*/  PRMT R56, RZ, 0x7610, R56 ;  /* 0x00007610ff387816 */ /* 0x000fe20000000038 */
[----:B----4-:R-:W-:Y:S02]  /*2fe50*/  @P1 IMAD.MOV.U32 R6, RZ, RZ, R22 ;  /* 0x000000ffff061224 */ /* 0x010fe400078e0016 */
[----:B------:R-:W-:-:S05]  /*2fe60*/  @P1 IMAD.MOV.U32 R7, RZ, RZ, R25 ;  /* 0x000000ffff071224 */ /* 0x000fca00078e0019 */
[----:B------:R2:W4:Y:S04]  /*2fe70*/  @P1 LDG.E.U16 R57, desc[UR48][R6.64] ;  /* 0x0000003006391981 */ /* 0x000528000c1e1500 */
[----:B------:R-:W-:Y:S04]  /*2fe80*/  STL [R1+0x394], R3 ;  /* 0x0003940301007387 */ /* 0x000fe80000100800 */
[----:B------:R-:W3:Y:S04]  /*2fe90*/  LDL R55, [R1+0x1f88] ;  /* 0x001f880001377983 */ /* 0x000ee80000100800 */
[----:B------:R-:W3:Y:S04]  /*2fea0*/  LDL R24, [R1+0x1f8c] ;  /* 0x001f8c0001187983 */ /* 0x000ee80000100800 */
[----:B------:R-:W3:Y:S04]  /*2feb0*/  LDL R25, [R1+0x1f80] ;  /* 0x001f800001197983 */ /* 0x000ee80000100800 */
[----:B------:R-:W3:Y:S01]  /*2fec0*/  LDL R22, [R1+0x1f84] ;  /* 0x001f840001167983 */ /* 0x000ee20000100800 */
[----:B--2---:R-:W-:-:S02]  /*2fed0*/  @P1 IMAD.MOV.U32 R7, RZ, RZ, R23 ;  /* 0x000000ffff071224 */ /* 0x004fc400078e0017 */
[----:B------:R-:W-:Y:S01]  /*2fee0*/  @P1 IMAD.MOV.U32 R6, RZ, RZ, R2 ;  /* 0x000000ffff061224 */ /* 0x000fe200078e0002 */
[----:B------:R-:W-:Y:S01]  /*2fef0*/  ISETP.GT.AND P0, PT, R4, 0x38, PT ;  /* 0x000000380400780c */ /* 0x000fe20003f04270 */
[----:B------:R-:W2:Y:S04]  /*2ff00*/  LDL R23, [R1+0x1f78] ;  /* 0x001f780001177983 */ /* 0x000ea80000100800 */
[----:B------:R3:W2:Y:S04]  /*2ff10*/  @P1 LDG.E.U16 R56, desc[UR48][R6.64] ;  /* 0x0000003006381981 */ /* 0x0006a8000c1e1500 */
[----:B------:R-:W2:Y:S01]  /*2ff20*/  LDL R2, [R1+0x1f7c] ;  /* 0x001f7c0001027983 */ /* 0x000ea20000100800 */
[----:B------:R-:W-:-:S02]  /*2ff30*/  PRMT R54, RZ, 0x7610, R54 ;  /* 0x00007610ff367816 */ /* 0x000fc40000000036 */
[----:B------:R-:W-:Y:S01]  /*2ff40*/  PRMT R53, RZ, 0x7610, R53 ;  /* 0x00007610ff357816 */ /* 0x000fe20000000035 */
[----:B----4-:R0:W-:Y:S01]  /*2ff50*/  STL [R1+0x380], R57 ;  /* 0x0003803901007387 */ /* 0x0101e20000100800 */
[----:B---3--:R-:W-:Y:S02]  /*2ff60*/  @P0 IMAD.MOV.U32 R7, RZ, RZ, R55 ;  /* 0x000000ffff070224 */ /* 0x008fe400078e0037 */
[----:B------:R-:W-:-:S05]  /*2ff70*/  @P0 IMAD.MOV.U32 R6, RZ, RZ, R24 ;  /* 0x000000ffff060224 */ /* 0x000fca00078e0018 */
[----:B------:R3:W4:Y:S04]  /*2ff80*/  @P0 LDG.E.U16 R54, desc[UR48][R6.64] ;  /* 0x0000003006360981 */ /* 0x000728000c1e1500 */
[----:B0-----:R-:W4:Y:S01]  /*2ff90*/  LDL R57, [R1+0x1f70] ;  /* 0x001f700001397983 */ /* 0x001f220000100800 */
[----:B---3--:R-:W-:Y:S02]  /*2ffa0*/  @P0 IMAD.MOV.U32 R6, RZ, RZ, R22 ;  /* 0x000000ffff060224 */ /* 0x008fe400078e0016 */
[----:B------:R-:W-:-:S05]  /*2ffb0*/  @P0 IMAD.MOV.U32 R7, RZ, RZ, R25 ;  /* 0x000000ffff070224 */ /* 0x000fca00078e0019 */
[----:B------:R0:W3:Y:S04]  /*2ffc0*/  @P0 LDG.E.U16 R53, desc[UR48][R6.64] ;  /* 0x0000003006350981 */ /* 0x0000e8000c1e1500 */
[----:B--2---:R2:W-:Y:S04]  /*2ffd0*/  STL [R1+0x28c], R56 ;  /* 0x00028c3801007387 */ /* 0x0045e80000100800 */
[----:B------:R-:W3:Y:S04]  /*2ffe0*/  LDL R55, [R1+0x1f68] ;  /* 0x001f680001377983 */ /* 0x000ee80000100800 */
[----:B------:R-:W3:Y:S04]  /*2fff0*/  LDL R24, [R1+0x1f6c] ;  /* 0x001f6c0001187983 */ /* 0x000ee80000100800 */
[----:B--2---:R-:W2:Y:S01]  /*30000*/  LDL R56, [R1+0x1f74] ;  /* 0x001f740001387983 */ /* 0x004ea20000100800 */
[----:B------:R-:W-:Y:S01]  /*30010*/  PRMT R52, RZ, 0x7610, R52 ;  /* 0x00007610ff347816 */ /* 0x000fe20000000034 */
[----:B0-----:R-:W-:-:S02]  /*30020*/  @P0 IMAD.MOV.U32 R6, RZ, RZ, R2 ;  /* 0x000000ffff060224 */ /* 0x001fc400078e0002 */
[----:B------:R-:W-:Y:S01]  /*30030*/  @P0 IMAD.MOV.U32 R7, RZ, RZ, R23 ;  /* 0x000000ffff070224 */ /* 0x000fe200078e0017 */
[----:B------:R-:W-:-:S04]  /*30040*/  PRMT R51, RZ, 0x7610, R51 ;  /* 0x00007610ff337816 */ /* 0x000fc80000000033 */
[----:B------:R4:W2:Y:S01]  /*30050*/  @P0 LDG.E.U16 R52, desc[UR48][R6.64] ;  /* 0x0000003006340981 */ /* 0x0008a2000c1e1500 */
[----:B------:R-:W-:Y:S01]  /*30060*/  PRMT R50, RZ, 0x7610, R50 ;  /* 0x00007610ff327816 */ /* 0x000fe20000000032 */
[----:B----4-:R-:W-:Y:S02]  /*30070*/  @P0 IMAD.MOV.U32 R7, RZ, RZ, R57 ;  /* 0x000000ffff070224 */ /* 0x010fe400078e0039 */
[----:B------:R-:W-:Y:S04]  /*30080*/  STL [R1+0x534c], R54 ;  /* 0x00534c3601007387 */ /* 0x000fe80000100800 */
[----:B------:R-:W4:Y:S04]  /*30090*/  LDL R25, [R1+0x1f60] ;  /* 0x001f600001197983 */ /* 0x000f280000100800 */
[----:B------:R-:W4:Y:S04]  /*300a0*/  LDL R22, [R1+0x1f64] ;  /* 0x001f640001167983 */ /* 0x000f280000100800 */
[----:B---3--:R-:W-:Y:S04]  /*300b0*/  STL [R1+0x5350], R53 ;  /* 0x0053503501007387 */ /* 0x008fe80000100800 */
[----:B------:R-:W-:Y:S04]  /*300c0*/  STL [R1+0x38c], R61 ;  /* 0x00038c3d01007387 */ /* 0x000fe80000100800 */
[----:B------:R-:W3:Y:S04]  /*300d0*/  LDL R23, [R1+0x1f58] ;  /* 0x001f580001177983 */ /* 0x000ee80000100800 */
[----:B------:R-:W3:Y:S01]  /*300e0*/  LDL R2, [R1+0x1f5c] ;  /* 0x001f5c0001027983 */ /* 0x000ee20000100800 */
[----:B--2---:R-:W-:-:S05]  /*300f0*/  @P0 IMAD.MOV.U32 R6, RZ, RZ, R56 ;  /* 0x000000ffff060224 */ /* 0x004fca00078e0038 */
[----:B------:R0:W2:Y:S02]  /*30100*/  @P0 LDG.E.U16 R51, desc[UR48][R6.64] ;  /* 0x0000003006330981 */ /* 0x0000a4000c1e1500 */
[----:B0-----:R-:W-:Y:S02]  /*30110*/  @P0 IMAD.MOV.U32 R6, RZ, RZ, R24 ;  /* 0x000000ffff060224 */ /* 0x001fe400078e0018 */
[----:B------:R-:W-:-:S05]  /*30120*/  @P0 IMAD.MOV.U32 R7, RZ, RZ, R55 ;  /* 0x000000ffff070224 */ /* 0x000fca00078e0037 */
[----:B------:R4:W2:Y:S04]  /*30130*/  @P0 LDG.E.U16 R50, desc[UR48][R6.64] ;  /* 0x0000003006320981 */ /* 0x0008a8000c1e1500 */
[----:B------:R0:W-:Y:S04]  /*30140*/  STL [R1+0x384], R58 ;  /* 0x0003843a01007387 */ /* 0x0001e80000100800 */
[----:B------:R-:W-:Y:S01]  /*30150*/  STL [R1+0x5354], R52 ;  /* 0x0053543401007387 */ /* 0x000fe20000100800 */
[----:B------:R-:W-:Y:S02]  /*30160*/  PRMT R49, RZ, 0x7610, R49 ;  /* 0x00007610ff317816 */ /* 0x000fe40000000031 */
[----:B------:R-:W-:Y:S01]  /*30170*/  PRMT R48, RZ, 0x7610, R48 ;  /* 0x00007610ff307816 */ /* 0x000fe20000000030 */
[----:B----4-:R-:W-:-:S02]  /*30180*/  @P0 IMAD.MOV.U32 R7, RZ, RZ, R25 ;  /* 0x000000ffff070224 */ /* 0x010fc400078e0019 */
[----:B------:R-:W-:-:S05]  /*30190*/  @P0 IMAD.MOV.U32 R6, RZ, RZ, R22 ;  /* 0x000000ffff060224 */ /* 0x000fca00078e0016 */
[----:B------:R3:W4:Y:S02]  /*301a0*/  @P0 LDG.E.U16 R49, desc[UR48][R6.64] ;  /* 0x0000003006310981 */ /* 0x000724000c1e1500 */
[----:B---3--:R-:W-:Y:S02]  /*301b0*/  @P0 IMAD.MOV.U32 R6, RZ, RZ, R2 ;  /* 0x000000ffff060224 */ /* 0x008fe400078e0002 */
[----:B------:R-:W-:-:S05]  /*301c0*/  @P0 IMAD.MOV.U32 R7, RZ, RZ, R23 ;  /* 0x000000ffff070224 */ /* 0x000fca00078e0017 */
[----:B------:R-:W3:Y:S04]  /*301d0*/  @P0 LDG.E.U16 R48, desc[UR48][R6.64] ;  /* 0x0000003006300981 */ /* 0x000ee8000c1e1500 */
[----:B--2---:R-:W-:Y:S04]  /*301e0*/  STL [R1+0x5358], R51 ;  /* 0x0053583301007387 */ /* 0x004fe80000100800 */
[----:B------:R-:W2:Y:S04]  /*301f0*/  LDL R55, [R1+0x1f50] ;  /* 0x001f500001377983 */ /* 0x000ea80000100800 */
[----:B------:R-:W2:Y:S04]  /*30200*/  LDL R24, [R1+0x1f54] ;  /* 0x001f540001187983 */ /* 0x000ea80000100800 */
[----:B------:R-:W-:Y:S04]  /*30210*/  STL [R1+0x535c], R50 ;  /* 0x00535c3201007387 */ /* 0x000fe80000100800 */
[----:B------:R-:W2:Y:S04]  /*30220*/  LDL R25, [R1+0x1f48] ;  /* 0x001f480001197983 */ /* 0x000ea80000100800 */
[----:B------:R-:W2:Y:S01]  /*30230*/  LDL R22, [R1+0x1f4c] ;  /* 0x001f4c0001167983 */ /* 0x000ea20000100800 */
[----:B------:R-:W-:-:S02]  /*30240*/  ISETP.GT.AND P1, PT, R4, 0x39, PT ;  /* 0x000000390400780c */ /* 0x000fc40003f24270 */
[----:B------:R-:W-:Y:S02]  /*30250*/  PRMT R47, RZ, 0x7610, R47 ;  /* 0x00007610ff2f7816 */ /* 0x000fe4000000002f */
[----:B------:R-:W-:Y:S01]  /*30260*/  PRMT R46, RZ, 0x7610, R46 ;  /* 0x00007610ff2e7816 */ /* 0x000fe2000000002e */
[----:B----4-:R-:W-:Y:S04]  /*30270*/  STL [R1+0x5360], R49 ;  /* 0x0053603101007387 */ /* 0x010fe80000100800 */
[----:B------:R-:W4:Y:S04]  /*30280*/  LDL R23, [R1+0x1f40] ;  /* 0x001f400001177983 */ /* 0x000f280000100800 */
[----:B------:R-:W4:Y:S04]  /*30290*/  LDL R2, [R1+0x1f44] ;  /* 0x001f440001027983 */ /* 0x000f280000100800 */
[----:B---3--:R-:W-:Y:S04]  /*302a0*/  STL [R1+0x5364], R48 ;  /* 0x0053643001007387 */ /* 0x008fe80000100800 */
[----:B------:R-:W3:Y:S04]  /*302b0*/  LDL R59, [R1+0x1f38] ;  /* 0x001f3800013b7983 */ /* 0x000ee80000100800 */
[----:B0-----:R-:W3:Y:S01]  /*302c0*/  LDL R58, [R1+0x1f3c] ;  /* 0x001f3c00013a7983 */ /* 0x001ee20000100800 */
[----:B--2---:R-:W-:-:S02]  /*302d0*/  @P0 IMAD.MOV.U32 R7, RZ, RZ, R55 ;  /* 0x000000ffff070224 */ /* 0x004fc400078e0037 */
[----:B------:R-:W-:Y:S01]  /*302e0*/  @P0 IMAD.MOV.U32 R6, RZ, RZ, R24 ;  /* 0x000000ffff060224 */ /* 0x000fe200078e0018 */
[----:B------:R-:W2:Y:S04]  /*302f0*/  LDL R55, [R1+0x1f30] ;  /* 0x001f300001377983 */ /* 0x000ea80000100800 */
[----:B------:R-:W2:Y:S04]  /*30300*/  LDL R24, [R1+0x1f34] ;  /* 0x001f340001187983 */ /* 0x000ea80000100800 */
[----:B------:R0:W2:Y:S02]  /*30310*/  @P0 LDG.E.U16 R47, desc[UR48][R6.64] ;  /* 0x00000030062f0981 */ /* 0x0000a4000c1e1500 */
[----:B0-----:R-:W-:-:S02]  /*30320*/  @P1 IMAD.MOV.U32 R7, RZ, RZ, R25 ;  /* 0x000000ffff071224 */ /* 0x001fc400078e0019 */
[----:B------:R-:W-:-:S05]  /*30330*/  @P1 IMAD.MOV.U32 R6, RZ, RZ, R22 ;  /* 0x000000ffff061224 */ /* 0x000fca00078e0016 */
[----:B------:R4:W2:Y:S01]  /*30340*/  @P1 LDG.E.U16 R46, desc[UR48][R6.64] ;  /* 0x00000030062e1981 */ /* 0x0008a2000c1e1500 */
[----:B------:R-:W-:Y:S02]  /*30350*/  PRMT R45, RZ, 0x7610, R45 ;  /* 0x00007610ff2d7816 */ /* 0x000fe4000000002d */
[----:B------:R-:W-:Y:S01]  /*30360*/  PRMT R44, RZ, 0x7610, R44 ;  /* 0x00007610ff2c7816 */ /* 0x000fe2000000002c */
[----:B----4-:R-:W-:Y:S02]  /*30370*/  @P1 IMAD.MOV.U32 R7, RZ, RZ, R23 ;  /* 0x000000ffff071224 */ /* 0x010fe400078e0017 */
[----:B------:R-:W-:-:S05]  /*30380*/  @P1 IMAD.MOV.U32 R6, RZ, RZ, R2 ;  /* 0x000000ffff061224 */ /* 0x000fca00078e0002 */
[----:B------:R3:W4:Y:S02]  /*30390*/  @P1 LDG.E.U16 R45, desc[UR48][R6.64] ;  /* 0x00000030062d1981 */ /* 0x000724000c1e1500 */
[----:B---3--:R-:W-:Y:S02]  /*303a0*/  @P1 IMAD.MOV.U32 R7, RZ, RZ, R59 ;  /* 0x000000ffff071224 */ /* 0x008fe400078e003b */
[----:B------:R-:W-:-:S05]  /*303b0*/  @P1 IMAD.MOV.U32 R6, RZ, RZ, R58 ;  /* 0x000000ffff061224 */ /* 0x000fca00078e003a */
[----:B------:R0:W3:Y:S04]  /*303c0*/  @P1 LDG.E.U16 R44, desc[UR48][R6.64] ;  /* 0x00000030062c1981 */ /* 0x0000e8000c1e1500 */
[----:B--2---:R-:W-:Y:S04]  /*303d0*/  STL [R1+0x5368], R47 ;  /* 0x0053682f01007387 */ /* 0x004fe80000100800 */
[----:B------:R-:W2:Y:S04]  /*303e0*/  LDL R25, [R1+0x1f28] ;  /* 0x001f280001197983 */ /* 0x000ea80000100800 */
[----:B------:R-:W3:Y:S01]  /*303f0*/  LDL R22, [R1+0x1f2c] ;  /* 0x001f2c0001167983 */ /* 0x000ee20000100800 */
[----:B0-----:R-:W-:-:S03]  /*30400*/  @P1 IMAD.MOV.U32 R6, RZ, RZ, R24 ;  /* 0x000000ffff061224 */ /* 0x001fc600078e0018 */
[----:B------:R-:W-:Y:S04]  /*30410*/  STL [R1+0x536c], R46 ;  /* 0x00536c2e01007387 */ /* 0x000fe80000100800 */
[----:B------:R-:W4:Y:S04]  /*30420*/  LDL R57, [R1+0x1f20] ;  /* 0x001f200001397983 */ /* 0x000f280000100800 */
[----:B------:R-:W4:Y:S04]  /*30430*/  LDL R56, [R1+0x1f24] ;  /* 0x001f240001387983 */ /* 0x000f280000100800 */
[----:B------:R-:W4:Y:S04]  /*30440*/  LDL R23, [R1+0x1f18] ;  /* 0x001f180001177983 */ /* 0x000f280000100800 */
[----:B------:R-:W4:Y:S04]  /*30450*/  LDL R2, [R1+0x1f1c] ;  /* 0x001f1c0001027983 */ /* 0x000f280000100800 */
[----:B------:R-:W4:Y:S01]  /*30460*/  LDL R24, [R1+0x1f14] ;  /* 0x001f140001187983 */ /* 0x000f220000100800 */
[----:B------:R-:W-:-:S03]  /*30470*/  @P1 IMAD.MOV.U32 R7, RZ, RZ, R55 ;  /* 0x000000ffff071224 */ /* 0x000fc600078e0037 */
[----:B------:R-:W4:Y:S01]  /*30480*/  LDL R55, [R1+0x1f10] ;  /* 0x001f100001377983 */ /* 0x000f220000100800 */
[----:B------:R-:W-:Y:S02]  /*30490*/  PRMT R43, RZ, 0x7610, R43 ;  /* 0x00007610ff2b7816 */ /* 0x000fe4000000002b */
[----:B------:R-:W-:-:S04]  /*304a0*/  PRMT R42, RZ, 0x7610, R42 ;  /* 0x00007610ff2a7816 */ /* 0x000fc8000000002a */
[----:B------:R2:W4:Y:S01]  /*304b0*/  @P1 LDG.E.U16 R43, desc[UR48][R6.64] ;  /* 0x00000030062b1981 */ /* 0x000522000c1e1500 */
[----:B------:R-:W-:Y:S02]  /*304c0*/  PRMT R41, RZ, 0x7610, R41 ;  /* 0x00007610ff297816 */ /* 0x000fe40000000029 */
[----:B------:R-:W-:Y:S01]  /*304d0*/  PRMT R40, RZ, 0x7610, R40 ;  /* 0x00007610ff287816 */ /* 0x000fe20000000028 */
[----:B--2---:R-:W-:Y:S02]  /*304e0*/  @P1 IMAD.MOV.U32 R7, RZ, RZ, R25 ;  /* 0x000000ffff071224 */ /* 0x004fe400078e0019 */
[----:B---3--:R-:W-:Y:S01]  /*304f0*/  @P1 IMAD.MOV.U32 R6, RZ, RZ, R22 ;  /* 0x000000ffff061224 */ /* 0x008fe200078e0016 */
[----:B------:R-:W2:Y:S04]  /*30500*/  LDL R25, [R1+0x1f08] ;  /* 0x001f080001197983 */ /* 0x000ea80000100800 */
[----:B------:R-:W3:Y:S04]  /*30510*/  LDL R22, [R1+0x1f0c] ;  /* 0x001f0c0001167983 */ /* 0x000ee80000100800 */
[----:B------:R4:W3:Y:S02]  /*30520*/  @P1 LDG.E.U16 R42, desc[UR48][R6.64] ;  /* 0x00000030062a1981 */ /* 0x0008e4000c1e1500 */
[----:B----4-:R-:W-:-:S02]  /*30530*/  @P1 IMAD.MOV.U32 R7, RZ, RZ, R57 ;  /* 0x000000ffff071224 */ /* 0x010fc400078e0039 */
[----:B------:R-:W-:Y:S01]  /*30540*/  @P1 IMAD.MOV.U32 R6, RZ, RZ, R56 ;  /* 0x000000ffff061224 */ /* 0x000fe200078e0038 */
[----:B------:R-:W4:Y:S04]  /*30550*/  LDL R57, [R1+0x1ef8] ;  /* 0x001ef80001397983 */ /* 0x000f280000100800 */
[----:B------:R-:W4:Y:S04]  /*30560*/  LDL R56, [R1+0x1ef0] ;  /* 0x001ef00001387983 */ /* 0x000f280000100800 */
[----:B------:R0:W4:Y:S02]  /*30570*/  @P1 LDG.E.U16 R41, desc[UR48][R6.64] ;  /* 0x0000003006291981 */ /* 0x000124000c1e1500 */
[----:B0-----:R-:W-:-:S02]  /*30580*/  @P1 IMAD.MOV.U32 R6, RZ, RZ, R2 ;  /* 0x000000ffff061224 */ /* 0x001fc400078e0002 */
[----:B------:R-:W-:Y:S01]  /*30590*/  @P1 IMAD.MOV.U32 R7, RZ, RZ, R23 ;  /* 0x000000ffff071224 */ /* 0x000fe200078e0017 */
[----:B------:R-:W4:Y:S04]  /*305a0*/  LDL R2, [R1+0x1f04] ;  /* 0x001f040001027983 */ /* 0x000f280000100800 */
[----:B------:R-:W4:Y:S04]  /*305b0*/  LDL R23, [R1+0x1f00] ;  /* 0x001f000001177983 */ /* 0x000f280000100800 */
[----:B------:R0:W4:Y:S02]  /*305c0*/  @P1 LDG.E.U16 R40, desc[UR48][R6.64] ;  /* 0x0000003006281981 */ /* 0x000124000c1e1500 */
[----:B0-----:R-:W-:-:S02]  /*305d0*/  @P1 IMAD.MOV.U32 R6, RZ, RZ, R24 ;  /* 0x000000ffff061224 */ /* 0x001fc400078e0018 */
[----:B------:R-:W4:Y:S01]  /*305e0*/  LDL R24, [R1+0x1efc] ;  /* 0x001efc0001187983 */ /* 0x000f220000100800 */
[----:B------:R-:W-:-:S03]  /*305f0*/  @P1 IMAD.MOV.U32 R7, RZ, RZ, R55 ;  /* 0x000000ffff071224 */ /* 0x000fc600078e0037 */
[----:B------:R-:W4:Y:S01]  /*30600*/  LDL R55, [R1+0x1ef4] ;  /* 0x001ef40001377983 */ /* 0x000f220000100800 */
[----:B------:R-:W-:Y:S02]  /*30610*/  ISETP.GT.AND P0, PT, R4, 0x3a, PT ;  /* 0x0000003a0400780c */ /* 0x000fe40003f04270 */
[----:B------:R-:W-:Y:S02]  /*30620*/  PRMT R39, RZ, 0x7610, R39 ;  /* 0x00007610ff277816 */ /* 0x000fe40000000027 */
[----:B------:R-:W-:-:S04]  /*30630*/  PRMT R38, RZ, 0x7610, R38 ;  /* 0x00007610ff267816 */ /* 0x000fc80000000026 */
[----:B------:R2:W4:Y:S01]  /*30640*/  @P1 LDG.E.U16 R39, desc[UR48][R6.64] ;  /* 0x0000003006271981 */ /* 0x000522000c1e1500 */
[----:B------:R-:W-:Y:S02]  /*30650*/  PRMT R37, RZ, 0x7610, R37 ;  /* 0x00007610ff257816 */ /* 0x000fe40000000025 */
[----:B------:R-:W-:Y:S02]  /*30660*/  PRMT R36, RZ, 0x7610, R36 ;  /* 0x00007610ff247816 */ /* 0x000fe40000000024 */
[----:B------:R-:W-:Y:S01]  /*30670*/  PRMT R35, RZ, 0x7610, R35 ;  /* 0x00007610ff237816 */ /* 0x000fe20000000023 */
[----:B--2---:R-:W-:Y:S02]  /*30680*/  @P0 IMAD.MOV.U32 R7, RZ, RZ, R25 ;  /* 0x000000ffff070224 */ /* 0x004fe400078e0019 */
[----:B---3--:R-:W-:Y:S01]  /*30690*/  @P0 IMAD.MOV.U32 R6, RZ, RZ, R22 ;  /* 0x000000ffff060224 */ /* 0x008fe200078e0016 */
[----:B------:R-:W2:Y:S04]  /*306a0*/  LDL R25, [R1+0x1ee8] ;  /* 0x001ee80001197983 */ /* 0x000ea80000100800 */
[----:B------:R-:W3:Y:S04]  /*306b0*/  LDL R22, [R1+0x1eec] ;  /* 0x001eec0001167983 */ /* 0x000ee80000100800 */
[----:B------:R4:W2:Y:S02]  /*306c0*/  @P0 LDG.E.U16 R38, desc[UR48][R6.64] ;  /* 0x0000003006260981 */ /* 0x0008a4000c1e1500 */
[----:B----4-:R-:W-:-:S02]  /*306d0*/  @P0 IMAD.MOV.U32 R6, RZ, RZ, R2 ;  /* 0x000000ffff060224 */ /* 0x010fc400078e0002 */
[----:B------:R-:W-:-:S05]  /*306e0*/  @P0 IMAD.MOV.U32 R7, RZ, RZ, R23 ;  /* 0x000000ffff070224 */ /* 0x000fca00078e0017 */
[----:B------:R0:W4:Y:S02]  /*306f0*/  @P0 LDG.E.U16 R37, desc[UR48][R6.64] ;  /* 0x0000003006250981 */ /* 0x000124000c1e1500 */
[----:B0-----:R-:W-:Y:S02]  /*30700*/  @P0 IMAD.MOV.U32 R6, RZ, RZ, R24 ;  /* 0x000000ffff060224 */ /* 0x001fe400078e0018 */
[----:B------:R-:W-:-:S05]  /*30710*/  @P0 IMAD.MOV.U32 R7, RZ, RZ, R57 ;  /* 0x000000ffff070224 */ /* 0x000fca00078e0039 */
[----:B------:R0:W4:Y:S02]  /*30720*/  @P0 LDG.E.U16 R36, desc[UR48][R6.64] ;  /* 0x0000003006240981 */ /* 0x000124000c1e1500 */
[----:B0-----:R-:W-:Y:S02]  /*30730*/  @P0 IMAD.MOV.U32 R6, RZ, RZ, R55 ;  /* 0x000000ffff060224 */ /* 0x001fe400078e0037 */
[----:B------:R-:W-:-:S05]  /*30740*/  @P0 IMAD.MOV.U32 R7, RZ, RZ, R56 ;  /* 0x000000ffff070224 */ /* 0x000fca00078e0038 */
[----:B------:R3:W4:Y:S01]  /*30750*/  @P0 LDG.E.U16 R35, desc[UR48][R6.64] ;  /* 0x0000003006230981 */ /* 0x000722000c1e1500 */
[----:B------:R-:W-:-:S03]  /*30760*/  PRMT R34, RZ, 0x7610, R34 ;  /* 0x00007610ff227816 */ /* 0x000fc60000000022 */
[----:B--2---:R-:W-:Y:S04]  /*30770*/  STL [R1+0x5320], R38 ;  /* 0x0053202601007387 */ /* 0x004fe80000100800 */
[----:B------:R-:W2:Y:S04]  /*30780*/  LDL R23, [R1+0x1ee0] ;  /* 0x001ee00001177983 */ /* 0x000ea80000100800 */
[----:B------:R-:W2:Y:S01]  /*30790*/  LDL R2, [R1+0x1ee4] ;  /* 0x001ee40001027983 */ /* 0x000ea20000100800 */
[----:B---3--:R-:W-:Y:S02]  /*307a0*/  @P0 IMAD.MOV.U32 R6, RZ, RZ, R22 ;  /* 0x000000ffff060224 */ /* 0x008fe400078e0016 */
[----:B------:R-:W-:-:S05]  /*307b0*/  @P0 IMAD.MOV.U32 R7, RZ, RZ, R25 ;  /* 0x000000ffff070224 */ /* 0x000fca00078e0019 */
[----:B------:R2:W3:Y:S04]  /*307c0*/  @P0 LDG.E.U16 R34, desc[UR48][R6.64] ;  /* 0x0000003006220981 */ /* 0x0004e8000c1e1500 */
[----:B----4-:R0:W-:Y:S04]  /*307d0*/  STL [R1+0x5324], R37 ;  /* 0x0053242501007387 */ /* 0x0101e80000100800 */
[----:B------:R-:W4:Y:S04]  /*307e0*/  LDL R24, [R1+0x1edc] ;  /* 0x001edc0001187983 */ /* 0x000f280000100800 */
[----:B0-----:R-:W4:Y:S04]  /*307f0*/  LDL R37, [R1+0x1ed8] ;  /* 0x001ed80001257983 */ /* 0x001f280000100800 */
[----:B------:R-:W-:Y:S04]  /*30800*/  STL [R1+0x5328], R36 ;  /* 0x0053282401007387 */ /* 0x000fe80000100800 */
[----:B------:R-:W-:Y:S04]  /*30810*/  STL [R1+0x532c], R35 ;  /* 0x00532c2301007387 */ /* 0x000fe80000100800 */
[----:B------:R-:W4:Y:S04]  /*30820*/  LDL R25, [R1+0x1ed0] ;  /* 0x001ed00001197983 */ /* 0x000f280000100800 */
[----:B------:R-:W4:Y:S01]  /*30830*/  LDL R22, [R1+0x1ed4] ;  /* 0x001ed40001167983 */ /* 0x000f220000100800 */
[----:B------:R-:W-:-:S02]  /*30840*/  PRMT R33, RZ, 0x7610, R33 ;  /* 0x00007610ff217816 */ /* 0x000fc40000000021 */
[----:B------:R-:W-:Y:S02]  /*30850*/  PRMT R32, RZ, 0x7610, R32 ;  /* 0x00007610ff207816 */ /* 0x000fe40000000020 */
[----:B------:R-:W-:Y:S01]  /*30860*/  PRMT R31, RZ, 0x7610, R31 ;  /* 0x00007610ff1f7816 */ /* 0x000fe2000000001f */
[----:B--2---:R-:W-:Y:S02]  /*30870*/  @P0 IMAD.MOV.U32 R7, RZ, RZ, R23 ;  /* 0x000000ffff070224 */ /* 0x004fe400078e0017 */
[----:B------:R-:W-:-:S05]  /*30880*/  @P0 IMAD.MOV.U32 R6, RZ, RZ, R2 ;  /* 0x000000ffff060224 */ /* 0x000fca00078e0002 */
[----:B------:R4:W2:Y:S04]  /*30890*/  @P0 LDG.E.U16 R33, desc[UR48][R6.64] ;  /* 0x0000003006210981 */ /* 0x0008a8000c1e1500 */
[----:B---3--:R-:W-:Y:S04]  /*308a0*/  STL [R1+0x5330], R34 ;  /* 0x0053302201007387 */ /* 0x008fe80000100800 */
[----:B------:R-:W3:Y:S04]  /*308b0*/  LDL R23, [R1+0x1ec8] ;  /* 0x001ec80001177983 */ /* 0x000ee80000100800 */
[----:B------:R-:W3:Y:S01]  /*308c0*/  LDL R2, [R1+0x1ecc] ;  /* 0x001ecc0001027983 */ /* 0x000ee20000100800 */
[----:B----4-:R-:W-:-:S02]  /*308d0*/  @P0 IMAD.MOV.U32 R6, RZ, RZ, R24 ;  /* 0x000000ffff060224 */ /* 0x010fc400078e0018 */
[----:B------:R-:W-:-:S05]  /*308e0*/  @P0 IMAD.MOV.U32 R7, RZ, RZ, R37 ;  /* 0x000000ffff070224 */ /* 0x000fca00078e0025 */
[----:B------:R0:W4:Y:S02]  /*308f0*/  @P0 LDG.E.U16 R32, desc[UR48][R6.64] ;  /* 0x0000003006200981 */ /* 0x000124000c1e1500 */
[----:B0-----:R-:W-:Y:S02]  /*30900*/  @P0 IMAD.MOV.U32 R7, RZ, RZ, R25 ;  /* 0x000000ffff070224 */ /* 0x001fe400078e0019 */
[----:B------:R-:W-:-:S05]  /*30910*/  @P0 IMAD.MOV.U32 R6, RZ, RZ, R22 ;  /* 0x000000ffff060224 */ /* 0x000fca00078e0016 */
[----:B------:R3:W4:Y:S01]  /*30920*/  @P0 LDG.E.U16 R31, desc[UR48][R6.64] ;  /* 0x00000030061f0981 */ /* 0x000722000c1e1500 */
[----:B------:R-:W-:-:S03]  /*30930*/  ISETP.GT.AND P1, PT, R4, 0x3b, PT ;  /* 0x0000003b0400780c */ /* 0x000fc60003f24270 */
[----:B--2---:R0:W-:Y:S04]  /*30940*/  STL [R1+0x5334], R33 ;  /* 0x0053342101007387 */ /* 0x0041e80000100800 */
[----:B------:R-:W2:Y:S04]  /*30950*/  LDL R38, [R1+0x1ec0] ;  /* 0x001ec00001267983 */ /* 0x000ea80000100800 */
[----:B------:R-:W2:Y:S04]  /*30960*/  LDL R37, [R1+0x1ec4] ;  /* 0x001ec40001257983 */ /* 0x000ea80000100800 */
[----:B------:R-:W2:Y:S04]  /*30970*/  LDL R24, [R1+0x1ebc] ;  /* 0x001ebc0001187983 */ /* 0x000ea80000100800 */
[----:B0-----:R-:W2:Y:S01]  /*30980*/  LDL R33, [R1+0x1eb8] ;  /* 0x001eb80001217983 */ /* 0x001ea20000100800 */
[----:B---3--:R-:W-:-:S02]  /*30990*/  @P1 IMAD.MOV.U32 R6, RZ, RZ, R2 ;  /* 0x000000ffff061224 */ /* 0x008fc400078e0002 */
[----:B------:R-:W-:Y:S01]  /*309a0*/  @P1 IMAD.MOV.U32 R7, RZ, RZ, R23 ;  /* 0x000000ffff071224 */ /* 0x000fe200078e0017 */
[----:B----4-:R-:W-:Y:S04]  /*309b0*/  STL [R1+0x5338], R32 ;  /* 0x0053382001007387 */ /* 0x010fe80000100800 */
[----:B------:R-:W3:Y:S04]  /*309c0*/  LDL R25, [R1+0x1eb0] ;  /* 0x001eb00001197983 */ /* 0x000ee80000100800 */
[----:B------:R-:W4:Y:S04]  /*309d0*/  LDL R22, [R1+0x1eb4] ;  /* 0x001eb40001167983 */ /* 0x000f280000100800 */
[----:B------:R-:W-:Y:S04]  /*309e0*/  STL [R1+0x533c], R31 ;  /* 0x00533c1f01007387 */ /* 0x000fe80000100800 */
[----:B------:R-:W4:Y:S04]  /*309f0*/  LDL R23, [R1+0x1ea8] ;  /* 0x001ea80001177983 */ /* 0x000f280000100800 */
[----:B------:R-:W4:Y:S01]  /*30a00*/  LDL R2, [R1+0x1eac] ;  /* 0x001eac0001027983 */ /* 0x000f220000100800 */
[----:B------:R-:W-:-:S02]  /*30a10*/  PRMT R54, RZ, 0x7610, R54 ;  /* 0x00007610ff367816 */ /* 0x000fc40000000036 */
[----:B------:R-:W-:-:S04]  /*30a20*/  PRMT R53, RZ, 0x7610, R53 ;  /* 0x00007610ff357816 */ /* 0x000fc80000000035 */
[----:B------:R2:W4:Y:S01]  /*30a30*/  @P1 LDG.E.U16 R54, desc[UR48][R6.64] ;  /* 0x0000003006361981 */ /* 0x000522000c1e1500 */
[----:B------:R-:W-:Y:S02]  /*30a40*/  PRMT R52, RZ, 0x7610, R52 ;  /* 0x00007610ff347816 */ /* 0x000fe40000000034 */
[----:B------:R-:W-:Y:S02]  /*30a50*/  PRMT R51, RZ, 0x7610, R51 ;  /* 0x00007610ff337816 */ /* 0x000fe40000000033 */
[----:B------:R-:W-:Y:S01]  /*30a60*/  PRMT R50, RZ, 0x7610, R50 ;  /* 0x00007610ff327816 */ /* 0x000fe20000000032 */
[----:B--2---:R-:W-:Y:S02]  /*30a70*/  @P1 IMAD.MOV.U32 R7, RZ, RZ, R38 ;  /* 0x000000ffff071224 */ /* 0x004fe400078e0026 */
[----:B------:R-:W-:Y:S01]  /*30a80*/  @P1 IMAD.MOV.U32 R6, RZ, RZ, R37 ;  /* 0x000000ffff061224 */ /* 0x000fe200078e0025 */
[----:B------:R-:W2:Y:S04]  /*30a90*/  LDL R38, [R1+0x1e88] ;  /* 0x001e880001267983 */ /* 0x000ea80000100800 */
[----:B------:R-:W2:Y:S04]  /*30aa0*/  LDL R37, [R1+0x1e8c] ;  /* 0x001e8c0001257983 */ /* 0x000ea80000100800 */
[----:B------:R0:W2:Y:S02]  /*30ab0*/  @P1 LDG.E.U16 R53, desc[UR48][R6.64] ;  /* 0x0000003006351981 */ /* 0x0000a4000c1e1500 */
[----:B0-----:R-:W-:-:S02]  /*30ac0*/  @P1 IMAD.MOV.U32 R6, RZ, RZ, R24 ;  /* 0x000000ffff061224 */ /* 0x001fc400078e0018 */
[----:B------:R-:W-:Y:S01]  /*30ad0*/  @P1 IMAD.MOV.U32 R7, RZ, RZ, R33 ;  /* 0x000000ffff071224 */ /* 0x000fe200078e0021 */
[----:B------:R-:W2:Y:S04]  /*30ae0*/  LDL R24, [R1+0x1e84] ;  /* 0x001e840001187983 */ /* 0x000ea80000100800 */
[----:B------:R-:W2:Y:S04]  /*30af0*/  LDL R33, [R1+0x1e80] ;  /* 0x001e800001217983 */ /* 0x000ea80000100800 */
[----:B------:R3:W2:Y:S02]  /*30b00*/  @P1 LDG.E.U16 R52, desc[UR48][R6.64] ;  /* 0x0000003006341981 */ /* 0x0006a4000c1e1500 */
[----:B---3--:R-:W-:-:S02]  /*30b10*/  @P1 IMAD.MOV.U32 R7, RZ, RZ, R25 ;  /* 0x000000ffff071224 */ /* 0x008fc400078e0019 */
[----:B----4-:R-:W-:Y:S01]  /*30b20*/  @P1 IMAD.MOV.U32 R6, RZ, RZ, R22 ;  /* 0x000000ffff061224 */ /* 0x010fe200078e0016 */
[----:B------:R-:W3:Y:S01]  /*30b30*/  LDL R25, [R1+0x1e78] ;  /* 0x001e780001197983 */ /* 0x000ee20000100800 */
[----:B------:R-:W-:-:S03]  /*30b40*/  ISETP.GT.AND P0, PT, R4, 0x3c, PT ;  /* 0x0000003c0400780c */ /* 0x000fc60003f04270 */
[----:B------:R-:W4:Y:S04]  /*30b50*/  LDL R22, [R1+0x1e7c] ;  /* 0x001e7c0001167983 */ /* 0x000f280000100800 */
[----:B------:R0:W3:Y:S02]  /*30b60*/  @P1 LDG.E.U16 R51, desc[UR48][R6.64] ;  /* 0x0000003006331981 */ /* 0x0000e4000c1e1500 */
[----:B0-----:R-:W-:Y:S02]  /*30b70*/  @P1 IMAD.MOV.U32 R7, RZ, RZ, R23 ;  /* 0x000000ffff071224 */ /* 0x001fe400078e0017 */
[----:B------:R-:W-:Y:S01]  /*30b80*/  @P1 IMAD.MOV.U32 R6, RZ, RZ, R2 ;  /* 0x000000ffff061224 */ /* 0x000fe200078e0002 */
[----:B------:R-:W4:Y:S04]  /*30b90*/  LDL R23, [R1+0x1e70] ;  /* 0x001e700001177983 */ /* 0x000f280000100800 */
[----:B------:R-:W4:Y:S04]  /*30ba0*/  LDL R2, [R1+0x1e74] ;  /* 0x001e740001027983 */ /* 0x000f280000100800 */
[----:B------:R2:W4:Y:S01]  /*30bb0*/  @P1 LDG.E.U16 R50, desc[UR48][R6.64] ;  /* 0x0000003006321981 */ /* 0x000522000c1e1500 */
[----:B------:R-:W-:Y:S01]  /*30bc0*/  PRMT R30, RZ, 0x7610, R30 ;  /* 0x00007610ff1e7816 */ /* 0x000fe2000000001e */
[----:B--2---:R-:W-:-:S02]  /*30bd0*/  @P0 IMAD.MOV.U32 R7, RZ, RZ, R38 ;  /* 0x000000ffff070224 */ /* 0x004fc400078e0026 */
[----:B------:R-:W-:-:S05]  /*30be0*/  @P0 IMAD.MOV.U32 R6, RZ, RZ, R37 ;  /* 0x000000ffff060224 */ /* 0x000fca00078e0025 */
[----:B------:R0:W2:Y:S02]  /*30bf0*/  @P0 LDG.E.U16 R30, desc[UR48][R6.64] ;  /* 0x00000030061e0981 */ /* 0x0000a4000c1e1500 */
[----:B0-----:R-:W-:Y:S02]  /*30c00*/  @P0 IMAD.MOV.U32 R6, RZ, RZ, R24 ;  /* 0x000000ffff060224 */ /* 0x001fe400078e0018 */
[----:B---3--:R0:W-:Y:S04]  /*30c10*/  STL [R1+0x218], R51 ;  /* 0x0002183301007387 */ /* 0x0081e80000100800 */
[----:B0-----:R-:W3:Y:S04]  /*30c20*/  LDL R51, [R1+0x1e68] ;  /* 0x001e680001337983 */ /* 0x001ee80000100800 */
[----:B----4-:R0:W-:Y:S04]  /*30c30*/  STL [R1+0x210], R50 ;  /* 0x0002103201007387 */ /* 0x0101e80000100800 */
[----:B------:R-:W4:Y:S04]  /*30c40*/  LDL R37, [R1+0x1e60] ;  /* 0x001e600001257983 */ /* 0x000f280000100800 */
[----:B0-----:R-:W2:Y:S04]  /*30c50*/  LDL R50, [R1+0x1e6c] ;  /* 0x001e6c0001327983 */ /* 0x001ea80000100800 */
[----:B------:R-:W-:Y:S04]  /*30c60*/  STL [R1+0x230], R54 ;  /* 0x0002303601007387 */ /* 0x000fe80000100800 */
[----:B------:R-:W4:Y:S01]  /*30c70*/  LDL R24, [R1+0x1e64] ;  /* 0x001e640001187983 */ /* 0x000f220000100800 */
[----:B------:R-:W-:Y:S01]  /*30c80*/  PRMT R29, RZ, 0x7610, R29 ;  /* 0x00007610ff1d7816 */ /* 0x000fe2000000001d */
[----:B------:R-:W-:Y:S01]  /*30c90*/  @P0 IMAD.MOV.U32 R7, RZ, RZ, R33 ;  /* 0x000000ffff070224 */ /* 0x000fe200078e0021 */
[----:B------:R-:W-:-:S04]  /*30ca0*/  PRMT R28, RZ, 0x7610, R28 ;  /* 0x00007610ff1c7816 */ /* 0x000fc8000000001c */
[----:B------:R0:W4:Y:S01]  /*30cb0*/  @P0 LDG.E.U16 R29, desc[UR48][R6.64] ;  /* 0x00000030061d0981 */ /* 0x000122000c1e1500 */
[----:B------:R-:W-:Y:S01]  /*30cc0*/  PRMT R21, RZ, 0x7610, R21 ;  /* 0x00007610ff157816 */ /* 0x000fe20000000015 */
[----:B0-----:R-:W-:Y:S02]  /*30cd0*/  @P0 IMAD.MOV.U32 R7, RZ, RZ, R25 ;  /* 0x000000ffff070224 */ /* 0x001fe400078e0019 */
[----:B------:R-:W-:Y:S01]  /*30ce0*/  @P0 IMAD.MOV.U32 R6, RZ, RZ, R22 ;  /* 0x000000ffff060224 */ /* 0x000fe200078e0016 */
[----:B------:R-:W4:Y:S04]  /*30cf0*/  LDL R25, [R1+0x1e58] ;  /* 0x001e580001197983 */ /* 0x000f280000100800 */
[----:B------:R-:W-:Y:S04]  /*30d00*/  STL [R1+0x228], R53 ;  /* 0x0002283501007387 */ /* 0x000fe80000100800 */
[----:B------:R-:W4:Y:S04]  /*30d10*/  LDL R22, [R1+0x1e5c] ;  /* 0x001e5c0001167983 */ /* 0x000f280000100800 */
[----:B------:R-:W4:Y:S04]  /*30d20*/  LDL R38, [R1+0x1e50] ;  /* 0x001e500001267983 */ /* 0x000f280000100800 */
[----:B------:R0:W4:Y:S04]  /*30d30*/  @P0 LDG.E.U16 R28, desc[UR48][R6.64] ;  /* 0x00000030061c0981 */ /* 0x000128000c1e1500 */
[----:B------:R-:W-:Y:S04]  /*30d40*/  STL [R1+0x220], R52 ;  /* 0x0002203401007387 */ /* 0x000fe80000100800 */
[----:B------:R-:W4:Y:S01]  /*30d50*/  LDL R33, [R1+0x1e54] ;  /* 0x001e540001217983 */ /* 0x000f220000100800 */
[----:B------:R-:W-:Y:S01]  /*30d60*/  PRMT R20, RZ, 0x7610, R20 ;  /* 0x00007610ff147816 */ /* 0x000fe20000000014 */
[----:B0-----:R-:W-:-:S02]  /*30d70*/  @P0 IMAD.MOV.U32 R6, RZ, RZ, R2 ;  /* 0x000000ffff060224 */ /* 0x001fc400078e0002 */
[----:B------:R-:W-:Y:S01]  /*30d80*/  @P0 IMAD.MOV.U32 R7, RZ, RZ, R23 ;  /* 0x000000ffff070224 */ /* 0x000fe200078e0017 */
[----:B------:R-:W4:Y:S04]  /*30d90*/  LDL R2, [R1+0x1ea4] ;  /* 0x001ea40001027983 */ /* 0x000f280000100800 */
[----:B------:R-:W4:Y:S04]  /*30da0*/  LDL R23, [R1+0x1ea0] ;  /* 0x001ea00001177983 */ /* 0x000f280000100800 */
[----:B------:R3:W4:Y:S02]  /*30db0*/  @P0 LDG.E.U16 R21, desc[UR48][R6.64] ;  /* 0x0000003006150981 */ /* 0x000724000c1e1500 */
[----:B---3--:R-:W-:-:S02]  /*30dc0*/  @P0 IMAD.MOV.U32 R7, RZ, RZ, R51 ;  /* 0x000000ffff070224 */ /* 0x008fc400078e0033 */
[----:B--2---:R-:W-:-:S05]  /*30dd0*/  @P0 IMAD.MOV.U32 R6, RZ, RZ, R50 ;  /* 0x000000ffff060224 */ /* 0x004fca00078e0032 */
[----:B------:R4:W2:Y:S02]  /*30de0*/  @P0 LDG.E.U16 R20, desc[UR48][R6.64] ;  /* 0x0000003006140981 */ /* 0x0008a4000c1e1500 */
[----:B----4-:R-:W-:Y:S02]  /*30df0*/  @P0 IMAD.MOV.U32 R6, RZ, RZ, R24 ;  /* 0x000000ffff060224 */ /* 0x010fe400078e0018 */
[----:B------:R-:W-:Y:S01]  /*30e00*/  @P0 IMAD.MOV.U32 R7, RZ, RZ, R37 ;  /* 0x000000ffff070224 */ /* 0x000fe200078e0025 */
[----:B------:R-:W3:Y:S04]  /*30e10*/  LDL R24, [R1+0x1e9c] ;  /* 0x001e9c0001187983 */ /* 0x000ee80000100800 */
[----:B------:R-:W4:Y:S01]  /*30e20*/  LDL R37, [R1+0x1e98] ;  /* 0x001e980001257983 */ /* 0x000f220000100800 */
[----:B------:R-:W-:-:S02]  /*30e30*/  PRMT R19, RZ, 0x7610, R19 ;  /* 0x00007610ff137816 */ /* 0x000fc40000000013 */
[----:B------:R-:W-:-:S04]  /*30e40*/  PRMT R18, RZ, 0x7610, R18 ;  /* 0x00007610ff127816 */ /* 0x000fc80000000012 */
[----:B------:R0:W2:Y:S01]  /*30e50*/  @P0 LDG.E.U16 R19, desc[UR48][R6.64] ;  /* 0x0000003006130981 */ /* 0x0000a2000c1e1500 */
[----:B------:R-:W-:Y:S01]  /*30e60*/  PRMT R17, RZ, 0x7610, R17 ;  /* 0x00007610ff117816 */ /* 0x000fe20000000011 */
[----:B0-----:R-:W-:Y:S02]  /*30e70*/  @P0 IMAD.MOV.U32 R6, RZ, RZ, R22 ;  /* 0x000000ffff060224 */ /* 0x001fe400078e0016 */
[----:B------:R-:W-:Y:S01]  /*30e80*/  @P0 IMAD.MOV.U32 R7, RZ, RZ, R25 ;  /* 0x000000ffff070224 */ /* 0x000fe200078e0019 */
[----:B------:R-:W-:Y:S02]  /*30e90*/  PRMT R48, RZ, 0x7610, R48 ;  /* 0x00007610ff307816 */ /* 0x000fe40000000030 */
[----:B------:R-:W-:Y:S01]  /*30ea0*/  PRMT R34, RZ, 0x7610, R34 ;  /* 0x00007610ff227816 */ /* 0x000fe20000000022 */
[----:B------:R-:W2:Y:S04]  /*30eb0*/  LDL R25, [R1+0x1e90] ;  /* 0x001e900001197983 */ /* 0x000ea80000100800 */
[----:B------:R0:W2:Y:S04]  /*30ec0*/  @P0 LDG.E.U16 R18, desc[UR48][R6.64] ;  /* 0x0000003006120981 */ /* 0x0000a8000c1e1500 */
[----:B------:R-:W2:Y:S01]  /*30ed0*/  LDL R22, [R1+0x1e94] ;  /* 0x001e940001167983 */ /* 0x000ea20000100800 */
[----:B0-----:R-:W-:-:S02]  /*30ee0*/  @P0 IMAD.MOV.U32 R6, RZ, RZ, R33 ;  /* 0x000000ffff060224 */ /* 0x001fc400078e0021 */
        /* <DEDUP_REMOVED lines=11> */
[----:B------:R-:W-:Y:S01]  /*30fa0*/  ISETP.GT.AND P0, PT, R4, 0x3d, PT ;  /* 0x0000003d0400780c */ /* 0x000fe20003f04270 */
[----:B------:R-:W3:Y:S04]  /*30fb0*/  LDL R37, [R1+0x1e38] ;  /* 0x001e380001257983 */ /* 0x000ee80000100800 */
[----:B------:R2:W4:Y:S04]  /*30fc0*/  @P1 LDG.E.U16 R34, desc[UR48][R6.64] ;  /* 0x0000003006221981 */ /* 0x000528000c1e1500 */
[----:B------:R-:W3:Y:S01]  /*30fd0*/  LDL R24, [R1+0x1e3c] ;  /* 0x001e3c0001187983 */ /* 0x000ee20000100800 */
[----:B------:R-:W-:Y:S01]  /*30fe0*/  PRMT R47, RZ, 0x7610, R47 ;  /* 0x00007610ff2f7816 */ /* 0x000fe2000000002f */
[----:B--2---:R-:W-:-:S02]  /*30ff0*/  @P1 IMAD.MOV.U32 R7, RZ, RZ, R25 ;  /* 0x000000ffff071224 */ /* 0x004fc400078e0019 */
[----:B------:R-:W-:-:S05]  /*31000*/  @P1 IMAD.MOV.U32 R6, RZ, RZ, R22 ;  /* 0x000000ffff061224 */ /* 0x000fca00078e0016 */
[----:B------:R0:W2:Y:S02]  /*31010*/  @P1 LDG.E.U16 R47, desc[UR48][R6.64] ;  /* 0x00000030062f1981 */ /* 0x0000a4000c1e1500 */
[----:B0-----:R-:W-:Y:S02]  /*31020*/  @P0 IMAD.MOV.U32 R6, RZ, RZ, R33 ;  /* 0x000000ffff060224 */ /* 0x001fe400078e0021 */
[----:B----4-:R0:W-:Y:S04]  /*31030*/  STL [R1+0x1d0], R34 ;  /* 0x0001d02201007387 */ /* 0x0101e80000100800 */
[----:B------:R-:W4:Y:S04]  /*31040*/  LDL R25, [R1+0x1e34] ;  /* 0x001e340001197983 */ /* 0x000f280000100800 */
[----:B------:R-:W2:Y:S01]  /*31050*/  LDL R33, [R1+0x1e28] ;  /* 0x001e280001217983 */ /* 0x000ea20000100800 */
[----:B------:R-:W-:Y:S01]  /*31060*/  PRMT R16, RZ, 0x7610, R16 ;  /* 0x00007610ff107816 */ /* 0x000fe20000000010 */
[----:B------:R-:W-:-:S02]  /*31070*/  @P0 IMAD.MOV.U32 R7, RZ, RZ, R38 ;  /* 0x000000ffff070224 */ /* 0x000fc400078e0026 */
[----:B------:R-:W2:Y:S01]  /*31080*/  LDL R22, [R1+0x1e2c] ;  /* 0x001e2c0001167983 */ /* 0x000ea20000100800 */
[----:B------:R-:W-:-:S03]  /*31090*/  PRMT R15, RZ, 0x7610, R15 ;  /* 0x00007610ff0f7816 */ /* 0x000fc6000000000f */
[----:B------:R-:W2:Y:S04]  /*310a0*/  LDL R38, [R1+0x1e20] ;  /* 0x001e200001267983 */ /* 0x000ea80000100800 */
[----:B0-----:R-:W2:Y:S04]  /*310b0*/  LDL R34, [R1+0x1e30] ;  /* 0x001e300001227983 */ /* 0x001ea80000100800 */
[----:B------:R0:W2:Y:S02]  /*310c0*/  @P0 LDG.E.U16 R16, desc[UR48][R6.64] ;  /* 0x0000003006100981 */ /* 0x0000a4000c1e1500 */
[----:B0-----:R-:W-:-:S02]  /*310d0*/  @P0 IMAD.MOV.U32 R7, RZ, RZ, R23 ;  /* 0x000000ffff070224 */ /* 0x001fc400078e0017 */
[----:B------:R-:W2:Y:S01]  /*310e0*/  LDL R23, [R1+0x1e24] ;  /* 0x001e240001177983 */ /* 0x000ea20000100800 */
[----:B------:R-:W-:Y:S01]  /*310f0*/  @P0 IMAD.MOV.U32 R6, RZ, RZ, R2 ;  /* 0x000000ffff060224 */ /* 0x000fe200078e0002 */
[----:B------:R-:W-:Y:S02]  /*31100*/  PRMT R14, RZ, 0x7610, R14 ;  /* 0x00007610ff0e7816 */ /* 0x000fe4000000000e */
[----:B------:R-:W2:Y:S04]  /*31110*/  LDL R2, [R1+0x1e1c] ;  /* 0x001e1c0001027983 */ /* 0x000ea80000100800 */
[----:B------:R3:W2:Y:S01]  /*31120*/  @P0 LDG.E.U16 R15, desc[UR48][R6.64] ;  /* 0x00000030060f0981 */ /* 0x0006a2000c1e1500 */
[----:B------:R-:W-:Y:S01]  /*31130*/  PRMT R13, RZ, 0x7610, R13 ;  /* 0x00007610ff0d7816 */ /* 0x000fe2000000000d */
[----:B---3--:R-:W-:-:S02]  /*31140*/  @P0 IMAD.MOV.U32 R6, RZ, RZ, R24 ;  /* 0x000000ffff060224 */ /* 0x008fc400078e0018 */
[----:B------:R-:W-:Y:S01]  /*31150*/  @P0 IMAD.MOV.U32 R7, RZ, RZ, R37 ;  /* 0x000000ffff070224 */ /* 0x000fe200078e0025 */
[----:B------:R-:W3:Y:S04]  /*31160*/  LDL R24, [R1+0x1e14] ;  /* 0x001e140001187983 */ /* 0x000ee80000100800 */
[----:B------:R-:W3:Y:S04]  /*31170*/  LDL R37, [R1+0x1e18] ;  /* 0x001e180001257983 */ /* 0x000ee80000100800 */
[----:B------:R4:W3:Y:S02]  /*31180*/  @P0 LDG.E.U16 R14, desc[UR48][R6.64] ;  /* 0x00000030060e0981 */ /* 0x0008e4000c1e1500 */
[----:B----4-:R-:W-:-:S02]  /*31190*/  @P0 IMAD.MOV.U32 R6, RZ, RZ, R25 ;  /* 0x000000ffff060224 */ /* 0x010fc400078e0019 */
[----:B------:R-:W4:Y:S01]  /*311a0*/  LDL R25, [R1+0x1e10] ;  /* 0x001e100001197983 */ /* 0x000f220000100800 */
[----:B--2---:R-:W-:-:S03]  /*311b0*/  @P0 IMAD.MOV.U32 R7, RZ, RZ, R34 ;  /* 0x000000ffff070224 */ /* 0x004fc600078e0022 */
[----:B------:R-:W-:Y:S04]  /*311c0*/  STL [R1+0x1d4], R48 ;  /* 0x0001d43001007387 */ /* 0x000fe80000100800 */
[----:B------:R-:W2:Y:S04]  /*311d0*/  LDL R34, [R1+0x1e08] ;  /* 0x001e080001227983 */ /* 0x000ea80000100800 */
[----:B------:R0:W2:Y:S02]  /*311e0*/  @P0 LDG.E.U16 R13, desc[UR48][R6.64] ;  /* 0x00000030060d0981 */ /* 0x0000a4000c1e1500 */
[----:B0-----:R-:W-:-:S02]  /*311f0*/  @P0 IMAD.MOV.U32 R7, RZ, RZ, R33 ;  /* 0x000000ffff070224 */ /* 0x001fc400078e0021 */
[----:B------:R-:W2:Y:S01]  /*31200*/  LDL R33, [R1+0x1e0c] ;  /* 0x001e0c0001217983 */ /* 0x000ea20000100800 */
[----:B------:R-:W-:Y:S01]  /*31210*/  PRMT R12, RZ, 0x7610, R12 ;  /* 0x00007610ff0c7816 */ /* 0x000fe2000000000c */
[----:B------:R-:W-:Y:S02]  /*31220*/  @P0 IMAD.MOV.U32 R6, RZ, RZ, R22 ;  /* 0x000000ffff060224 */ /* 0x000fe400078e0016 */
[----:B------:R-:W2:Y:S04]  /*31230*/  LDL R22, [R1+0x1e04] ;  /* 0x001e040001167983 */ /* 0x000ea80000100800 */
[----:B------:R0:W2:Y:S02]  /*31240*/  @P0 LDG.E.U16 R12, desc[UR48][R6.64] ;  /* 0x00000030060c0981 */ /* 0x0000a4000c1e1500 */
[----:B0-----:R-:W-:-:S02]  /*31250*/  @P0 IMAD.MOV.U32 R6, RZ, RZ, R23 ;  /* 0x000000ffff060224 */ /* 0x001fc400078e0017 */
[----:B------:R-:W2:Y:S01]  /*31260*/  LDL R23, [R1+0x1e00] ;  /* 0x001e000001177983 */ /* 0x000ea20000100800 */
[----:B------:R-:W-:Y:S01]  /*31270*/  PRMT R11, RZ, 0x7610, R11 ;  /* 0x00007610ff0b7816 */ /* 0x000fe2000000000b */
[----:B------:R-:W-:Y:S01]  /*31280*/  @P0 IMAD.MOV.U32 R7, RZ, RZ, R38 ;  /* 0x000000ffff070224 */ /* 0x000fe200078e0026 */
[----:B------:R-:W-:Y:S02]  /*31290*/  PRMT R10, RZ, 0x7610, R10 ;  /* 0x00007610ff0a7816 */ /* 0x000fe4000000000a */
[----:B------:R-:W-:Y:S02]  /*312a0*/  ISETP.GT.AND P1, PT, R4, 0x3e, PT ;  /* 0x0000003e0400780c */ /* 0x000fe40003f24270 */
[----:B------:R0:W2:Y:S01]  /*312b0*/  @P0 LDG.E.U16 R11, desc[UR48][R6.64] ;  /* 0x00000030060b0981 */ /* 0x0000a2000c1e1500 */
[----:B------:R-:W-:Y:S01]  /*312c0*/  PRMT R9, RZ, 0x7610, R9 ;  /* 0x00007610ff097816 */ /* 0x000fe20000000009 */
[----:B0-----:R-:W-:Y:S02]  /*312d0*/  @P0 IMAD.MOV.U32 R6, RZ, RZ, R2 ;  /* 0x000000ffff060224 */ /* 0x001fe400078e0002 */
[----:B---3--:R-:W-:-:S05]  /*312e0*/  @P0 IMAD.MOV.U32 R7, RZ, RZ, R37 ;  /* 0x000000ffff070224 */ /* 0x008fca00078e0025 */
[----:B------:R0:W3:Y:S01]  /*312f0*/  @P0 LDG.E.U16 R10, desc[UR48][R6.64] ;  /* 0x00000030060a0981 */ /* 0x0000e2000c1e1500 */
[----:B------:R-:W-:Y:S01]  /*31300*/  PRMT R8, RZ, 0x7610, R8 ;  /* 0x00007610ff087816 */ /* 0x000fe20000000008 */
[----:B0-----:R-:W-:Y:S02]  /*31310*/  @P0 IMAD.MOV.U32 R6, RZ, RZ, R24 ;  /* 0x000000ffff060224 */ /* 0x001fe400078e0018 */
[----:B----4-:R-:W-:-:S05]  /*31320*/  @P0 IMAD.MOV.U32 R7, RZ, RZ, R25 ;  /* 0x000000ffff070224 */ /* 0x010fca00078e0019 */
[----:B------:R2:W4:Y:S02]  /*31330*/  @P0 LDG.E.U16 R9, desc[UR48][R6.64] ;  /* 0x0000003006090981 */ /* 0x000524000c1e1500 */
[----:B--2---:R-:W-:Y:S02]  /*31340*/  @P1 IMAD.MOV.U32 R7, RZ, RZ, R34 ;  /* 0x000000ffff071224 */ /* 0x004fe400078e0022 */
[----:B------:R-:W-:-:S05]  /*31350*/  @P1 IMAD.MOV.U32 R6, RZ, RZ, R33 ;  /* 0x000000ffff061224 */ /* 0x000fca00078e0021 */
[----:B------:R0:W2:Y:S04]  /*31360*/  @P1 LDG.E.U16 R8, desc[UR48][R6.64] ;  /* 0x0000003006081981 */ /* 0x0000a8000c1e1500 */
[----:B------:R1:W-:Y:S04]  /*31370*/  STL [R1+0x1c8], R47 ;  /* 0x0001c82f01007387 */ /* 0x0003e80000100800 */
[----:B------:R-:W3:Y:S04]  /*31380*/  LDL R2, [R1+0x1dfc] ;  /* 0x001dfc0001027983 */ /* 0x000ee80000100800 */
[----:B------:R-:W4:Y:S04]  /*31390*/  LDL R38, [R1+0x1df0] ;  /* 0x001df00001267983 */ /* 0x000f280000100800 */
[----:B------:R-:W4:Y:S04]  /*313a0*/  LDL R37, [R1+0x1df4] ;  /* 0x001df40001257983 */ /* 0x000f280000100800 */
[----:B------:R-:W4:Y:S04]  /*313b0*/  LDL R25, [R1+0x1de8] ;  /* 0x001de80001197983 */ /* 0x000f280000100800 */
[----:B------:R-:W4:Y:S01]  /*313c0*/  LDL R24, [R1+0x1dec] ;  /* 0x001dec0001187983 */ /* 0x000f220000100800 */
[----:B0-----:R-:W-:-:S03]  /*313d0*/  PRMT R7, RZ, 0x7610, R7 ;  /* 0x00007610ff077816 */ /* 0x001fc60000000007 */
[----:B-1----:R-:W4:Y:S04]  /*313e0*/  LDL R47, [R1+0x1df8] ;  /* 0x001df800012f7983 */ /* 0x002f280000100800 */
[----:B------:R3:W4:Y:S01]  /*313f0*/  @P1 LDG.E.U16 R7, desc[UR48][R22.64] ;  /* 0x0000003016071981 */ /* 0x000722000c1e1500 */
[----:B------:R-:W-:-:S03]  /*31400*/  PRMT R6, RZ, 0x7610, R6 ;  /* 0x00007610ff067816 */ /* 0x000fc60000000006 */
[----:B--2---:R0:W-:Y:S04]  /*31410*/  STL [R1+0x5340], R8 ;  /* 0x0053400801007387 */ /* 0x0041e80000100800 */
[----:B------:R-:W2:Y:S04]  /*31420*/  LDL R34, [R1+0x1de0] ;  /* 0x001de00001227983 */ /* 0x000ea80000100800 */
[----:B------:R-:W2:Y:S01]  /*31430*/  LDL R33, [R1+0x1de4] ;  /* 0x001de40001217983 */ /* 0x000ea20000100800 */
[----:B---3--:R-:W-:-:S03]  /*31440*/  @P1 IMAD.MOV.U32 R22, RZ, RZ, R2 ;  /* 0x000000ffff161224 */ /* 0x008fc600078e0002 */
[----:B----4-:R-:W-:Y:S04]  /*31450*/  STL [R1+0x5344], R7 ;  /* 0x0053440701007387 */ /* 0x010fe80000100800 */
[----:B0-----:R-:W3:Y:S04]  /*31460*/  LDL R8, [R1+0x1dd8] ;  /* 0x001dd80001087983 */ /* 0x001ee80000100800 */
[----:B------:R-:W4:Y:S04]  /*31470*/  LDL R2, [R1+0x1ddc] ;  /* 0x001ddc0001027983 */ /* 0x000f280000100800 */
[----:B------:R-:W3:Y:S04]  /*31480*/  LDL R53, [R1+0x1dd0] ;  /* 0x001dd00001357983 */ /* 0x000ee80000100800 */
[----:B------:R-:W3:Y:S04]  /*31490*/  LDL R52, [R1+0x1dd4] ;  /* 0x001dd40001347983 */ /* 0x000ee80000100800 */
[----:B------:R-:W3:Y:S04]  /*314a0*/  LDL R51, [R1+0x1dc8] ;  /* 0x001dc80001337983 */ /* 0x000ee80000100800 */
[----:B------:R-:W3:Y:S01]  /*314b0*/  LDL R50, [R1+0x1dcc] ;  /* 0x001dcc0001327983 */ /* 0x000ee20000100800 */
[----:B------:R-:W-:-:S03]  /*314c0*/  @P1 IMAD.MOV.U32 R23, RZ, RZ, R47 ;  /* 0x000000ffff171224 */ /* 0x000fc600078e002f */
[----:B------:R-:W3:Y:S04]  /*314d0*/  LDL R48, [R1+0x1dc0] ;  /* 0x001dc00001307983 */ /* 0x000ee80000100800 */
[----:B------:R-:W3:Y:S01]  /*314e0*/  LDL R47, [R1+0x1dc4] ;  /* 0x001dc400012f7983 */ /* 0x000ee20000100800 */
[----:B------:R-:W-:-:S03]  /*314f0*/  PRMT R5, RZ, 0x7610, R5 ;  /* 0x00007610ff057816 */ /* 0x000fc60000000005 */
[----:B------:R0:W3:Y:S02]  /*31500*/  @P1 LDG.E.U16 R6, desc[UR48][R22.64] ;  /* 0x0000003016061981 */ /* 0x0000e4000c1e1500 */
[----:B0-----:R-:W-:Y:S02]  /*31510*/  @P1 IMAD.MOV.U32 R22, RZ, RZ, R37 ;  /* 0x000000ffff161224 */ /* 0x001fe400078e0025 */
[----:B------:R-:W-:Y:S01]  /*31520*/  @P1 IMAD.MOV.U32 R23, RZ, RZ, R38 ;  /* 0x000000ffff171224 */ /* 0x000fe200078e0026 */
[----:B------:R-:W3:Y:S04]  /*31530*/  LDL R37, [R1+0x1dbc] ;  /* 0x001dbc0001257983 */ /* 0x000ee80000100800 */
[----:B------:R-:W3:Y:S04]  /*31540*/  LDL R38, [R1+0x1db8] ;  /* 0x001db80001267983 */ /* 0x000ee80000100800 */
[----:B------:R0:W3:Y:S02]  /*31550*/  @P1 LDG.E.U16 R5, desc[UR48][R22.64] ;  /* 0x0000003016051981 */ /* 0x0000e4000c1e1500 */
[----:B0-----:R-:W-:-:S06]  /*31560*/  PRMT R22, RZ, 0x7610, R22 ;  /* 0x00007610ff167816 */ /* 0x001fcc0000000016 */
[----:B------:R2:W3:Y:S02]  /*31570*/  @P1 LDG.E.U16 R22, desc[UR48][R24.64] ;  /* 0x0000003018161981 */ /* 0x0004e4000c1e1500 */
[----:B--2---:R-:W-:Y:S02]  /*31580*/  @P1 IMAD.MOV.U32 R25, RZ, RZ, R34 ;  /* 0x000000ffff191224 */ /* 0x004fe400078e0022 */
[----:B------:R-:W-:Y:S01]  /*31590*/  @P1 IMAD.MOV.U32 R24, RZ, RZ, R33 ;  /* 0x000000ffff181224 */ /* 0x000fe200078e0021 */
[----:B------:R-:W2:Y:S04]  /*315a0*/  LDL R34, [R1+0x1db0] ;  /* 0x001db00001227983 */ /* 0x000ea80000100800 */
[----:B------:R-:W2:Y:S01]  /*315b0*/  LDL R33, [R1+0x1db4] ;  /* 0x001db40001217983 */ /* 0x000ea20000100800 */
[----:B------:R-:W-:-:S02]  /*315c0*/  PRMT R23, RZ, 0x7610, R23 ;  /* 0x00007610ff177816 */ /* 0x000fc40000000017 */
[----:B------:R-:W-:Y:S02]  /*315d0*/  PRMT R26, RZ, 0x7610, R26 ;  /* 0x00007610ff1a7816 */ /* 0x000fe4000000001a */
[----:B------:R-:W-:Y:S02]  /*315e0*/  ISETP.GT.AND P0, PT, R4, 0x3f, PT ;  /* 0x0000003f0400780c */ /* 0x000fe40003f04270 */
[----:B------:R4:W2:Y:S01]  /*315f0*/  @P1 LDG.E.U16 R23, desc[UR48][R24.64] ;  /* 0x0000003018171981 */ /* 0x0008a2000c1e1500 */
[----:B------:R-:W-:Y:S01]  /*31600*/  PRMT R27, RZ, 0x7610, R27 ;  /* 0x00007610ff1b7816 */ /* 0x000fe2000000001b */
[----:B----4-:R-:W-:Y:S02]  /*31610*/  @P1 IMAD.MOV.U32 R24, RZ, RZ, R2 ;  /* 0x000000ffff181224 */ /* 0x010fe400078e0002 */
[----:B---3--:R-:W-:Y:S01]  /*31620*/  @P1 IMAD.MOV.U32 R25, RZ, RZ, R8 ;  /* 0x000000ffff191224 */ /* 0x008fe200078e0008 */
[----:B------:R-:W-:Y:S02]  /*31630*/  PRMT R49, RZ, 0x7610, R49 ;  /* 0x00007610ff317816 */ /* 0x000fe40000000031 */
[----:B------:R-:W-:-:S02]  /*31640*/  PRMT R46, RZ, 0x7610, R46 ;  /* 0x00007610ff2e7816 */ /* 0x000fc4000000002e */
[----:B------:R-:W-:Y:S02]  /*31650*/  PRMT R36, RZ, 0x7610, R36 ;  /* 0x00007610ff247816 */ /* 0x000fe40000000024 */
[----:B------:R-:W-:Y:S01]  /*31660*/  PRMT R31, RZ, 0x7610, R31 ;  /* 0x00007610ff1f7816 */ /* 0x000fe2000000001f */
[----:B------:R0:W3:Y:S04]  /*31670*/  @P1 LDG.E.U16 R26, desc[UR48][R24.64] ;  /* 0x00000030181a1981 */ /* 0x0000e8000c1e1500 */
[----:B------:R-:W4:Y:S04]  /*31680*/  LDL R8, [R1+0x1da8] ;  /* 0x001da80001087983 */ /* 0x000f280000100800 */
[----:B------:R-:W3:Y:S01]  /*31690*/  LDL R2, [R1+0x1dac] ;  /* 0x001dac0001027983 */ /* 0x000ee20000100800 */
[----:B0-----:R-:W-:-:S02]  /*316a0*/  @P1 IMAD.MOV.U32 R24, RZ, RZ, R52 ;  /* 0x000000ffff181224 */ /* 0x001fc400078e0034 */
[----:B------:R-:W-:-:S05]  /*316b0*/  @P1 IMAD.MOV.U32 R25, RZ, RZ, R53 ;  /* 0x000000ffff191224 */ /* 0x000fca00078e0035 */
[----:B------:R0:W3:Y:S02]  /*316c0*/  @P1 LDG.E.U16 R27, desc[UR48][R24.64] ;  /* 0x00000030181b1981 */ /* 0x0000e4000c1e1500 */
[----:B0-----:R-:W-:Y:S02]  /*316d0*/  @P0 IMAD.MOV.U32 R24, RZ, RZ, R50 ;  /* 0x000000ffff180224 */ /* 0x001fe400078e0032 */
[----:B------:R-:W-:-:S05]  /*316e0*/  @P0 IMAD.MOV.U32 R25, RZ, RZ, R51 ;  /* 0x000000ffff190224 */ /* 0x000fca00078e0033 */
[----:B------:R0:W3:Y:S02]  /*316f0*/  @P0 LDG.E.U16 R49, desc[UR48][R24.64] ;  /* 0x0000003018310981 */ /* 0x0000e4000c1e1500 */
[----:B0-----:R-:W-:Y:S02]  /*31700*/  @P0 IMAD.MOV.U32 R24, RZ, RZ, R47 ;  /* 0x000000ffff180224 */ /* 0x001fe400078e002f */
[----:B------:R-:W-:-:S05]  /*31710*/  @P0 IMAD.MOV.U32 R25, RZ, RZ, R48 ;  /* 0x000000ffff190224 */ /* 0x000fca00078e0030 */
[----:B------:R0:W3:Y:S02]  /*31720*/  @P0 LDG.E.U16 R46, desc[UR48][R24.64] ;  /* 0x00000030182e0981 */ /* 0x0000e4000c1e1500 */
[----:B0-----:R-:W-:Y:S02]  /*31730*/  @P0 IMAD.MOV.U32 R24, RZ, RZ, R37 ;  /* 0x000000ffff180224 */ /* 0x001fe400078e0025 */
[----:B------:R-:W-:Y:S01]  /*31740*/  @P0 IMAD.MOV.U32 R25, RZ, RZ, R38 ;  /* 0x000000ffff190224 */ /* 0x000fe200078e0026 */
[----:B------:R-:W3:Y:S04]  /*31750*/  LDL R37, [R1+0x1da0] ;  /* 0x001da00001257983 */ /* 0x000ee80000100800 */
[----:B------:R2:W3:Y:S02]  /*31760*/  @P0 LDG.E.U16 R36, desc[UR48][R24.64] ;  /* 0x0000003018240981 */ /* 0x0004e4000c1e1500 */
[----:B--2---:R-:W-:-:S02]  /*31770*/  @P0 IMAD.MOV.U32 R25, RZ, RZ, R34 ;  /* 0x000000ffff190224 */ /* 0x004fc400078e0022 */
[----:B------:R-:W-:-:S05]  /*31780*/  @P0 IMAD.MOV.U32 R24, RZ, RZ, R33 ;  /* 0x000000ffff180224 */ /* 0x000fca00078e0021 */
[----:B------:R4:W2:Y:S02]  /*31790*/  @P0 LDG.E.U16 R31, desc[UR48][R24.64] ;  /* 0x00000030181f0981 */ /* 0x0008a4000c1e1500 */
[----:B----4-:R-:W-:Y:S01]  /*317a0*/  @P0 IMAD.MOV.U32 R25, RZ, RZ, R8 ;  /* 0x000000ffff190224 */ /* 0x010fe200078e0008 */
[----:B------:R-:W-:Y:S01]  /*317b0*/  PRMT R0, RZ, 0x7610, R0 ;  /* 0x00007610ff007816 */ /* 0x000fe20000000000 */
[----:B---3--:R-:W-:-:S05]  /*317c0*/  @P0 IMAD.MOV.U32 R24, RZ, RZ, R2 ;  /* 0x000000ffff180224 */ /* 0x008fca00078e0002 */
[----:B------:R0:W3:Y:S04]  /*317d0*/  @P0 LDG.E.U16 R0, desc[UR48][R24.64] ;  /* 0x0000003018000981 */ /* 0x0000e8000c1e1500 */
[----:B------:R1:W-:Y:S04]  /*317e0*/  STL [R1+0xd0], R36 ;  /* 0x0000d02401007387 */ /* 0x0003e80000100800 */
[----:B------:R-:W4:Y:S04]  /*317f0*/  LDL R33, [R1+0x1d9c] ;  /* 0x001d9c0001217983 */ /* 0x000f280000100800 */
[----:B------:R-:W3:Y:S04]  /*31800*/  LDL R34, [R1+0x1d98] ;  /* 0x001d980001227983 */ /* 0x000ee80000100800 */
[----:B-1----:R-:W3:Y:S04]  /*31810*/  LDL R36, [R1+0x1da4] ;  /* 0x001da40001247983 */ /* 0x002ee80000100800 */
[----:B--2---:R1:W-:Y:S04]  /*31820*/  STL [R1+0xc8], R31 ;  /* 0x0000c81f01007387 */ /* 0x0043e80000100800 */
[----:B------:R-:W2:Y:S04]  /*31830*/  LDL R8, [R1+0x1d94] ;  /* 0x001d940001087983 */ /* 0x000ea80000100800 */
[----:B-1----:R-:W2:Y:S01]  /*31840*/  LDL R31, [R1+0x1d90] ;  /* 0x001d9000011f7983 */ /* 0x002ea20000100800 */
[----:B------:R-:W-:Y:S01]  /*31850*/  PRMT R35, RZ, 0x7610, R35 ;  /* 0x00007610ff237816 */ /* 0x000fe20000000023 */
[----:B0-----:R-:W-:Y:S01]  /*31860*/  @P0 IMAD.MOV.U32 R25, RZ, RZ, R37 ;  /* 0x000000ffff190224 */ /* 0x001fe200078e0025 */
[----:B------:R-:W-:-:S02]  /*31870*/  PRMT R32, RZ, 0x7610, R32 ;  /* 0x00007610ff207816 */ /* 0x000fc40000000020 */
[----:B------:R-:W-:Y:S01]  /*31880*/  PRMT R7, RZ, 0x7610, R7 ;  /* 0x00007610ff077816 */ /* 0x000fe20000000007 */
[----:B------:R0:W-:Y:S04]  /*31890*/  STL [R1+0xd8], R46 ;  /* 0x0000d82e01007387 */ /* 0x0001e80000100800 */
[----:B0-----:R-:W2:Y:S04]  /*318a0*/  LDL.LU R46, [R1+0xf0c] ;  /* 0x000f0c00012e7983 */ /* 0x001ea80000300800 */
[----:B------:R-:W2:Y:S04]  /*318b0*/  LDL.LU R47, [R1+0xf08] ;  /* 0x000f0800012f7983 */ /* 0x000ea80000300800 */
[----:B------:R-:W2:Y:S04]  /*318c0*/  LDL.LU R48, [R1+0xf04] ;  /* 0x000f040001307983 */ /* 0x000ea80000300800 */
[----:B------:R0:W-:Y:S04]  /*318d0*/  STL [R1+0xe0], R49 ;  /* 0x0000e03101007387 */ /* 0x0001e80000100800 */
[----:B0-----:R-:W2:Y:S04]  /*318e0*/  LDL.LU R49, [R1+0xf00] ;  /* 0x000f000001317983 */ /* 0x001ea80000300800 */
[----:B------:R-:W2:Y:S04]  /*318f0*/  LDL.LU R50, [R1+0xefc] ;  /* 0x000efc0001327983 */ /* 0x000ea80000300800 */
        /* <DEDUP_REMOVED lines=8> */
[----:B------:R-:W2:Y:S01]  /*31980*/  LDL.LU R59, [R1+0xde8] ;  /* 0x000de800013b7983 */ /* 0x000ea20000300800 */
[----:B---3--:R-:W-:-:S05]  /*31990*/  @P0 IMAD.MOV.U32 R24, RZ, RZ, R36 ;  /* 0x000000ffff180224 */ /* 0x008fca00078e0024 */
[----:B------:R4:W3:Y:S02]  /*319a0*/  @P0 LDG.E.U16 R35, desc[UR48][R24.64] ;  /* 0x0000003018230981 */ /* 0x0008e4000c1e1500 */
[----:B----4-:R-:W-:Y:S02]  /*319b0*/  @P0 IMAD.MOV.U32 R24, RZ, RZ, R33 ;  /* 0x000000ffff180224 */ /* 0x010fe400078e0021 */
[----:B------:R-:W-:-:S05]  /*319c0*/  @P0 IMAD.MOV.U32 R25, RZ, RZ, R34 ;  /* 0x000000ffff190224 */ /* 0x000fca00078e0022 */
[----:B------:R2:W4:Y:S04]  /*319d0*/  @P0 LDG.E.U16 R32, desc[UR48][R24.64] ;  /* 0x0000003018200981 */ /* 0x000528000c1e1500 */
[----:B------:R0:W-:Y:S04]  /*319e0*/  STL [R1+0xc0], R0 ;  /* 0x0000c00001007387 */ /* 0x0001e80000100800 */
[----:B0-----:R-:W3:Y:S04]  /*319f0*/  LDL.LU R0, [R1+0xde4] ;  /* 0x000de40001007983 */ /* 0x001ee80000300800 */
[----:B------:R-:W4:Y:S04]  /*31a00*/  LDL.LU R2, [R1+0xde0] ;  /* 0x000de00001027983 */ /* 0x000f280000300800 */
[----:B------:R-:W4:Y:S04]  /*31a10*/  LDL.LU R61, [R1+0xd5c] ;  /* 0x000d5c00013d7983 */ /* 0x000f280000300800 */
[----:B------:R-:W4:Y:S01]  /*31a20*/  LDL.LU R60, [R1+0xd58] ;  /* 0x000d5800013c7983 */ /* 0x000f220000300800 */
[----:B--2---:R-:W-:-:S02]  /*31a30*/  @P0 IMAD.MOV.U32 R24, RZ, RZ, R8 ;  /* 0x000000ffff180224 */ /* 0x004fc400078e0008 */
[----:B------:R-:W-:-:S05]  /*31a40*/  @P0 IMAD.MOV.U32 R25, RZ, RZ, R31 ;  /* 0x000000ffff190224 */ /* 0x000fca00078e001f */
[----:B------:R-:W2:Y:S01]  /*31a50*/  @P0 LDG.E.U16 R7, desc[UR48][R24.64] ;  /* 0x0000003018070981 */ /* 0x000ea2000c1e1500 */
[----:B------:R-:W0:Y:S01]  /*31a60*/  S2R R38, SR_TID.X ;  /* 0x0000000000267919 */ /* 0x000e220000002100 */
[----:B------:R-:W1:Y:S01]  /*31a70*/  S2R R3, SR_TID.X ;  /* 0x0000000000037919 */ /* 0x000e620000002100 */
[----:B------:R-:W-:Y:S01]  /*31a80*/  BAR.SYNC.DEFER_BLOCKING 0x0 ;  /* 0x0000000000007b1d */ /* 0x000fe20000010000 */
[----:B0-----:R-:W-:-:S04]  /*31a90*/  LOP3.LUT R37, R38, 0x1f, RZ, 0xc0, !PT ;  /* 0x0000001f26257812 */ /* 0x001fc800078ec0ff */
[----:B------:R-:W-:Y:S02]  /*31aa0*/  LOP3.LUT R8, R37, 0x20, RZ, 0xfc, !PT ;  /* 0x0000002025087812 */ /* 0x000fe400078efcff */
[----:B-1----:R-:W-:Y:S02]  /*31ab0*/  LOP3.LUT R3, R3, 0x1f, RZ, 0xc0, !PT ;  /* 0x0000001f03037812 */ /* 0x002fe400078ec0ff */
[----:B------:R-:W-:-:S03]  /*31ac0*/  ISETP.GE.AND P1, PT, R8, R4, PT ;  /* 0x000000040800720c */ /* 0x000fc60003f26270 */
[----:B------:R-:W-:-:S05]  /*31ad0*/  IMAD.SHL.U32 R3, R3, 0x2, RZ ;  /* 0x0000000203037824 */ /* 0x000fca00078e00ff */
[----:B------:R-:W-:Y:S04]  /*31ae0*/  STS.U16 [R3+UR5], R46 ;  /* 0x0000002e03007988 */ /* 0x000fe80008000405 */
[----:B------:R-:W-:Y:S04]  /*31af0*/  STS.U16 [R3+UR5+0x40], R47 ;  /* 0x0000402f03007988 */ /* 0x000fe80008000405 */
        /* <DEDUP_REMOVED lines=12> */
[----:B---3--:R-:W-:Y:S04]  /*31bc0*/  STS.U16 [R3+UR5+0x9c0], R0 ;  /* 0x0009c00003007988 */ /* 0x008fe80008000405 */
[----:B----4-:R-:W-:Y:S04]  /*31bd0*/  STS.U16 [R3+UR5+0x980], R2 ;  /* 0x0009800203007988 */ /* 0x010fe80008000405 */
[----:B------:R-:W-:Y:S04]  /*31be0*/  STS.U16 [R3+UR5+0x1000], R61 ;  /* 0x0010003d03007988 */ /* 0x000fe80008000405 */
[----:B------:R-:W-:Y:S04]  /*31bf0*/  STS.U16 [R3+UR5+0x1040], R60 ;  /* 0x0010403c03007988 */ /* 0x000fe80008000405 */
[----:B--2---:R0:W-:Y:S04]  /*31c00*/  STL [R1+0xac], R7 ;  /* 0x0000ac0701007387 */ /* 0x0041e80000100800 */
[----:B------:R-:W-:Y:S04]  /*31c10*/  STL [R1+0x52d4], R24 ;  /* 0x0052d41801007387 */ /* 0x000fe80000100800 */
[----:B------:R1:W-:Y:S04]  /*31c20*/  STL [R1+0x52d0], R25 ;  /* 0x0052d01901007387 */ /* 0x0003e80000100800 */
[----:B------:R-:W-:Y:S04]  /*31c30*/  STL [R1+0xb8], R35 ;  /* 0x0000b82301007387 */ /* 0x000fe80000100800 */
[----:B------:R2:W-:Y:S01]  /*31c40*/  STL [R1+0xb0], R32 ;  /* 0x0000b02001007387 */ /* 0x0005e20000100800 */
[----:B0-----:R-:W-:-:S04]  /*31c50*/  LOP3.LUT R7, R38, 0x1f, RZ, 0xc0, !PT ;  /* 0x0000001f26077812 */ /* 0x001fc800078ec0ff */
[----:B------:R-:W-:Y:S02]  /*31c60*/  ISETP.GE.AND P0, PT, R7, R4, PT ;  /* 0x000000040700720c */ /* 0x000fe40003f06270 */
[----:B------:R-:W3:Y:S04]  /*31c70*/  LDL.LU R4, [R1+0xd54] ;  /* 0x000d540001047983 */ /* 0x000ee80000300800 */
[----:B-1----:R-:W4:Y:S04]  /*31c80*/  LDL.LU R25, [R1+0xd50] ;  /* 0x000d500001197983 */ /* 0x002f280000300800 */
[----:B------:R-:W4:Y:S04]  /*31c90*/  LDL.LU R24, [R1+0xd3c] ;  /* 0x000d3c0001187983 */ /* 0x000f280000300800 */
[----:B------:R-:W4:Y:S04]  /*31ca0*/  LDL.LU R7, [R1+0xd38] ;  /* 0x000d380001077983 */ /* 0x000f280000300800 */
[----:B------:R-:W4:Y:S04]  /*31cb0*/  LDL.LU R8, [R1+0xd34] ;  /* 0x000d340001087983 */ /* 0x000f280000300800 */
[----:B------:R-:W4:Y:S04]  /*31cc0*/  LDL.LU R31, [R1+0xd30] ;  /* 0x000d3000011f7983 */ /* 0x000f280000300800 */
[----:B--2---:R-:W2:Y:S04]  /*31cd0*/  LDL.LU R32, [R1+0x738] ;  /* 0x0007380001207983 */ /* 0x004ea80000300800 */
        /* <DEDUP_REMOVED lines=24> */
[----:B---3--:R0:W-:Y:S04]  /*31e60*/  STS.U16 [R3+UR5+0x1080], R4 ;  /* 0x0010800403007988 */ /* 0x0081e80008000405 */
[----:B----4-:R1:W-:Y:S04]  /*31e70*/  STS.U16 [R3+UR5+0x10c0], R25 ;  /* 0x0010c01903007988 */ /* 0x0103e80008000405 */
[----:B------:R3:W-:Y:S04]  /*31e80*/  STS.U16 [R3+UR5+0x1100], R24 ;  /* 0x0011001803007988 */ /* 0x0007e80008000405 */
[----:B------:R4:W-:Y:S04]  /*31e90*/  STS.U16 [R3+UR5+0x1140], R7 ;  /* 0x0011400703007988 */ /* 0x0009e80008000405 */
[----:B------:R1:W-:Y:S04]  /*31ea0*/  STS.U16 [R3+UR5+0x1180], R8 ;  /* 0x0011800803007988 */ /* 0x0003e80008000405 */
[----:B------:R2:W-:Y:S04]  /*31eb0*/  STS.U16 [R3+UR5+0x11c0], R31 ;  /* 0x0011c01f03007988 */ /* 0x0005e80008000405 */
[----:B0-----:R-:W2:Y:S04]  /*31ec0*/  LDL.LU R4, [R1+0x5a4] ;  /* 0x0005a40001047983 */ /* 0x001ea80000300800 */
[----:B-1----:R-:W2:Y:S04]  /*31ed0*/  LDL.LU R25, [R1+0x5a0] ;  /* 0x0005a00001197983 */ /* 0x002ea80000300800 */
[----:B---3--:R-:W3:Y:S04]  /*31ee0*/  LDL.LU R24, [R1+0x59c] ;  /* 0x00059c0001187983 */ /* 0x008ee80000300800 */
[----:B----4-:R-:W4:Y:S04]  /*31ef0*/  LDL.LU R7, [R1+0x598] ;  /* 0x0005980001077983 */ /* 0x010f280000300800 */
[----:B------:R-:W4:Y:S04]  /*31f00*/  LDL.LU R8, [R1+0x594] ;  /* 0x0005940001087983 */ /* 0x000f280000300800 */
[----:B--2---:R0:W-:Y:S04]  /*31f10*/  STS.U16 [R3+UR5+0x1840], R32 ;  /* 0x0018402003007988 */ /* 0x0041e80008000405 */
[----:B------:R-:W2:Y:S04]  /*31f20*/  LDL.LU R31, [R1+0x590] ;  /* 0x00059000011f7983 */ /* 0x000ea80000300800 */
[----:B------:R1:W-:Y:S04]  /*31f30*/  STS.U16 [R3+UR5+0x1800], R33 ;  /* 0x0018002103007988 */ /* 0x0003e80008000405 */
[----:B------:R0:W-:Y:S04]  /*31f40*/  STS.U16 [R3+UR5+0x18c0], R34 ;  /* 0x0018c02203007988 */ /* 0x0001e80008000405 */
[----:B------:R0:W-:Y:S04]  /*31f50*/  STS.U16 [R3+UR5+0x1880], R35 ;  /* 0x0018802303007988 */ /* 0x0001e80008000405 */
[----:B------:R1:W-:Y:S04]  /*31f60*/  STS.U16 [R3+UR5+0x1940], R36 ;  /* 0x0019402403007988 */ /* 0x0003e80008000405 */
[----:B------:R1:W-:Y:S04]  /*31f70*/  STS.U16 [R3+UR5+0x1900], R37 ;  /* 0x0019002503007988 */ /* 0x0003e80008000405 */
[----:B0-----:R-:W2:Y:S04]  /*31f80*/  LDL.LU R32, [R1+0x58c] ;  /* 0x00058c0001207983 */ /* 0x001ea80000300800 */
[----:B-1----:R-:W2:Y:S04]  /*31f90*/  LDL.LU R33, [R1+0x4f8] ;  /* 0x0004f80001217983 */ /* 0x002ea80000300800 */
[----:B------:R-:W2:Y:S04]  /*31fa0*/  LDL.LU R34, [R1+0x4f4] ;  /* 0x0004f40001227983 */ /* 0x000ea80000300800 */
[----:B------:R-:W2:Y:S04]  /*31fb0*/  LDL.LU R35, [R1+0x4f0] ;  /* 0x0004f00001237983 */ /* 0x000ea80000300800 */
[----:B------:R-:W2:Y:S04]  /*31fc0*/  LDL.LU R36, [R1+0x4ec] ;  /* 0x0004ec0001247983 */ /* 0x000ea80000300800 */
[----:B------:R0:W-:Y:S04]  /*31fd0*/  STS.U16 [R3+UR5+0x19c0], R38 ;  /* 0x0019c02603007988 */ /* 0x0001e80008000405 */
        /* <DEDUP_REMOVED lines=37> */
[----:B0-----:R-:W2:Y:S04]  /*32230*/  LDL.LU R60, [R1+0x3dc] ;  /* 0x0003dc00013c7983 */ /* 0x001ea80000300800 */
[----:B------:R-:W-:Y:S04]  /*32240*/  STS.U16 [R3+UR5+0x3040], R4 ;  /* 0x0030400403007988 */ /* 0x000fe80008000405 */
[----:B------:R-:W-:Y:S04]  /*32250*/  STS.U16 [R3+UR5+0x3080], R25 ;  /* 0x0030801903007988 */ /* 0x000fe80008000405 */
[----:B---3--:R-:W-:Y:S04]  /*32260*/  STS.U16 [R3+UR5+0x30c0], R24 ;  /* 0x0030c01803007988 */ /* 0x008fe80008000405 */
[----:B----4-:R-:W-:Y:S04]  /*32270*/  STS.U16 [R3+UR5+0x3100], R7 ;  /* 0x0031000703007988 */ /* 0x010fe80008000405 */
[----:B------:R-:W-:Y:S04]  /*32280*/  STS.U16 [R3+UR5+0x3140], R8 ;  /* 0x0031400803007988 */ /* 0x000fe80008000405 */
[----:B--2---:R-:W-:Y:S04]  /*32290*/  STS.U16 [R3+UR5+0x3180], R31 ;  /* 0x0031801f03007988 */ /* 0x004fe80008000405 */
[----:B------:R0:W-:Y:S04]  /*322a0*/  STS.U16 [R3+UR5+0x39c0], R46 ;  /* 0x0039c02e03007988 */ /* 0x0001e80008000405 */
[----:B------:R1:W-:Y:S04]  /*322b0*/  STS.U16 [R3+UR5+0x3980], R47 ;  /* 0x0039802f03007988 */ /* 0x0003e80008000405 */
[----:B------:R2:W-:Y:S04]  /*322c0*/  STS.U16 [R3+UR5+0x4000], R48 ;  /* 0x0040003003007988 */ /* 0x0005e80008000405 */
[----:B------:R3:W-:Y:S04]  /*322d0*/  STS.U16 [R3+UR5+0x4040], R49 ;  /* 0x0040403103007988 */ /* 0x0007e80008000405 */
[----:B------:R4:W-:Y:S04]  /*322e0*/  STS.U16 [R3+UR5+0x4080], R50 ;  /* 0x0040803203007988 */ /* 0x0009e80008000405 */
[----:B0-----:R-:W2:Y:S04]  /*322f0*/  LDL.LU R46, [R1+0x288] ;  /* 0x00028800012e7983 */ /* 0x001ea80000300800 */
[----:B-1----:R-:W2:Y:S04]  /*32300*/  LDL.LU R47, [R1+0x284] ;  /* 0x00028400012f7983 */ /* 0x002ea80000300800 */
[----:B--2---:R-:W2:Y:S04]  /*32310*/  LDL.LU R48, [R1+0x280] ;  /* 0x0002800001307983 */ /* 0x004ea80000300800 */
[----:B---3--:R-:W3:Y:S04]  /*32320*/  LDL.LU R49, [R1+0x26c] ;  /* 0x00026c0001317983 */ /* 0x008ee80000300800 */
[----:B----4-:R-:W4:Y:S04]  /*32330*/  LDL.LU R50, [R1+0x268] ;  /* 0x0002680001327983 */ /* 0x010f280000300800 */
[----:B------:R0:W-:Y:S04]  /*32340*/  STS.U16 [R3+UR5+0x40c0], R51 ;  /* 0x0040c03303007988 */ /* 0x0001e80008000405 */
[----:B------:R1:W-:Y:S04]  /*32350*/  STS.U16 [R3+UR5+0x4100], R52 ;  /* 0x0041003403007988 */ /* 0x0003e80008000405 */
[----:B------:R1:W-:Y:S04]  /*32360*/  STS.U16 [R3+UR5+0x4140], R53 ;  /* 0x0041403503007988 */ /* 0x0003e80008000405 */
[----:B------:R1:W-:Y:S04]  /*32370*/  STS.U16 [R3+UR5+0x4180], R54 ;  /* 0x0041803603007988 */ /* 0x0003e80008000405 */
[----:B0-----:R-:W4:Y:S04]  /*32380*/  LDL.LU R51, [R1+0x264] ;  /* 0x0002640001337983 */ /* 0x001f280000300800 */
[----:B-1----:R-:W4:Y:S04]  /*32390*/  LDL.LU R52, [R1+0x260] ;  /* 0x0002600001347983 */ /* 0x002f280000300800 */
[----:B------:R-:W4:Y:S04]  /*323a0*/  LDL.LU R53, [R1+0x25c] ;  /* 0x00025c0001357983 */ /* 0x000f280000300800 */
[----:B------:R-:W4:Y:S04]  /*323b0*/  LDL.LU R54, [R1+0x1cc] ;  /* 0x0001cc0001367983 */ /* 0x000f280000300800 */
[----:B------:R-:W-:Y:S04]  /*323c0*/  STS.U16 [R3+UR5+0x31c0], R32 ;  /* 0x0031c02003007988 */ /* 0x000fe80008000405 */
[----:B------:R-:W-:Y:S04]  /*323d0*/  STS.U16 [R3+UR5+0x3840], R33 ;  /* 0x0038402103007988 */ /* 0x000fe80008000405 */
[----:B------:R-:W-:Y:S04]  /*323e0*/  STS.U16 [R3+UR5+0x3800], R34 ;  /* 0x0038002203007988 */ /* 0x000fe80008000405 */
[----:B------:R-:W-:Y:S04]  /*323f0*/  STS.U16 [R3+UR5+0x38c0], R35 ;  /* 0x0038c02303007988 */ /* 0x000fe80008000405 */
[----:B------:R-:W-:Y:S04]  /*32400*/  STS.U16 [R3+UR5+0x3880], R36 ;  /* 0x0038802403007988 */ /* 0x000fe80008000405 */
[----:B------:R0:W-:Y:S04]  /*32410*/  STS.U16 [R3+UR5+0x4980], R60 ;  /* 0x0049803c03007988 */ /* 0x0001e80008000405 */
        /* <DEDUP_REMOVED lines=11> */
[----:B------:R0:W-:Y:S04]  /*324d0*/  STS.U16 [R3+UR5+0x3940], R37 ;  /* 0x0039402503007988 */ /* 0x0001e80008000405 */
[----:B------:R-:W4:Y:S04]  /*324e0*/  LDL.LU R36, [R1+0x98] ;  /* 0x0000980001247983 */ /* 0x000f280000300800 */
[----:B------:R1:W-:Y:S04]  /*324f0*/  STS.U16 [R3+UR5+0x3900], R38 ;  /* 0x0039002603007988 */ /* 0x0003e80008000405 */
        /* <DEDUP_REMOVED lines=8> */
[----:B------:R-:W4:Y:S04]  /*32580*/  LDL.LU R57, [R1+0x44] ;  /* 0x0000440001397983 */ /* 0x000f280000300800 */
[----:B------:R0:W-:Y:S04]  /*32590*/  STS.U16 [R3+UR5+0x4880], R59 ;  /* 0x0048803b03007988 */ /* 0x0001e80008000405 */
[----:B------:R-:W4:Y:S04]  /*325a0*/  LDL.LU R58, [R1+0x40] ;  /* 0x00004000013a7983 */ /* 0x000f280000300800 */
[----:B------:R1:W-:Y:S04]  /*325b0*/  STS.U16 [R3+UR5+0x4940], R0 ;  /* 0x0049400003007988 */ /* 0x0003e80008000405 */
[----:B0-----:R-:W4:Y:S04]  /*325c0*/  LDL.LU R59, [R1+0x3c] ;  /* 0x00003c00013b7983 */ /* 0x001f280000300800 */
[----:B-1----:R-:W4:Y:S04]  /*325d0*/  LDL.LU R0, [R1+0x38] ;  /* 0x0000380001007983 */ /* 0x002f280000300800 */
[----:B------:R0:W-:Y:S04]  /*325e0*/  STS.U16 [R3+UR5+0x4900], R2 ;  /* 0x0049000203007988 */ /* 0x0001e80008000405 */
[----:B------:R1:W-:Y:S04]  /*325f0*/  STS.U16 [R3+UR5+0x49c0], R61 ;  /* 0x0049c03d03007988 */ /* 0x0003e80008000405 */
[----:B0-----:R-:W4:Y:S04]  /*32600*/  LDL.LU R2, [R1+0x34] ;  /* 0x0000340001027983 */ /* 0x001f280000300800 */
[----:B-1----:R-:W4:Y:S04]  /*32610*/  LDL.LU R61, [R1+0x30] ;  /* 0x00003000013d7983 */ /* 0x002f280000300800 */
[----:B------:R0:W-:Y:S04]  /*32620*/  STS.U16 [R3+UR5+0x5000], R46 ;  /* 0x0050002e03007988 */ /* 0x0001e80008000405 */
[----:B------:R1:W-:Y:S04]  /*32630*/  STS.U16 [R3+UR5+0x5040], R47 ;  /* 0x0050402f03007988 */ /* 0x0003e80008000405 */
[----:B--2---:R2:W-:Y:S04]  /*32640*/  STS.U16 [R3+UR5+0x5080], R48 ;  /* 0x0050803003007988 */ /* 0x0045e80008000405 */
[----:B---3--:R3:W-:Y:S04]  /*32650*/  STS.U16 [R3+UR5+0x50c0], R49 ;  /* 0x0050c03103007988 */ /* 0x0087e80008000405 */
[----:B----4-:R4:W-:Y:S04]  /*32660*/  STS.U16 [R3+UR5+0x5100], R50 ;  /* 0x0051003203007988 */ /* 0x0109e80008000405 */
[----:B0-----:R-:W4:Y:S04]  /*32670*/  LDL.LU R46, [R1+0x536c] ;  /* 0x00536c00012e7983 */ /* 0x001f280000300800 */
[----:B-1----:R-:W4:Y:S04]  /*32680*/  LDL.LU R47, [R1+0x5368] ;  /* 0x00536800012f7983 */ /* 0x002f280000300800 */
[----:B--2---:R-:W2:Y:S04]  /*32690*/  LDL.LU R48, [R1+0x5364] ;  /* 0x0053640001307983 */ /* 0x004ea80000300800 */
[----:B---3--:R-:W3:Y:S04]  /*326a0*/  LDL.LU R49, [R1+0x5360] ;  /* 0x0053600001317983 */ /* 0x008ee80000300800 */
[----:B----4-:R-:W4:Y:S04]  /*326b0*/  LDL.LU R50, [R1+0x535c] ;  /* 0x00535c0001327983 */ /* 0x010f280000300800 */
        /* <DEDUP_REMOVED lines=8> */
[----:B------:R0:W-:Y:S04]  /*32740*/  STS.U16 [R3+UR5+0x5800], R60 ;  /* 0x0058003c03007988 */ /* 0x0001e80008000405 */
[----:B------:R1:W-:Y:S04]  /*32750*/  STS.U16 [R3+UR5+0x5940], R24 ;  /* 0x0059401803007988 */ /* 0x0003e80008000405 */
[----:B------:R1:W-:Y:S04]  /*32760*/  STS.U16 [R3+UR5+0x5900], R7 ;  /* 0x0059000703007988 */ /* 0x0003e80008000405 */
[----:B------:R1:W-:Y:S04]  /*32770*/  STS.U16 [R3+UR5+0x59c0], R8 ;  /* 0x0059c00803007988 */ /* 0x0003e80008000405 */
[----:B0-----:R-:W2:Y:S04]  /*32780*/  LDL.LU R60, [R1+0x5348] ;  /* 0x00534800013c7983 */ /* 0x001ea80000300800 */
[----:B-1----:R-:W2:Y:S04]  /*32790*/  LDL.LU R24, [R1+0xeec] ;  /* 0x000eec0001187983 */ /* 0x002ea80000300800 */
        /* <DEDUP_REMOVED lines=28> */
[----:B0-----:R-:W2:Y:S04]  /*32960*/  LDL.LU R59, [R1+0xdc0] ;  /* 0x000dc000013b7983 */ /* 0x001ea80000300800 */
[----:B-1----:R-:W2:Y:S04]  /*32970*/  LDL.LU R0, [R1+0xd2c] ;  /* 0x000d2c0001007983 */ /* 0x002ea80000300800 */
[----:B------:R0:W-:Y:S04]  /*32980*/  STS.U16 [R3+UR5+0x6900], R2 ;  /* 0x0069000203007988 */ /* 0x0001e80008000405 */
[----:B------:R1:W-:Y:S04]  /*32990*/  STS.U16 [R3+UR5+0x69c0], R61 ;  /* 0x0069c03d03007988 */ /* 0x0003e80008000405 */
[----:B0-----:R-:W2:Y:S04]  /*329a0*/  LDL.LU R2, [R1+0xd28] ;  /* 0x000d280001027983 */ /* 0x001ea80000300800 */
[----:B-1----:R-:W2:Y:S04]  /*329b0*/  LDL.LU R61, [R1+0xd24] ;  /* 0x000d2400013d7983 */ /* 0x002ea80000300800 */
        /* <DEDUP_REMOVED lines=11> */
[----:B----4-:R-:W-:Y:S04]  /*32a70*/  STS.U16 [R3+UR5+0x7100], R50 ;  /* 0x0071003203007988 */ /* 0x010fe80008000405 */
[----:B---3--:R-:W-:Y:S04]  /*32a80*/  STS.U16 [R3+UR5+0x7140], R49 ;  /* 0x0071403103007988 */ /* 0x008fe80008000405 */
[----:B--2---:R-:W-:Y:S04]  /*32a90*/  STS.U16 [R3+UR5+0x7180], R48 ;  /* 0x0071803003007988 */ /* 0x004fe80008000405 */
[----:B------:R-:W-:Y:S04]  /*32aa0*/  STS.U16 [R3+UR5+0x70c0], R51 ;  /* 0x0070c03303007988 */ /* 0x000fe80008000405 */
[----:B------:R-:W-:Y:S04]  /*32ab0*/  STL [R1+0x52d8], R54 ;  /* 0x0052d83601007387 */ /* 0x000fe80000100800 */
[----:B------:R-:W-:Y:S04]  /*32ac0*/  STL [R1+0x52dc], R53 ;  /* 0x0052dc3501007387 */ /* 0x000fe80000100800 */
[----:B------:R-:W-:Y:S04]  /*32ad0*/  STS.U16 [R3+UR5+0x7000], R54 ;  /* 0x0070003603007988 */ /* 0x000fe80008000405 */
[----:B------:R-:W-:Y:S04]  /*32ae0*/  STS.U16 [R3+UR5+0x7040], R53 ;  /* 0x0070403503007988 */ /* 0x000fe80008000405 */
[----:B------:R-:W-:Y:S04]  /*32af0*/  STS.U16 [R3+UR5+0x7080], R52 ;  /* 0x0070803403007988 */ /* 0x000fe80008000405 */
        /* <DEDUP_REMOVED lines=8> */
[----:B0-----:R-:W2:Y:S04]  /*32b80*/  LDL.LU R47, [R1+0xd20] ;  /* 0x000d2000012f7983 */ /* 0x001ea80000300800 */
[----:B------:R-:W3:Y:S04]  /*32b90*/  LDL.LU R48, [R1+0xd1c] ;  /* 0x000d1c0001307983 */ /* 0x000ee80000300800 */
[----:B------:R-:W4:Y:S04]  /*32ba0*/  LDL.LU R49, [R1+0xd18] ;  /* 0x000d180001317983 */ /* 0x000f280000300800 */
[----:B------:R-:W4:Y:S04]  /*32bb0*/  LDL.LU R50, [R1+0xd14] ;  /* 0x000d140001327983 */ /* 0x000f280000300800 */
[----:B------:R-:W4:Y:S04]  /*32bc0*/  LDL.LU R51, [R1+0xd10] ;  /* 0x000d100001337983 */ /* 0x000f280000300800 */
[----:B------:R-:W4:Y:S04]  /*32bd0*/  LDL.LU R52, [R1+0x718] ;  /* 0x0007180001347983 */ /* 0x000f280000300800 */
[----:B------:R-:W4:Y:S04]  /*32be0*/  LDL.LU R53, [R1+0x714] ;  /* 0x0007140001357983 */ /* 0x000f280000300800 */
[----:B------:R-:W4:Y:S04]  /*32bf0*/  LDL.LU R54, [R1+0x710] ;  /* 0x0007100001367983 */ /* 0x000f280000300800 */
[----:B------:R-:W4:Y:S04]  /*32c00*/  LDL.LU R4, [R1+0x70c] ;  /* 0x00070c0001047983 */ /* 0x000f280000300800 */
[----:B------:R0:W-:Y:S02]  /*32c10*/  STS.U16 [R3+UR5+0x6980], R60 ;  /* 0x0069803c03007988 */ /* 0x0001e40008000405 */
[----:B0-----:R-:W-:-:S05]  /*32c20*/  LOP3.LUT R60, R3, 0x10, RZ, 0x3c, !PT ;  /* 0x00000010033c7812 */ /* 0x001fca00078e3cff */
        /* <DEDUP_REMOVED lines=15> */
[----:B------:R0:W-:Y:S04]  /*32d20*/  STS.U16 [R60+UR5+0xb80], R59 ;  /* 0x000b803b3c007988 */ /* 0x0001e80008000405 */
[----:B------:R1:W-:Y:S04]  /*32d30*/  STS.U16 [R60+UR5+0x1200], R0 ;  /* 0x001200003c007988 */ /* 0x0003e80008000405 */
[----:B0-----:R-:W4:Y:S04]  /*32d40*/  LDL.LU R59, [R1+0x708] ;  /* 0x00070800013b7983 */ /* 0x001f280000300800 */
[----:B-1----:R-:W4:Y:S04]  /*32d50*/  LDL.LU R0, [R1+0x704] ;  /* 0x0007040001007983 */ /* 0x002f280000300800 */
        /* <DEDUP_REMOVED lines=20> */
[----:B--2---:R-:W-:Y:S04]  /*32ea0*/  STS.U16 [R60+UR5+0x12c0], R47 ;  /* 0x0012c02f3c007988 */ /* 0x004fe80008000405 */
[----:B---3--:R-:W-:Y:S04]  /*32eb0*/  STS.U16 [R60+UR5+0x1300], R48 ;  /* 0x001300303c007988 */ /* 0x008fe80008000405 */
[----:B----4-:R-:W-:Y:S04]  /*32ec0*/  STS.U16 [R60+UR5+0x1340], R49 ;  /* 0x001340313c007988 */ /* 0x010fe80008000405 */
        /* <DEDUP_REMOVED lines=8> */
[----:B------:R-:W-:Y:S04]  /*32f50*/  STS.U16 [R60+UR5+0x1bc0], R25 ;  /* 0x001bc0193c007988 */ /* 0x000fe80008000405 */
[----:B------:R-:W-:Y:S04]  /*32f60*/  STS.U16 [R60+UR5+0x1b80], R24 ;  /* 0x001b80183c007988 */ /* 0x000fe80008000405 */
[----:B------:R-:W-:Y:S04]  /*32f70*/  STS.U16 [R60+UR5+0x2200], R7 ;  /* 0x002200073c007988 */ /* 0x000fe80008000405 */
[----:B------:R-:W-:Y:S04]  /*32f80*/  STS.U16 [R60+UR5+0x2240], R8 ;  /* 0x002240083c007988 */ /* 0x000fe80008000405 */
[----:B------:R-:W-:Y:S04]  /*32f90*/  STS.U16 [R60+UR5+0x2280], R31 ;  /* 0x0022801f3c007988 */ /* 0x000fe80008000405 */
[----:B------:R-:W-:Y:S04]  /*32fa0*/  STS.U16 [R60+UR5+0x22c0], R32 ;  /* 0x0022c0203c007988 */ /* 0x000fe80008000405 */
[----:B------:R-:W-:Y:S04]  /*32fb0*/  STS.U16 [R60+UR5+0x2300], R33 ;  /* 0x002300213c007988 */ /* 0x000fe80008000405 */
[----:B0-----:R-:W2:Y:S04]  /*32fc0*/  LDL.LU R59, [R1+0x588] ;  /* 0x00058800013b7983 */ /* 0x001ea80000300800 */
[----:B-1----:R-:W3:Y:S04]  /*32fd0*/  LDL.LU R0, [R1+0x584] ;  /* 0x0005840001007983 */ /* 0x002ee80000300800 */
[----:B------:R-:W-:Y:S04]  /*32fe0*/  STS.U16 [R60+UR5+0x2340], R34 ;  /* 0x002340223c007988 */ /* 0x000fe80008000405 */
[----:B------:R-:W-:Y:S04]  /*32ff0*/  STS.U16 [R60+UR5+0x2380], R35 ;  /* 0x002380233c007988 */ /* 0x000fe80008000405 */
[----:B------:R-:W4:Y:S04]  /*33000*/  LDL.LU R47, [R1+0x580] ;  /* 0x00058000012f7983 */ /* 0x000f280000300800 */
        /* <DEDUP_REMOVED lines=14> */
[----:B------:R0:W-:Y:S04]  /*330f0*/  STS.U16 [R60+UR5+0x2bc0], R2 ;  /* 0x002bc0023c007988 */ /* 0x0001e80008000405 */
[----:B------:R-:W4:Y:S04]  /*33100*/  LDL.LU R4, [R1+0x4d0] ;  /* 0x0004d00001047983 */ /* 0x000f280000300800 */
        /* <DEDUP_REMOVED lines=19> */
[----:B--2---:R0:W-:Y:S04]  /*33240*/  STS.U16 [R60+UR5+0x3200], R59 ;  /* 0x0032003b3c007988 */ /* 0x0041e80008000405 */
[----:B---3--:R1:W-:Y:S04]  /*33250*/  STS.U16 [R60+UR5+0x3240], R0 ;  /* 0x003240003c007988 */ /* 0x0083e80008000405 */
[----:B----4-:R-:W-:Y:S04]  /*33260*/  STS.U16 [R60+UR5+0x3280], R47 ;  /* 0x0032802f3c007988 */ /* 0x010fe80008000405 */
[----:B------:R-:W-:Y:S04]  /*33270*/  STS.U16 [R60+UR5+0x32c0], R48 ;  /* 0x0032c0303c007988 */ /* 0x000fe80008000405 */
[----:B------:R-:W-:Y:S04]  /*33280*/  STS.U16 [R60+UR5+0x3300], R49 ;  /* 0x003300313c007988 */ /* 0x000fe80008000405 */
[----:B------:R-:W-:Y:S04]  /*33290*/  STS.U16 [R60+UR5+0x3340], R50 ;  /* 0x003340323c007988 */ /* 0x000fe80008000405 */
[----:B0-----:R-:W2:Y:S04]  /*332a0*/  LDL.LU R59, [R1+0x3c4] ;  /* 0x0003c400013b7983 */ /* 0x001ea80000300800 */
[----:B------:R-:W-:Y:S04]  /*332b0*/  STS.U16 [R60+UR5+0x3380], R51 ;  /* 0x003380333c007988 */ /* 0x000fe80008000405 */
[----:B------:R-:W-:Y:S04]  /*332c0*/  STS.U16 [R60+UR5+0x33c0], R52 ;  /* 0x0033c0343c007988 */ /* 0x000fe80008000405 */
[----:B-1----:R-:W3:Y:S04]  /*332d0*/  LDL.LU R0, [R1+0x3c0] ;  /* 0x0003c00001007983 */ /* 0x002ee80000300800 */
        /* <DEDUP_REMOVED lines=47> */
[----:B0-----:R-:W4:Y:S04]  /*335d0*/  LDL.LU R58, [R1+0x24] ;  /* 0x00002400013a7983 */ /* 0x001f280000300800 */
[----:B--2---:R0:W-:Y:S04]  /*335e0*/  STS.U16 [R60+UR5+0x4b00], R59 ;  /* 0x004b003b3c007988 */ /* 0x0041e80008000405 */
[----:B---3--:R1:W-:Y:S04]  /*335f0*/  STS.U16 [R60+UR5+0x4bc0], R0 ;  /* 0x004bc0003c007988 */ /* 0x0083e80008000405 */
[----:B0-----:R-:W2:Y:S04]  /*33600*/  LDL.LU R59, [R1+0x20] ;  /* 0x00002000013b7983 */ /* 0x001ea80000300800 */
[----:B-1----:R-:W3:Y:S04]  /*33610*/  LDL.LU R0, [R1+0x1c] ;  /* 0x00001c0001007983 */ /* 0x002ee80000300800 */
[----:B----4-:R0:W-:Y:S04]  /*33620*/  STS.U16 [R60+UR5+0x4b80], R2 ;  /* 0x004b80023c007988 */ /* 0x0101e80008000405 */
[----:B------:R1:W-:Y:S04]  /*33630*/  STS.U16 [R60+UR5+0x5200], R61 ;  /* 0x0052003d3c007988 */ /* 0x0003e80008000405 */
[----:B0-----:R-:W4:Y:S04]  /*33640*/  LDL.LU R2, [R1+0x18] ;  /* 0x0000180001027983 */ /* 0x001f280000300800 */
[----:B-1----:R-:W4:Y:S04]  /*33650*/  LDL.LU R61, [R1+0x14] ;  /* 0x00001400013d7983 */ /* 0x002f280000300800 */
        /* <DEDUP_REMOVED lines=41> */
[----:B-1----:R-:W4:Y:S01]  /*338f0*/  LDL.LU R61, [R1+0xdb0] ;  /* 0x000db000013d7983 */ /* 0x002f220000300800 */
[----:B------:R-:W-:-:S03]  /*33900*/  LOP3.LUT R29, R3, 0x20, RZ, 0x3c, !PT ;  /* 0x00000020031d7812 */ /* 0x000fc600078e3cff */
[----:B------:R-:W-:Y:S04]  /*33910*/  STL [R1+0x520c], R60 ;  /* 0x00520c3c01007387 */ /* 0x000fe80000100800 */
        /* <DEDUP_REMOVED lines=36> */
[----:B0-----:R-:W4:Y:S04]  /*33b60*/  LDL.LU R34, [R1+0x6d4] ;  /* 0x0006d40001227983 */ /* 0x001f280000300800 */
[----:B------:R0:W-:Y:S04]  /*33b70*/  STS.U16 [R29+UR5+0x400], R36 ;  /* 0x000400241d007988 */ /* 0x0001e80008000405 */
[----:B-1----:R-:W4:Y:S04]  /*33b80*/  LDL.LU R35, [R1+0x6bc] ;  /* 0x0006bc0001237983 */ /* 0x002f280000300800 */
        /* <DEDUP_REMOVED lines=72> */
[----:B0-----:R-:W4:Y:S04]  /*34010*/  LDL.LU R56, [R1+0x430] ;  /* 0x0004300001387983 */ /* 0x001f280000300800 */
[----:B-1----:R-:W4:Y:S04]  /*34020*/  LDL.LU R57, [R1+0x428] ;  /* 0x0004280001397983 */ /* 0x002f280000300800 */
[----:B------:R-:W4:Y:S04]  /*34030*/  LDL.LU R58, [R1+0x420] ;  /* 0x00042000013a7983 */ /* 0x000f280000300800 */
        /* <DEDUP_REMOVED lines=48> */
[----:B--2---:R-:W2:Y:S04]  /*34340*/  LDL.LU R58, [R1+0x1dc] ;  /* 0x0001dc00013a7983 */ /* 0x004ea80000300800 */
[----:B------:R0:W-:Y:S04]  /*34350*/  STS.U16 [R29+UR5+0x4540], R59 ;  /* 0x0045403b1d007988 */ /* 0x0001e80008000405 */
[----:B---3--:R1:W-:Y:S04]  /*34360*/  STS.U16 [R29+UR5+0x4580], R0 ;  /* 0x004580001d007988 */ /* 0x0083e80008000405 */
[----:B0-----:R-:W3:Y:S04]  /*34370*/  LDL.LU R59, [R1+0x1d8] ;  /* 0x0001d800013b7983 */ /* 0x001ee80000300800 */
[----:B-1----:R-:W3:Y:S04]  /*34380*/  LDL.LU R0, [R1+0xe8] ;  /* 0x0000e80001007983 */ /* 0x002ee80000300800 */
[----:B----4-:R0:W-:Y:S04]  /*34390*/  STS.U16 [R29+UR5+0x45c0], R2 ;  /* 0x0045c0021d007988 */ /* 0x0101e80008000405 */
        /* <DEDUP_REMOVED lines=37> */
[----:B--2---:R-:W2:Y:S04]  /*345f0*/  LDL.LU R55, [R1+0x531c] ;  /* 0x00531c0001377983 */ /* 0x004ea80000300800 */
[----:B------:R0:W-:Y:S04]  /*34600*/  STS.U16 [R29+UR5+0x5500], R56 ;  /* 0x005500381d007988 */ /* 0x0001e80008000405 */
[----:B------:R1:W-:Y:S04]  /*34610*/  STS.U16 [R29+UR5+0x5540], R57 ;  /* 0x005540391d007988 */ /* 0x0003e80008000405 */
[----:B------:R3:W-:Y:S04]  /*34620*/  STS.U16 [R29+UR5+0x5580], R58 ;  /* 0x0055803a1d007988 */ /* 0x0007e80008000405 */
[----:B0-----:R-:W2:Y:S04]  /*34630*/  LDL.LU R56, [R1+0x5318] ;  /* 0x0053180001387983 */ /* 0x001ea80000300800 */
[----:B-1----:R-:W2:Y:S04]  /*34640*/  LDL.LU R57, [R1+0x5314] ;  /* 0x0053140001397983 */ /* 0x002ea80000300800 */
[----:B---3--:R-:W3:Y:S04]  /*34650*/  LDL.LU R58, [R1+0x5310] ;  /* 0x00531000013a7983 */ /* 0x008ee80000300800 */
[----:B------:R0:W-:Y:S04]  /*34660*/  STS.U16 [R29+UR5+0x55c0], R59 ;  /* 0x0055c03b1d007988 */ /* 0x0001e80008000405 */
[----:B------:R1:W-:Y:S04]  /*34670*/  STS.U16 [R29+UR5+0x5c40], R0 ;  /* 0x005c40001d007988 */ /* 0x0003e80008000405 */
[----:B0-----:R-:W2:Y:S04]  /*34680*/  LDL.LU R59, [R1+0x530c] ;  /* 0x00530c00013b7983 */ /* 0x001ea80000300800 */
[----:B-1----:R-:W2:Y:S04]  /*34690*/  LDL.LU R0, [R1+0x5308] ;  /* 0x0053080001007983 */ /* 0x002ea80000300800 */
[----:B----4-:R0:W-:Y:S04]  /*346a0*/  STS.U16 [R29+UR5+0x5c00], R2 ;  /* 0x005c00021d007988 */ /* 0x0101e80008000405 */
[----:B------:R1:W-:Y:S04]  /*346b0*/  STS.U16 [R29+UR5+0x5cc0], R61 ;  /* 0x005cc03d1d007988 */ /* 0x0003e80008000405 */
[----:B0-----:R-:W4:Y:S04]  /*346c0*/  LDL.LU R2, [R1+0x5304] ;  /* 0x0053040001027983 */ /* 0x001f280000300800 */
[----:B-1----:R-:W2:Y:S04]  /*346d0*/  LDL.LU R61, [R1+0x5300] ;  /* 0x00530000013d7983 */ /* 0x002ea80000300800 */
[----:B------:R-:W-:Y:S04]  /*346e0*/  STS.U16 [R29+UR5+0x5c80], R3 ;  /* 0x005c80031d007988 */ /* 0x000fe80008000405 */
        /* <DEDUP_REMOVED lines=10> */
[----:B------:R-:W-:Y:S04]  /*34790*/  STS.U16 [R29+UR5+0x6580], R25 ;  /* 0x006580191d007988 */ /* 0x000fe80008000405 */
[----:B------:R1:W-:Y:S04]  /*347a0*/  STS.U16 [R29+UR5+0x65c0], R24 ;  /* 0x0065c0181d007988 */ /* 0x0003e80008000405 */
[----:B0-----:R-:W3:Y:S04]  /*347b0*/  LDL.LU R30, [R1+0xe20] ;  /* 0x000e2000011e7983 */ /* 0x001ee80000300800 */
[----:B-1----:R-:W3:Y:S04]  /*347c0*/  LDL.LU R4, [R1+0xe14] ;  /* 0x000e140001047983 */ /* 0x002ee80000300800 */
[----:B------:R-:W3:Y:S04]  /*347d0*/  LDL.LU R47, [R1+0xe10] ;  /* 0x000e1000012f7983 */ /* 0x000ee80000300800 */
        /* <DEDUP_REMOVED lines=9> */
[----:B--2---:R0:W-:Y:S04]  /*34870*/  STS.U16 [R29+UR5+0x6c40], R61 ;  /* 0x006c403d1d007988 */ /* 0x0041e80008000405 */
[----:B----4-:R1:W-:Y:S04]  /*34880*/  STS.U16 [R29+UR5+0x6c00], R2 ;  /* 0x006c00021d007988 */ /* 0x0103e80008000405 */
[----:B------:R-:W-:Y:S04]  /*34890*/  STS.U16 [R29+UR5+0x6cc0], R0 ;  /* 0x006cc0001d007988 */ /* 0x000fe80008000405 */
[----:B------:R-:W-:Y:S04]  /*348a0*/  STS.U16 [R29+UR5+0x6c80], R59 ;  /* 0x006c803b1d007988 */ /* 0x000fe80008000405 */
[----:B---3--:R-:W-:Y:S04]  /*348b0*/  STS.U16 [R29+UR5+0x6d40], R58 ;  /* 0x006d403a1d007988 */ /* 0x008fe80008000405 */
        /* <DEDUP_REMOVED lines=14> */
[----:B------:R-:W-:Y:S04]  /*349a0*/  STS.U16 [R29+UR5+0x7cc0], R6 ;  /* 0x007cc0061d007988 */ /* 0x000fe80008000405 */
[----:B-1----:R-:W3:Y:S04]  /*349b0*/  LDL.LU R2, [R1+0xd60] ;  /* 0x000d600001027983 */ /* 0x002ee80000300800 */
[----:B------:R0:W-:Y:S04]  /*349c0*/  STS.U16 [R29+UR5+0x7c80], R5 ;  /* 0x007c80051d007988 */ /* 0x0001e80008000405 */
[----:B0-----:R-:W4:Y:S01]  /*349d0*/  LDL.LU R5, [R1+0xe18] ;  /* 0x000e180001057983 */ /* 0x001f220000300800 */
[----:B------:R-:W0:Y:S03]  /*349e0*/  S2R R3, SR_TID.X ;  /* 0x0000000000037919 */ /* 0x000e260000002100 */
[----:B------:R-:W-:Y:S04]  /*349f0*/  STS.U16 [R29+UR5+0x7d40], R22 ;  /* 0x007d40161d007988 */ /* 0x000fe80008000405 */
[----:B------:R-:W-:Y:S04]  /*34a00*/  STS.U16 [R29+UR5+0x7d00], R23 ;  /* 0x007d00171d007988 */ /* 0x000fe80008000405 */
[----:B------:R-:W-:Y:S04]  /*34a10*/  STS.U16 [R29+UR5+0x7dc0], R26 ;  /* 0x007dc01a1d007988 */ /* 0x000fe80008000405 */
[----:B------:R1:W-:Y:S04]  /*34a20*/  STS.U16 [R29+UR5+0x7d80], R27 ;  /* 0x007d801b1d007988 */ /* 0x0003e80008000405 */
[----:B-1----:R-:W2:Y:S01]  /*34a30*/  LDL.LU R29, [R1+0x52fc] ;  /* 0x0052fc00011d7983 */ /* 0x002ea20000300800 */
[----:B0-----:R-:W-:-:S05]  /*34a40*/  LOP3.LUT R3, R3, 0x1f, RZ, 0xc0, !PT ;  /* 0x0000001f03037812 */ /* 0x001fca00078ec0ff */
[----:B------:R-:W-:-:S05]  /*34a50*/  IMAD.SHL.U32 R3, R3, 0x2, RZ ;  /* 0x0000000203037824 */ /* 0x000fca00078e00ff */
[----:B------:R-:W-:-:S05]  /*34a60*/  LOP3.LUT R0, R3, 0x30, RZ, 0x3c, !PT ;  /* 0x0000003003007812 */ /* 0x000fca00078e3cff */
[----:B------:R0:W-:Y:S04]  /*34a70*/  STS.U16 [R0+UR5+0x600], R30 ;  /* 0x0006001e00007988 */ /* 0x0001e80008000405 */
[----:B0-----:R-:W2:Y:S04]  /*34a80*/  LDL.LU R30, [R1+0x52f8] ;  /* 0x0052f800011e7983 */ /* 0x001ea80000300800 */
[----:B----4-:R0:W-:Y:S04]  /*34a90*/  STS.U16 [R0+UR5+0x640], R5 ;  /* 0x0006400500007988 */ /* 0x0101e80008000405 */
[----:B------:R1:W-:Y:S04]  /*34aa0*/  STS.U16 [R0+UR5+0x680], R4 ;  /* 0x0006800400007988 */ /* 0x0003e80008000405 */
[----:B------:R4:W-:Y:S04]  /*34ab0*/  STS.U16 [R0+UR5+0x6c0], R47 ;  /* 0x0006c02f00007988 */ /* 0x0009e80008000405 */
[----:B------:R0:W-:Y:S04]  /*34ac0*/  STS.U16 [R0+UR5+0x700], R48 ;  /* 0x0007003000007988 */ /* 0x0001e80008000405 */
[----:B------:R0:W-:Y:S04]  /*34ad0*/  STS.U16 [R0+UR5+0x740], R49 ;  /* 0x0007403100007988 */ /* 0x0001e80008000405 */
[----:B------:R1:W-:Y:S04]  /*34ae0*/  STS.U16 [R0+UR5+0x780], R50 ;  /* 0x0007803200007988 */ /* 0x0003e80008000405 */
[----:B------:R3:W-:Y:S04]  /*34af0*/  STS.U16 [R0+UR5+0x7c0], R51 ;  /* 0x0007c03300007988 */ /* 0x0007e80008000405 */
[----:B0-----:R-:W2:Y:S04]  /*34b00*/  LDL R5, [R1+0x1d88] ;  /* 0x001d880001057983 */ /* 0x001ea80000100800 */
[----:B-1----:R-:W2:Y:S04]  /*34b10*/  LDL R4, [R1+0x1d8c] ;  /* 0x001d8c0001047983 */ /* 0x002ea80000100800 */
[----:B----4-:R-:W4:Y:S04]  /*34b20*/  LDL.LU R47, [R1+0x52f4] ;  /* 0x0052f400012f7983 */ /* 0x010f280000300800 */
[----:B------:R-:W4:Y:S04]  /*34b30*/  LDL.LU R48, [R1+0x52f0] ;  /* 0x0052f00001307983 */ /* 0x000f280000300800 */
[----:B------:R-:W4:Y:S04]  /*34b40*/  LDL.LU R49, [R1+0x52ec] ;  /* 0x0052ec0001317983 */ /* 0x000f280000300800 */
[----:B------:R-:W4:Y:S04]  /*34b50*/  LDL.LU R50, [R1+0x52e8] ;  /* 0x0052e80001327983 */ /* 0x000f280000300800 */
[----:B---3--:R-:W3:Y:S04]  /*34b60*/  LDL.LU R51, [R1+0x52e4] ;  /* 0x0052e40001337983 */ /* 0x008ee80000300800 */
[----:B------:R0:W-:Y:S04]  /*34b70*/  STS.U16 [R0+UR5+0xe40], R52 ;  /* 0x000e403400007988 */ /* 0x0001e80008000405 */
[----:B------:R1:W-:Y:S04]  /*34b80*/  STS.U16 [R0+UR5+0xe00], R53 ;  /* 0x000e003500007988 */ /* 0x0003e80008000405 */
[----:B------:R0:W-:Y:S04]  /*34b90*/  STS.U16 [R0+UR5+0xec0], R54 ;  /* 0x000ec03600007988 */ /* 0x0001e80008000405 */
[----:B------:R0:W-:Y:S04]  /*34ba0*/  STS.U16 [R0+UR5+0xe80], R24 ;  /* 0x000e801800007988 */ /* 0x0001e80008000405 */
[----:B------:R1:W-:Y:S04]  /*34bb0*/  STS.U16 [R0+UR5+0xf40], R25 ;  /* 0x000f401900007988 */ /* 0x0003e80008000405 */
[----:B--2---:R2:W-:Y:S04]  /*34bc0*/  STS.U16 [R0+UR5+0xf00], R61 ;  /* 0x000f003d00007988 */ /* 0x0045e80008000405 */
[----:B0-----:R-:W3:Y:S04]  /*34bd0*/  LDL.LU R52, [R1+0x52e0] ;  /* 0x0052e00001347983 */ /* 0x001ee80000300800 */
[----:B-1----:R-:W3:Y:S04]  /*34be0*/  LDL.LU R53, [R1+0x52dc] ;  /* 0x0052dc0001357983 */ /* 0x002ee80000300800 */
[----:B------:R-:W3:Y:S04]  /*34bf0*/  LDL.LU R54, [R1+0x52d8] ;  /* 0x0052d80001367983 */ /* 0x000ee80000300800 */
[----:B------:R-:W3:Y:S04]  /*34c00*/  LDL.LU R24, [R1+0x52d4] ;  /* 0x0052d40001187983 */ /* 0x000ee80000300800 */
[----:B------:R-:W3:Y:S04]  /*34c10*/  LDL.LU R25, [R1+0x52d0] ;  /* 0x0052d00001197983 */ /* 0x000ee80000300800 */
[----:B--2---:R-:W2:Y:S04]  /*34c20*/  LDL.LU R61, [R1+0x52cc] ;  /* 0x0052cc00013d7983 */ /* 0x004ea80000300800 */
[----:B--2---:R0:W-:Y:S04]  /*34c30*/  STS.U16 [R0+UR5+0xfc0], R61 ;  /* 0x000fc03d00007988 */ /* 0x0041e80008000405 */
[----:B0-----:R-:W2:Y:S04]  /*34c40*/  LDL.LU R61, [R1+0x52c8] ;  /* 0x0052c800013d7983 */ /* 0x001ea80000300800 */
[----:B------:R0:W-:Y:S04]  /*34c50*/  STS.U16 [R0+UR5+0xf80], R2 ;  /* 0x000f800200007988 */ /* 0x0001e80008000405 */
[----:B0-----:R-:W3:Y:S01]  /*34c60*/  LDL.LU R2, [R1+0x52c4] ;  /* 0x0052c40001027983 */ /* 0x001ee20000300800 */
[----:B--2---:R-:W-:-:S06]  /*34c70*/  PRMT R61, RZ, 0x7610, R61 ;  /* 0x00007610ff3d7816 */ /* 0x004fcc000000003d */
[----:B------:R-:W2:Y:S04]  /*34c80*/  @!P0 LDG.E.U16 R61, desc[UR48][R4.64] ;  /* 0x00000030043d8981 */ /* 0x000ea8000c1e1500 */
[----:B---3--:R0:W-:Y:S04]  /*34c90*/  STS.U16 [R0+UR5+0x1600], R2 ;  /* 0x0016000200007988 */ /* 0x0081e80008000405 */
[----:B0-----:R-:W3:Y:S04]  /*34ca0*/  LDL.LU R2, [R1+0x52c0] ;  /* 0x0052c00001027983 */ /* 0x001ee80000300800 */
[----:B--2---:R0:W-:Y:S04]  /*34cb0*/  STL [R1+0x88], R61 ;  /* 0x0000883d01007387 */ /* 0x0041e80000100800 */
[----:B0-----:R-:W2:Y:S04]  /*34cc0*/  LDL.LU R61, [R1+0x52bc] ;  /* 0x0052bc00013d7983 */ /* 0x001ea80000300800 */
[----:B------:R-:W2:Y:S04]  /*34cd0*/  LDL R4, [R1+0x1d80] ;  /* 0x001d800001047983 */ /* 0x000ea80000100800 */
[----:B------:R-:W2:Y:S01]  /*34ce0*/  LDL R5, [R1+0x1d84] ;  /* 0x001d840001057983 */ /* 0x000ea20000100800 */
[----:B---3--:R-:W-:-:S02]  /*34cf0*/  PRMT R2, RZ, 0x7610, R2 ;  /* 0x00007610ff027816 */ /* 0x008fc40000000002 */
[----:B--2---:R-:W-:-:S04]  /*34d00*/  @!P1 LOP3.LUT R5, R5, R4, RZ, 0x3c, !PT ;  /* 0x0000000405059212 */ /* 0x004fc800078e3cff */
[----:B------:R-:W-:-:S04]  /*34d10*/  @!P1 LOP3.LUT R4, R5, R4, RZ, 0x3c, !PT ;  /* 0x0000000405049212 */ /* 0x000fc800078e3cff */
[----:B------:R-:W-:-:S05]  /*34d20*/  @!P1 LOP3.LUT R5, R5, R4, RZ, 0x3c, !PT ;  /* 0x0000000405059212 */ /* 0x000fca00078e3cff */
[----:B------:R-:W2:Y:S04]  /*34d30*/  @!P1 LDG.E.U16 R2, desc[UR48][R4.64] ;  /* 0x0000003004029981 */ /* 0x000ea8000c1e1500 */
[----:B--2---:R0:W-:Y:S04]  /*34d40*/  STL [R1+0x84], R2 ;  /* 0x0000840201007387 */ /* 0x0041e80000100800 */
[----:B0-----:R-:W2:Y:S04]  /*34d50*/  LDL.LU R2, [R1+0x52b8] ;  /* 0x0052b80001027983 */ /* 0x001ea80000300800 */
[----:B------:R-:W3:Y:S04]  /*34d60*/  LDL R4, [R1+0x1d48] ;  /* 0x001d480001047983 */ /* 0x000ee80000100800 */
[----:B------:R-:W3:Y:S01]  /*34d70*/  LDL R5, [R1+0x1d4c] ;  /* 0x001d4c0001057983 */ /* 0x000ee20000100800 */
[----:B------:R-:W-:-:S02]  /*34d80*/  PRMT R61, RZ, 0x7610, R61 ;  /* 0x00007610ff3d7816 */ /* 0x000fc4000000003d */
[----:B---3--:R-:W-:-:S04]  /*34d90*/  @!P0 LOP3.LUT R5, R5, R4, RZ, 0x3c, !PT ;  /* 0x0000000405058212 */ /* 0x008fc800078e3cff */
[----:B------:R-:W-:-:S04]  /*34da0*/  @!P0 LOP3.LUT R4, R5, R4, RZ, 0x3c, !PT ;  /* 0x0000000405048212 */ /* 0x000fc800078e3cff */
[----:B------:R-:W-:-:S05]  /*34db0*/  @!P0 LOP3.LUT R5, R5, R4, RZ, 0x3c, !PT ;  /* 0x0000000405058212 */ /* 0x000fca00078e3cff */
[----:B------:R-:W3:Y:S04]  /*34dc0*/  @!P0 LDG.E.U16 R61, desc[UR48][R4.64] ;  /* 0x00000030043d8981 */ /* 0x000ee8000c1e1500 */
[----:B---3--:R0:W-:Y:S04]  /*34dd0*/  STL [R1+0x80], R61 ;  /* 0x0000803d01007387 */ /* 0x0081e80000100800 */
[----:B0-----:R-:W3:Y:S04]  /*34de0*/  LDL.LU R61, [R1+0x52b4] ;  /* 0x0052b400013d7983 */ /* 0x001ee80000300800 */
[----:B------:R-:W2:Y:S04]  /*34df0*/  LDL R4, [R1+0x1d40] ;  /* 0x001d400001047983 */ /* 0x000ea80000100800 */
[----:B------:R-:W2:Y:S01]  /*34e00*/  LDL R5, [R1+0x1d44] ;  /* 0x001d440001057983 */ /* 0x000ea20000100800 */
[----:B------:R-:W-:-:S02]  /*34e10*/  PRMT R21, RZ, 0x7610, R21 ;  /* 0x00007610ff157816 */ /* 0x000fc40000000015 */
[----:B--2---:R-:W-:-:S04]  /*34e20*/  @!P1 LOP3.LUT R5, R5, R4, RZ, 0x3c, !PT ;  /* 0x0000000405059212 */ /* 0x004fc800078e3cff */
[----:B------:R-:W-:-:S04]  /*34e30*/  @!P1 LOP3.LUT R4, R5, R4, RZ, 0x3c, !PT ;  /* 0x0000000405049212 */ /* 0x000fc800078e3cff */
[----:B------:R-:W-:-:S05]  /*34e40*/  @!P1 LOP3.LUT R5, R5, R4, RZ, 0x3c, !PT ;  /* 0x0000000405059212 */ /* 0x000fca00078e3cff */
[----:B------:R0:W2:Y:S04]  /*34e50*/  @!P1 LDG.E.U16 R21, desc[UR48][R4.64] ;  /* 0x0000003004159981 */ /* 0x0000a8000c1e1500 */
[----:B------:R-:W0:Y:S04]  /*34e60*/  LDL R4, [R1+0x1d08] ;  /* 0x001d080001047983 */ /* 0x000e280000100800 */
[----:B------:R-:W0:Y:S01]  /*34e70*/  LDL R5, [R1+0x1d0c] ;  /* 0x001d0c0001057983 */ /* 0x000e220000100800 */
[----:B---3--:R-:W-:Y:S02]  /*34e80*/  PRMT R61, RZ, 0x7610, R61 ;  /* 0x00007610ff3d7816 */ /* 0x008fe4000000003d */
[----:B0-----:R-:W-:-:S04]  /*34e90*/  @!P0 LOP3.LUT R5, R5, R4, RZ, 0x3c, !PT ;  /* 0x0000000405058212 */ /* 0x001fc800078e3cff */
[----:B------:R-:W-:-:S04]  /*34ea0*/  @!P0 LOP3.LUT R4, R5, R4, RZ, 0x3c, !PT ;  /* 0x0000000405048212 */ /* 0x000fc800078e3cff */
[----:B------:R-:W-:-:S05]  /*34eb0*/  @!P0 LOP3.LUT R5, R5, R4, RZ, 0x3c, !PT ;  /* 0x0000000405058212 */ /* 0x000fca00078e3cff */
[----:B------:R-:W3:Y:S04]  /*34ec0*/  @!P0 LDG.E.U16 R61, desc[UR48][R4.64] ;  /* 0x00000030043d8981 */ /* 0x000ee8000c1e1500 */
[----:B--2---:R0:W-:Y:S04]  /*34ed0*/  STL [R1+0x7c], R21 ;  /* 0x00007c1501007387 */ /* 0x0041e80000100800 */
[----:B0-----:R-:W2:Y:S04]  /*34ee0*/  LDL R21, [R1+0x1c84] ;  /* 0x001c840001157983 */ /* 0x001ea80000100800 */
        /* <DEDUP_REMOVED lines=8> */
[----:B------:R-:W2:Y:S04]  /*34f70*/  @!P1 LDG.E.U16 R2, desc[UR48][R4.64] ;  /* 0x0000003004029981 */ /* 0x000ea8000c1e1500 */
        /* <DEDUP_REMOVED lines=17> */
[----:B------:R0:W3:Y:S04]  /*35090*/  @!P1 LDG.E.U16 R23, desc[UR48][R4.64] ;  /* 0x0000003004179981 */ /* 0x0000e8000c1e1500 */
[----:B------:R-:W0:Y:S04]  /*350a0*/  LDL R4, [R1+0x1c88] ;  /* 0x001c880001047983 */ /* 0x000e280000100800 */
[----:B------:R-:W0:Y:S01]  /*350b0*/  LDL R5, [R1+0x1c8c] ;  /* 0x001c8c0001057983 */ /* 0x000e220000100800 */
[----:B--2---:R-:W-:Y:S02]  /*350c0*/  PRMT R61, RZ, 0x7610, R61 ;  /* 0x00007610ff3d7816 */ /* 0x004fe4000000003d */
[----:B0-----:R-:W-:-:S04]  /*350d0*/  @!P0 LOP3.LUT R5, R5, R4, RZ, 0x3c, !PT ;  /* 0x0000000405058212 */ /* 0x001fc800078e3cff */
[----:B------:R-:W-:-:S04]  /*350e0*/  @!P0 LOP3.LUT R4, R5, R4, RZ, 0x3c, !PT ;  /* 0x0000000405048212 */ /* 0x000fc800078e3cff */
[----:B------:R-:W-:-:S05]  /*350f0*/  @!P0 LOP3.LUT R5, R5, R4, RZ, 0x3c, !PT ;  /* 0x0000000405058212 */ /* 0x000fca00078e3cff */
[----:B------:R-:W2:Y:S04]  /*35100*/  @!P0 LDG.E.U16 R61, desc[UR48][R4.64] ;  /* 0x00000030043d8981 */ /* 0x000ea8000c1e1500 */
[----:B---3--:R0:W-:Y:S04]  /*35110*/  STL [R1+0x6c], R23 ;  /* 0x00006c1701007387 */ /* 0x0081e80000100800 */
[----:B0-----:R-:W3:Y:S04]  /*35120*/  LDL R23, [R1+0x1c04] ;  /* 0x001c040001177983 */ /* 0x001ee80000100800 */
[----:B--2---:R0:W-:Y:S04]  /*35130*/  STL [R1+0x68], R61 ;  /* 0x0000683d01007387 */ /* 0x0041e80000100800 */
[----:B0-----:R-:W2:Y:S04]  /*35140*/  LDL.LU R61, [R1+0x52a4] ;  /* 0x0052a400013d7983 */ /* 0x001ea80000300800 */
[----:B------:R-:W2:Y:S01]  /*35150*/  LDL R5, [R1+0x1c80] ;  /* 0x001c800001057983 */ /* 0x000ea20000100800 */
[----:B------:R-:W-:Y:S01]  /*35160*/  PRMT R2, RZ, 0x7610, R2 ;  /* 0x00007610ff027816 */ /* 0x000fe20000000002 */
[----:B------:R-:W-:-:S02]  /*35170*/  @!P1 IMAD.MOV.U32 R4, RZ, RZ, R21 ;  /* 0x000000ffff049224 */ /* 0x000fc400078e0015 */
[----:B------:R-:W3:Y:S04]  /*35180*/  LDL R21, [R1+0x1bcc] ;  /* 0x001bcc0001157983 */ /* 0x000ee80000100800 */
[----:B--2---:R-:W2:Y:S04]  /*35190*/  @!P1 LDG.E.U16 R2, desc[UR48][R4.64] ;  /* 0x0000003004029981 */ /* 0x004ea8000c1e1500 */
[----:B--2---:R0:W-:Y:S04]  /*351a0*/  STL [R1+0x64], R2 ;  /* 0x0000640201007387 */ /* 0x0041e80000100800 */
[----:B0-----:R-:W2:Y:S04]  /*351b0*/  LDL.LU R2, [R1+0x52a0] ;  /* 0x0052a00001027983 */ /* 0x001ea80000300800 */
        /* <DEDUP_REMOVED lines=24> */
[----:B------:R-:W2:Y:S01]  /*35340*/  @!P0 LDG.E.U16 R61, desc[UR48][R4.64] ;  /* 0x00000030043d8981 */ /* 0x000ea2000c1e1500 */
[----:B------:R-:W-:-:S03]  /*35350*/  PRMT R22, RZ, 0x7610, R22 ;  /* 0x00007610ff167816 */ /* 0x000fc60000000016 */
[----:B--2---:R0:W-:Y:S04]  /*35360*/  STL [R1+0x58], R61 ;  /* 0x0000583d01007387 */ /* 0x0041e80000100800 */
[----:B0-----:R-:W2:Y:S04]  /*35370*/  LDL.LU R61, [R1+0x5294] ;  /* 0x00529400013d7983 */ /* 0x001ea80000300800 */
[----:B------:R-:W2:Y:S01]  /*35380*/  LDL R5, [R1+0x1c00] ;  /* 0x001c000001057983 */ /* 0x000ea20000100800 */
[----:B---3--:R-:W-:Y:S01]  /*35390*/  @!P1 IMAD.MOV.U32 R4, RZ, RZ, R23 ;  /* 0x000000ffff049224 */ /* 0x008fe200078e0017 */
[----:B------:R-:W-:-:S02]  /*353a0*/  PRMT R19, RZ, 0x7610, R19 ;  /* 0x00007610ff137816 */ /* 0x000fc40000000013 */
[----:B------:R-:W3:Y:S04]  /*353b0*/  LDL R23, [R1+0x1b48] ;  /* 0x001b480001177983 */ /* 0x000ee80000100800 */
[----:B--2---:R0:W2:Y:S04]  /*353c0*/  @!P1 LDG.E.U16 R22, desc[UR48][R4.64] ;  /* 0x0000003004169981 */ /* 0x0040a8000c1e1500 */
[----:B------:R-:W3:Y:S01]  /*353d0*/  LDL R5, [R1+0x1bc8] ;  /* 0x001bc80001057983 */ /* 0x000ee20000100800 */
[----:B0-----:R-:W-:-:S03]  /*353e0*/  @!P0 IMAD.MOV.U32 R4, RZ, RZ, R21 ;  /* 0x000000ffff048224 */ /* 0x001fc600078e0015 */
[----:B--2---:R0:W-:Y:S01]  /*353f0*/  STL [R1+0x54], R22 ;  /* 0x0000541601007387 */ /* 0x0041e20000100800 */
[----:B------:R-:W-:-:S03]  /*35400*/  PRMT R2, RZ, 0x7610, R2 ;  /* 0x00007610ff027816 */ /* 0x000fc60000000002 */
[----:B------:R-:W2:Y:S04]  /*35410*/  LDL R21, [R1+0x1b40] ;  /* 0x001b400001157983 */ /* 0x000ea80000100800 */
[----:B---3--:R1:W3:Y:S04]  /*35420*/  @!P0 LDG.E.U16 R19, desc[UR48][R4.64] ;  /* 0x0000003004138981 */ /* 0x0082e8000c1e1500 */
[----:B0-----:R-:W2:Y:S04]  /*35430*/  LDL R22, [R1+0x1b4c] ;  /* 0x001b4c0001167983 */ /* 0x001ea80000100800 */
[----:B------:R-:W1:Y:S04]  /*35440*/  LDL R4, [R1+0x1bc0] ;  /* 0x001bc00001047983 */ /* 0x000e680000100800 */
[----:B------:R-:W1:Y:S02]  /*35450*/  LDL R5, [R1+0x1bc4] ;  /* 0x001bc40001057983 */ /* 0x000e640000100800 */
[----:B-1----:R-:W-:-:S04]  /*35460*/  @!P1 LOP3.LUT R5, R5, R4, RZ, 0x3c, !PT ;  /* 0x0000000405059212 */ /* 0x002fc800078e3cff */
[----:B------:R-:W-:-:S04]  /*35470*/  @!P1 LOP3.LUT R4, R5, R4, RZ, 0x3c, !PT ;  /* 0x0000000405049212 */ /* 0x000fc800078e3cff */
[----:B------:R-:W-:-:S05]  /*35480*/  @!P1 LOP3.LUT R5, R5, R4, RZ, 0x3c, !PT ;  /* 0x0000000405059212 */ /* 0x000fca00078e3cff */
[----:B------:R-:W2:Y:S04]  /*35490*/  @!P1 LDG.E.U16 R2, desc[UR48][R4.64] ;  /* 0x0000003004029981 */ /* 0x000ea8000c1e1500 */
[----:B---3--:R0:W-:Y:S04]  /*354a0*/  STL [R1+0x50], R19 ;  /* 0x0000501301007387 */ /* 0x0081e80000100800 */
[----:B0-----:R-:W3:Y:S04]  /*354b0*/  LDL R19, [R1+0x1b44] ;  /* 0x001b440001137983 */ /* 0x001ee80000100800 */
        /* <DEDUP_REMOVED lines=14> */
[----:B------:R-:W-:Y:S02]  /*355a0*/  PRMT R14, RZ, 0x7610, R14 ;  /* 0x00007610ff0e7816 */ /* 0x000fe4000000000e */
[----:B--2---:R-:W-:-:S04]  /*355b0*/  @!P1 LOP3.LUT R5, R5, R4, RZ, 0x3c, !PT ;  /* 0x0000000405059212 */ /* 0x004fc800078e3cff */
[----:B------:R-:W-:-:S04]  /*355c0*/  @!P1 LOP3.LUT R4, R5, R4, RZ, 0x3c, !PT ;  /* 0x0000000405049212 */ /* 0x000fc800078e3cff */
[----:B------:R-:W-:-:S05]  /*355d0*/  @!P1 LOP3.LUT R5, R5, R4, RZ, 0x3c, !PT ;  /* 0x0000000405059212 */ /* 0x000fca00078e3cff */
[----:B------:R0:W2:Y:S02]  /*355e0*/  @!P1 LDG.E.U16 R15, desc[UR48][R4.64] ;  /* 0x00000030040f9981 */ /* 0x0000a4000c1e1500 */
[----:B0-----:R-:W-:Y:S02]  /*355f0*/  @!P0 IMAD.MOV.U32 R4, RZ, RZ, R22 ;  /* 0x000000ffff048224 */ /* 0x001fe400078e0016 */
[----:B------:R-:W-:-:S05]  /*35600*/  @!P0 IMAD.MOV.U32 R5, RZ, RZ, R23 ;  /* 0x000000ffff058224 */ /* 0x000fca00078e0017 */
[----:B------:R3:W4:Y:S01]  /*35610*/  @!P0 LDG.E.U16 R14, desc[UR48][R4.64] ;  /* 0x00000030040e8981 */ /* 0x000722000c1e1500 */
[----:B------:R-:W-:Y:S01]  /*35620*/  PRMT R11, RZ, 0x7610, R11 ;  /* 0x00007610ff0b7816 */ /* 0x000fe2000000000b */
[----:B---3--:R-:W-:Y:S02]  /*35630*/  @!P1 IMAD.MOV.U32 R4, RZ, RZ, R19 ;  /* 0x000000ffff049224 */ /* 0x008fe400078e0013 */
[----:B------:R-:W-:-:S05]  /*35640*/  @!P1 IMAD.MOV.U32 R5, RZ, RZ, R21 ;  /* 0x000000ffff059224 */ /* 0x000fca00078e0015 */
[----:B------:R0:W3:Y:S04]  /*35650*/  @!P1 LDG.E.U16 R11, desc[UR48][R4.64] ;  /* 0x00000030040b9981 */ /* 0x0000e8000c1e1500 */
[----:B--2---:R1:W-:Y:S04]  /*35660*/  STL [R1+0x44], R15 ;  /* 0x0000440f01007387 */ /* 0x0043e80000100800 */
[----:B------:R-:W2:Y:S04]  /*35670*/  LDL R23, [R1+0x1ac8] ;  /* 0x001ac80001177983 */ /* 0x000ea80000100800 */
[----:B-1----:R-:W2:Y:S04]  /*35680*/  LDL R15, [R1+0x1b04] ;  /* 0x001b0400010f7983 */ /* 0x002ea80000100800 */
[----:B----4-:R1:W-:Y:S04]  /*35690*/  STL [R1+0x40], R14 ;  /* 0x0000400e01007387 */ /* 0x0103e80000100800 */
[----:B------:R-:W0:Y:S04]  /*356a0*/  LDL R4, [R1+0x1b08] ;  /* 0x001b080001047983 */ /* 0x000e280000100800 */
[----:B------:R-:W0:Y:S01]  /*356b0*/  LDL R5, [R1+0x1b0c] ;  /* 0x001b0c0001057983 */ /* 0x000e220000100800 */
[----:B------:R-:W-:-:S03]  /*356c0*/  PRMT R3, RZ, 0x7610, R3 ;  /* 0x00007610ff037816 */ /* 0x000fc60000000003 */
[----:B------:R-:W4:Y:S04]  /*356d0*/  LDL R22, [R1+0x1ac0] ;  /* 0x001ac00001167983 */ /* 0x000f280000100800 */
[----:B------:R-:W2:Y:S04]  /*356e0*/  LDL R21, [R1+0x1ac4] ;  /* 0x001ac40001157983 */ /* 0x000ea80000100800 */
[----:B------:R-:W2:Y:S04]  /*356f0*/  LDL R19, [R1+0x1a88] ;  /* 0x001a880001137983 */ /* 0x000ea80000100800 */
[----:B-1----:R-:W2:Y:S01]  /*35700*/  LDL R14, [R1+0x1acc] ;  /* 0x001acc00010e7983 */ /* 0x002ea20000100800 */
[----:B0-----:R-:W-:-:S04]  /*35710*/  @!P0 LOP3.LUT R5, R5, R4, RZ, 0x3c, !PT ;  /* 0x0000000405058212 */ /* 0x001fc800078e3cff */
[----:B------:R-:W-:-:S04]  /*35720*/  @!P0 LOP3.LUT R4, R5, R4, RZ, 0x3c, !PT ;  /* 0x0000000405048212 */ /* 0x000fc800078e3cff */
[----:B------:R-:W-:-:S05]  /*35730*/  @!P0 LOP3.LUT R5, R5, R4, RZ, 0x3c, !PT ;  /* 0x0000000405058212 */ /* 0x000fca00078e3cff */
[----:B------:R-:W2:Y:S04]  /*35740*/  @!P0 LDG.E.U16 R3, desc[UR48][R4.64] ;  /* 0x0000003004038981 */ /* 0x000ea8000c1e1500 */
[----:B---3--:R0:W-:Y:S04]  /*35750*/  STL [R1+0x3c], R11 ;  /* 0x00003c0b01007387 */ /* 0x0081e80000100800 */
[----:B0-----:R-:W3:Y:S04]  /*35760*/  LDL R11, [R1+0x1a8c] ;  /* 0x001a8c00010b7983 */ /* 0x001ee80000100800 */
[----:B--2---:R-:W-:Y:S04]  /*35770*/  STL [R1+0x38], R3 ;  /* 0x0000380301007387 */ /* 0x004fe80000100800 */
[----:B------:R-:W2:Y:S01]  /*35780*/  LDL R5, [R1+0x1b00] ;  /* 0x001b000001057983 */ /* 0x000ea20000100800 */
[----:B------:R-:W-:Y:S01]  /*35790*/  PRMT R9, RZ, 0x7610, R9 ;  /* 0x00007610ff097816 */ /* 0x000fe20000000009 */
[----:B------:R-:W-:Y:S01]  /*357a0*/  @!P1 IMAD.MOV.U32 R4, RZ, RZ, R15 ;  /* 0x000000ffff049224 */ /* 0x000fe200078e000f */
[----:B------:R-:W-:Y:S01]  /*357b0*/  PRMT R10, RZ, 0x7610, R10 ;  /* 0x00007610ff0a7816 */ /* 0x000fe2000000000a */
[----:B------:R-:W3:Y:S04]  /*357c0*/  LDL R15, [R1+0x1a80] ;  /* 0x001a8000010f7983 */ /* 0x000ee80000100800 */
[----:B--2---:R0:W2:Y:S02]  /*357d0*/  @!P1 LDG.E.U16 R9, desc[UR48][R4.64] ;  /* 0x0000003004099981 */ /* 0x0040a4000c1e1500 */
[----:B0-----:R-:W-:-:S02]  /*357e0*/  @!P0 IMAD.MOV.U32 R4, RZ, RZ, R14 ;  /* 0x000000ffff048224 */ /* 0x001fc400078e000e */
[----:B------:R-:W-:-:S05]  /*357f0*/  @!P0 IMAD.MOV.U32 R5, RZ, RZ, R23 ;  /* 0x000000ffff058224 */ /* 0x000fca00078e0017 */
[----:B------:R0:W2:Y:S01]  /*35800*/  @!P0 LDG.E.U16 R10, desc[UR48][R4.64] ;  /* 0x00000030040a8981 */ /* 0x0000a2000c1e1500 */
[----:B------:R-:W-:Y:S02]  /*35810*/  PRMT R20, RZ, 0x7610, R20 ;  /* 0x00007610ff147816 */ /* 0x000fe40000000014 */
[----:B------:R-:W-:Y:S01]  /*35820*/  PRMT R7, RZ, 0x7610, R7 ;  /* 0x00007610ff077816 */ /* 0x000fe20000000007 */
[----:B0-----:R-:W-:Y:S02]  /*35830*/  @!P1 IMAD.MOV.U32 R4, RZ, RZ, R21 ;  /* 0x000000ffff049224 */ /* 0x001fe400078e0015 */
[----:B----4-:R-:W-:-:S05]  /*35840*/  @!P1 IMAD.MOV.U32 R5, RZ, RZ, R22 ;  /* 0x000000ffff059224 */ /* 0x010fca00078e0016 */
[----:B------:R3:W4:Y:S02]  /*35850*/  @!P1 LDG.E.U16 R20, desc[UR48][R4.64] ;  /* 0x0000003004149981 */ /* 0x000724000c1e1500 */
[----:B---3--:R-:W-:Y:S02]  /*35860*/  @!P0 IMAD.MOV.U32 R4, RZ, RZ, R11 ;  /* 0x000000ffff048224 */ /* 0x008fe400078e000b */
[----:B------:R-:W-:-:S05]  /*35870*/  @!P0 IMAD.MOV.U32 R5, RZ, RZ, R19 ;  /* 0x000000ffff058224 */ /* 0x000fca00078e0013 */
[----:B------:R0:W3:Y:S04]  /*35880*/  @!P0 LDG.E.U16 R7, desc[UR48][R4.64] ;  /* 0x0000003004078981 */ /* 0x0000e8000c1e1500 */
[----:B--2---:R1:W-:Y:S04]  /*35890*/  STL [R1+0x34], R9 ;  /* 0x0000340901007387 */ /* 0x0043e80000100800 */
[----:B------:R-:W2:Y:S04]  /*358a0*/  LDL R14, [R1+0x1a48] ;  /* 0x001a4800010e7983 */ /* 0x000ea80000100800 */
[----:B-1----:R-:W2:Y:S04]  /*358b0*/  LDL R9, [R1+0x1a84] ;  /* 0x001a840001097983 */ /* 0x002ea80000100800 */
[----:B------:R1:W-:Y:S04]  /*358c0*/  STL [R1+0x30], R10 ;  /* 0x0000300a01007387 */ /* 0x0003e80000100800 */
[----:B-1----:R-:W2:Y:S01]  /*358d0*/  LDL R10, [R1+0x1a4c] ;  /* 0x001a4c00010a7983 */ /* 0x002ea20000100800 */
[----:B------:R-:W-:Y:S01]  /*358e0*/  PRMT R8, RZ, 0x7610, R8 ;  /* 0x00007610ff087816 */ /* 0x000fe20000000008 */
[----:B0-----:R-:W-:Y:S01]  /*358f0*/  @!P1 IMAD.MOV.U32 R5, RZ, RZ, R15 ;  /* 0x000000ffff059224 */ /* 0x001fe200078e000f */
[----:B------:R-:W-:Y:S01]  /*35900*/  PRMT R6, RZ, 0x7610, R6 ;  /* 0x00007610ff067816 */ /* 0x000fe20000000006 */
[----:B----4-:R0:W-:Y:S04]  /*35910*/  STL [R1+0x2c], R20 ;  /* 0x00002c1401007387 */ /* 0x0101e80000100800 */
[----:B------:R-:W4:Y:S04]  /*35920*/  LDL R19, [R1+0x1a44] ;  /* 0x001a440001137983 */ /* 0x000f280000100800 */
[----:B------:R-:W4:Y:S04]  /*35930*/  LDL R11, [R1+0x1a08] ;  /* 0x001a0800010b7983 */ /* 0x000f280000100800 */
[----:B0-----:R-:W4:Y:S04]  /*35940*/  LDL R20, [R1+0x1a40] ;  /* 0x001a400001147983 */ /* 0x001f280000100800 */
[----:B---3--:R0:W-:Y:S04]  /*35950*/  STL [R1+0x28], R7 ;  /* 0x0000280701007387 */ /* 0x0081e80000100800 */
[----:B0-----:R-:W3:Y:S01]  /*35960*/  LDL R7, [R1+0x1a0c] ;  /* 0x001a0c0001077983 */ /* 0x001ee20000100800 */
[----:B--2---:R-:W-:-:S03]  /*35970*/  @!P1 IMAD.MOV.U32 R4, RZ, RZ, R9 ;  /* 0x000000ffff049224 */ /* 0x004fc600078e0009 */
[----:B------:R-:W2:Y:S04]  /*35980*/  LDL R9, [R1+0x1a00] ;  /* 0x001a000001097983 */ /* 0x000ea80000100800 */
[----:B------:R0:W2:Y:S02]  /*35990*/  @!P1 LDG.E.U16 R8, desc[UR48][R4.64] ;  /* 0x0000003004089981 */ /* 0x0000a4000c1e1500 */
[----:B0-----:R-:W-:Y:S02]  /*359a0*/  @!P0 IMAD.MOV.U32 R5, RZ, RZ, R14 ;  /* 0x000000ffff058224 */ /* 0x001fe400078e000e */
[----:B------:R-:W-:-:S05]  /*359b0*/  @!P0 IMAD.MOV.U32 R4, RZ, RZ, R10 ;  /* 0x000000ffff048224 */ /* 0x000fca00078e000a */
[----:B------:R4:W2:Y:S01]  /*359c0*/  @!P0 LDG.E.U16 R6, desc[UR48][R4.64] ;  /* 0x0000003004068981 */ /* 0x0008a2000c1e1500 */
[----:B------:R-:W-:Y:S01]  /*359d0*/  PRMT R18, RZ, 0x7610, R18 ;  /* 0x00007610ff127816 */ /* 0x000fe20000000012 */
[----:B----4-:R-:W-:Y:S02]  /*359e0*/  @!P1 IMAD.MOV.U32 R4, RZ, RZ, R19 ;  /* 0x000000ffff049224 */ /* 0x010fe400078e0013 */
[----:B------:R-:W-:-:S05]  /*359f0*/  @!P1 IMAD.MOV.U32 R5, RZ, RZ, R20 ;  /* 0x000000ffff059224 */ /* 0x000fca00078e0014 */
[----:B------:R0:W4:Y:S02]  /*35a00*/  @!P1 LDG.E.U16 R18, desc[UR48][R4.64] ;  /* 0x0000003004129981 */ /* 0x000124000c1e1500 */
[----:B0-----:R-:W-:Y:S02]  /*35a10*/  @!P0 IMAD.MOV.U32 R5, RZ, RZ, R11 ;  /* 0x000000ffff058224 */ /* 0x001fe400078e000b */
[----:B---3--:R-:W-:Y:S01]  /*35a20*/  @!P0 IMAD.MOV.U32 R4, RZ, RZ, R7 ;  /* 0x000000ffff048224 */ /* 0x008fe200078e0007 */
[----:B--2---:R0:W-:Y:S04]  /*35a30*/  STL [R1+0x24], R8 ;  /* 0x0000240801007387 */ /* 0x0041e80000100800 */
[----:B------:R-:W2:Y:S04]  /*35a40*/  LDL R15, [R1+0x19c8] ;  /* 0x0019c800010f7983 */ /* 0x000ea80000100800 */
[----:B------:R-:W3:Y:S04]  /*35a50*/  LDL R14, [R1+0x19cc] ;  /* 0x0019cc00010e7983 */ /* 0x000ee80000100800 */
[----:B------:R-:W2:Y:S04]  /*35a60*/  LDL R10, [R1+0x19c0] ;  /* 0x0019c000010a7983 */ /* 0x000ea80000100800 */
[----:B0-----:R-:W2:Y:S04]  /*35a70*/  LDL R8, [R1+0x1a04] ;  /* 0x001a040001087983 */ /* 0x001ea80000100800 */
[----:B------:R0:W-:Y:S04]  /*35a80*/  STL [R1+0x20], R6 ;  /* 0x0000200601007387 */ /* 0x0001e80000100800 */
[----:B------:R-:W3:Y:S04]  /*35a90*/  LDL R11, [R1+0x1988] ;  /* 0x00198800010b7983 */ /* 0x000ee80000100800 */
[----:B------:R-:W3:Y:S04]  /*35aa0*/  LDL R7, [R1+0x198c] ;  /* 0x00198c0001077983 */ /* 0x000ee80000100800 */
[----:B0-----:R-:W3:Y:S01]  /*35ab0*/  LDL R6, [R1+0x19c4] ;  /* 0x0019c40001067983 */ /* 0x001ee20000100800 */
[----:B------:R-:W-:-:S02]  /*35ac0*/  PRMT R17, RZ, 0x7610, R17 ;  /* 0x00007610ff117816 */ /* 0x000fc40000000011 */
[----:B------:R-:W-:-:S04]  /*35ad0*/  PRMT R16, RZ, 0x7610, R16 ;  /* 0x00007610ff107816 */ /* 0x000fc80000000010 */
[----:B------:R0:W4:Y:S01]  /*35ae0*/  @!P0 LDG.E.U16 R17, desc[UR48][R4.64] ;  /* 0x0000003004118981 */ /* 0x000122000c1e1500 */
[----:B------:R-:W-:Y:S01]  /*35af0*/  PRMT R13, RZ, 0x7610, R13 ;  /* 0x00007610ff0d7816 */ /* 0x000fe2000000000d */
[----:B0-----:R-:W-:Y:S01]  /*35b00*/  @!P1 IMAD.MOV.U32 R5, RZ, RZ, R9 ;  /* 0x000000ffff059224 */ /* 0x001fe200078e0009 */
[----:B------:R-:W-:Y:S01]  /*35b10*/  PRMT R12, RZ, 0x7610, R12 ;  /* 0x00007610ff0c7816 */ /* 0x000fe2000000000c */
[----:B------:R-:W4:Y:S01]  /*35b20*/  LDL R9, [R1+0x1980] ;  /* 0x0019800001097983 */ /* 0x000f220000100800 */
[----:B------:R-:W-:Y:S01]  /*35b30*/  PRMT R60, RZ, 0x7610, R60 ;  /* 0x00007610ff3c7816 */ /* 0x000fe2000000003c */
[----:B--2---:R-:W-:Y:S02]  /*35b40*/  @!P1 IMAD.MOV.U32 R4, RZ, RZ, R8 ;  /* 0x000000ffff049224 */ /* 0x004fe400078e0008 */
[----:B------:R-:W2:Y:S04]  /*35b50*/  LDL R8, [R1+0x1984] ;  /* 0x0019840001087983 */ /* 0x000ea80000100800 */
[----:B------:R3:W2:Y:S02]  /*35b60*/  @!P1 LDG.E.U16 R16, desc[UR48][R4.64] ;  /* 0x0000003004109981 */ /* 0x0006a4000c1e1500 */
[----:B---3--:R-:W-:-:S02]  /*35b70*/  @!P0 IMAD.MOV.U32 R4, RZ, RZ, R14 ;  /* 0x000000ffff048224 */ /* 0x008fc400078e000e */
[----:B------:R-:W-:-:S05]  /*35b80*/  @!P0 IMAD.MOV.U32 R5, RZ, RZ, R15 ;  /* 0x000000ffff058224 */ /* 0x000fca00078e000f */
[----:B------:R0:W3:Y:S02]  /*35b90*/  @!P0 LDG.E.U16 R13, desc[UR48][R4.64] ;  /* 0x00000030040d8981 */ /* 0x0000e4000c1e1500 */
[----:B0-----:R-:W-:Y:S02]  /*35ba0*/  @!P1 IMAD.MOV.U32 R4, RZ, RZ, R6 ;  /* 0x000000ffff049224 */ /* 0x001fe400078e0006 */
[----:B------:R-:W-:-:S05]  /*35bb0*/  @!P1 IMAD.MOV.U32 R5, RZ, RZ, R10 ;  /* 0x000000ffff059224 */ /* 0x000fca00078e000a */
[----:B------:R0:W3:Y:S02]  /*35bc0*/  @!P1 LDG.E.U16 R12, desc[UR48][R4.64] ;  /* 0x00000030040c9981 */ /* 0x0000e4000c1e1500 */
[----:B0-----:R-:W-:Y:S02]  /*35bd0*/  @!P0 IMAD.MOV.U32 R4, RZ, RZ, R7 ;  /* 0x000000ffff048224 */ /* 0x001fe400078e0007 */
[----:B------:R-:W-:-:S05]  /*35be0*/  @!P0 IMAD.MOV.U32 R5, RZ, RZ, R11 ;  /* 0x000000ffff058224 */ /* 0x000fca00078e000b */
[----:B------:R4:W3:Y:S01]  /*35bf0*/  @!P0 LDG.E.U16 R60, desc[UR48][R4.64] ;  /* 0x00000030043c8981 */ /* 0x0008e2000c1e1500 */
[----:B------:R-:W-:Y:S01]  /*35c00*/  PRMT R2, RZ, 0x7610, R2 ;  /* 0x00007610ff027816 */ /* 0x000fe20000000002 */
[----:B----4-:R-:W-:Y:S02]  /*35c10*/  @!P1 IMAD.MOV.U32 R5, RZ, RZ, R9 ;  /* 0x000000ffff059224 */ /* 0x010fe400078e0009 */
[----:B--2---:R-:W-:-:S05]  /*35c20*/  @!P1 IMAD.MOV.U32 R4, RZ, RZ, R8 ;  /* 0x000000ffff049224 */ /* 0x004fca00078e0008 */
[----:B------:R-:W2:Y:S04]  /*35c30*/  @!P1 LDG.E.U16 R2, desc[UR48][R4.64] ;  /* 0x0000003004029981 */ /* 0x000ea8000c1e1500 */
[----:B---3--:R0:W-:Y:S04]  /*35c40*/  STL [R1+0x10], R13 ;  /* 0x0000100d01007387 */ /* 0x0081e80000100800 */
[----:B------:R-:W3:Y:S04]  /*35c50*/  LDL R10, [R1+0x194c] ;  /* 0x00194c00010a7983 */ /* 0x000ee80000100800 */
[----:B------:R-:W4:Y:S04]  /*35c60*/  LDL R6, [R1+0x1944] ;  /* 0x0019440001067983 */ /* 0x000f280000100800 */
[----:B------:R-:W4:Y:S04]  /*35c70*/  LDL R7, [R1+0x1940] ;  /* 0x0019400001077983 */ /* 0x000f280000100800 */
[----:B0-----:R-:W4:Y:S04]  /*35c80*/  LDL R13, [R1+0x1948] ;  /* 0x00194800010d7983 */ /* 0x001f280000100800 */
[----:B------:R0:W-:Y:S04]  /*35c90*/  STL [R1+0xc], R12 ;  /* 0x00000c0c01007387 */ /* 0x0001e80000100800 */
[----:B------:R-:W4:Y:S04]  /*35ca0*/  LDL R11, [R1+0x190c] ;  /* 0x00190c00010b7983 */ /* 0x000f280000100800 */
[----:B0-----:R-:W4:Y:S04]  /*35cb0*/  LDL R12, [R1+0x1908] ;  /* 0x00190800010c7983 */ /* 0x001f280000100800 */
[----:B------:R-:W-:Y:S04]  /*35cc0*/  STL [R1+0x5210], R60 ;  /* 0x0052103c01007387 */ /* 0x000fe80000100800 */
[----:B------:R-:W4:Y:S04]  /*35cd0*/  LDL R9, [R1+0x1900] ;  /* 0x0019000001097983 */ /* 0x000f280000100800 */
[----:B------:R-:W-:Y:S04]  /*35ce0*/  STL [R1+0x1c], R18 ;  /* 0x00001c1201007387 */ /* 0x000fe80000100800 */
[----:B------:R-:W4:Y:S01]  /*35cf0*/  LDL R8, [R1+0x1904] ;  /* 0x0019040001087983 */ /* 0x000f220000100800 */
[----:B------:R-:W-:-:S02]  /*35d00*/  PRMT R61, RZ, 0x7610, R61 ;  /* 0x00007610ff3d7816 */ /* 0x000fc4000000003d */
[----:B------:R-:W-:Y:S02]  /*35d10*/  PRMT R59, RZ, 0x7610, R59 ;  /* 0x00007610ff3b7816 */ /* 0x000fe4000000003b */
[----:B------:R-:W-:Y:S02]  /*35d20*/  PRMT R58, RZ, 0x7610, R58 ;  /* 0x00007610ff3a7816 */ /* 0x000fe4000000003a */
[----:B------:R-:W-:Y:S01]  /*35d30*/  PRMT R57, RZ, 0x7610, R57 ;  /* 0x00007610ff397816 */ /* 0x000fe20000000039 */
[----:B--2---:R0:W-:Y:S01]  /*35d40*/  STL [R1+0x5214], R2 ;  /* 0x0052140201007387 */ /* 0x0041e20000100800 */
[----:B---3--:R-:W-:Y:S02]  /*35d50*/  @!P0 IMAD.MOV.U32 R4, RZ, RZ, R10 ;  /* 0x000000ffff048224 */ /* 0x008fe400078e000a */
[----:B----4-:R-:W-:-:S05]  /*35d60*/  @!P0 IMAD.MOV.U32 R5, RZ, RZ, R13 ;  /* 0x000000ffff058224 */ /* 0x010fca00078e000d */
[----:B------:R1:W2:Y:S04]  /*35d70*/  @!P0 LDG.E.U16 R61, desc[UR48][R4.64] ;  /* 0x00000030043d8981 */ /* 0x0002a8000c1e1500 */
[----:B------:R-:W-:Y:S04]  /*35d80*/  STL [R1+0x18], R17 ;  /* 0x0000181101007387 */ /* 0x000fe80000100800 */
[----:B------:R-:W3:Y:S04]  /*35d90*/  LDL R10, [R1+0x2d60] ;  /* 0x002d6000010a7983 */ /* 0x000ee80000100800 */
[----:B0-----:R-:W4:Y:S01]  /*35da0*/  LDL R2, [R1+0x2d7c] ;  /* 0x002d7c0001027983 */ /* 0x001f220000100800 */
[----:B-1----:R-:W-:-:S02]  /*35db0*/  @!P1 IMAD.MOV.U32 R4, RZ, RZ, R6 ;  /* 0x000000ffff049224 */ /* 0x002fc400078e0006 */
        /* <DEDUP_REMOVED lines=8> */
[----:B------:R-:W-:-:S03]  /*35e40*/  PRMT R56, RZ, 0x7610, R56 ;  /* 0x00007610ff387816 */ /* 0x000fc60000000038 */
[----:B--2---:R-:W-:Y:S04]  /*35e50*/  STL [R1+0x5218], R61 ;  /* 0x0052183d01007387 */ /* 0x004fe80000100800 */
[----:B------:R0:W-:Y:S04]  /*35e60*/  STL [R1+0x14], R16 ;  /* 0x0000141001007387 */ /* 0x0001e80000100800 */
[----:B------:R-:W2:Y:S04]  /*35e70*/  LDL R7, [R1+0x2d74] ;  /* 0x002d740001077983 */ /* 0x000ea80000100800 */
[----:B------:R-:W2:Y:S01]  /*35e80*/  LDL R6, [R1+0x2d78] ;  /* 0x002d780001067983 */ /* 0x000ea20000100800 */
[----:B----4-:R-:W-:-:S02]  /*35e90*/  @!P0 IMAD.MOV.U32 R4, RZ, RZ, R2 ;  /* 0x000000ffff048224 */ /* 0x010fc400078e0002 */
[----:B---3--:R-:W-:-:S05]  /*35ea0*/  @!P0 IMAD.MOV.U32 R5, RZ, RZ, R10 ;  /* 0x000000ffff058224 */ /* 0x008fca00078e000a */
[----:B------:R2:W3:Y:S04]  /*35eb0*/  @!P0 LDG.E.U16 R56, desc[UR48][R4.64] ;  /* 0x0000003004388981 */ /* 0x0004e8000c1e1500 */
[----:B------:R-:W-:Y:S04]  /*35ec0*/  STL [R1+0x521c], R59 ;  /* 0x00521c3b01007387 */ /* 0x000fe80000100800 */
[----:B------:R-:W4:Y:S04]  /*35ed0*/  LDL R14, [R1+0x2da8] ;  /* 0x002da800010e7983 */ /* 0x000f280000100800 */
[----:B------:R-:W4:Y:S04]  /*35ee0*/  LDL R11, [R1+0x2db4] ;  /* 0x002db400010b7983 */ /* 0x000f280000100800 */
[----:B------:R-:W-:Y:S04]  /*35ef0*/  STL [R1+0x5220], R58 ;  /* 0x0052203a01007387 */ /* 0x000fe80000100800 */
[----:B------:R-:W4:Y:S04]  /*35f00*/  LDL R9, [R1+0x2db0] ;  /* 0x002db00001097983 */ /* 0x000f280000100800 */
[----:B------:R-:W4:Y:S04]  /*35f10*/  LDL R8, [R1+0x2dbc] ;  /* 0x002dbc0001087983 */ /* 0x000f280000100800 */
[----:B------:R-:W-:Y:S04]  /*35f20*/  STL [R1+0x5224], R57 ;  /* 0x0052243901007387 */ /* 0x000fe80000100800 */
[----:B------:R-:W4:Y:S04]  /*35f30*/  LDL R10, [R1+0x2de8] ;  /* 0x002de800010a7983 */ /* 0x000f280000100800 */
[----:B------:R-:W4:Y:S01]  /*35f40*/  LDL R2, [R1+0x2df4] ;  /* 0x002df40001027983 */ /* 0x000f220000100800 */
[----:B------:R-:W-:-:S02]  /*35f50*/  PRMT R55, RZ, 0x7610, R55 ;  /* 0x00007610ff377816 */ /* 0x000fc40000000037 */
[----:B------:R-:W-:Y:S01]  /*35f60*/  PRMT R54, RZ, 0x7610, R54 ;  /* 0x00007610ff367816 */ /* 0x000fe20000000036 */
[----:B------:R-:W4:Y:S01]  /*35f70*/  LDL R12, [R1+0x2dfc] ;  /* 0x002dfc00010c7983 */ /* 0x000f220000100800 */
[----:B------:R-:W-:Y:S02]  /*35f80*/  PRMT R53, RZ, 0x7610, R53 ;  /* 0x00007610ff357816 */ /* 0x000fe40000000035 */
[----:B------:R-:W-:Y:S01]  /*35f90*/  PRMT R52, RZ, 0x7610, R52 ;  /* 0x00007610ff347816 */ /* 0x000fe20000000034 */
[----:B--2---:R-:W-:Y:S02]  /*35fa0*/  @!P1 IMAD.MOV.U32 R5, RZ, RZ, R7 ;  /* 0x000000ffff059224 */ /* 0x004fe400078e0007 */
[----:B------:R-:W-:-:S05]  /*35fb0*/  @!P1 IMAD.MOV.U32 R4, RZ, RZ, R6 ;  /* 0x000000ffff049224 */ /* 0x000fca00078e0006 */
[----:B------:R4:W2:Y:S04]  /*35fc0*/  @!P1 LDG.E.U16 R55, desc[UR48][R4.64] ;  /* 0x0000003004379981 */ /* 0x0008a8000c1e1500 */
[----:B---3--:R-:W-:Y:S04]  /*35fd0*/  STL [R1+0x5228], R56 ;  /* 0x0052283801007387 */ /* 0x008fe80000100800 */
[----:B------:R-:W3:Y:S04]  /*35fe0*/  LDL R13, [R1+0x2df0] ;  /* 0x002df000010d7983 */ /* 0x000ee80000100800 */
[----:B------:R-:W3:Y:S04]  /*35ff0*/  LDL R7, [R1+0x2e28] ;  /* 0x002e280001077983 */ /* 0x000ee80000100800 */
[----:B------:R-:W3:Y:S01]  /*36000*/  LDL R6, [R1+0x2e34] ;  /* 0x002e340001067983 */ /* 0x000ee20000100800 */
[----:B----4-:R-:W-:-:S02]  /*36010*/  @!P0 IMAD.MOV.U32 R4, RZ, RZ, R11 ;  /* 0x000000ffff048224 */ /* 0x010fc400078e000b */
[----:B------:R-:W-:-:S05]  /*36020*/  @!P0 IMAD.MOV.U32 R5, RZ, RZ, R14 ;  /* 0x000000ffff058224 */ /* 0x000fca00078e000e */
[----:B------:R1:W4:Y:S02]  /*36030*/  @!P0 LDG.E.U16 R54, desc[UR48][R4.64] ;  /* 0x0000003004368981 */ /* 0x000324000c1e1500 */
[----:B-1----:R-:W-:Y:S02]  /*36040*/  @!P1 IMAD.MOV.U32 R4, RZ, RZ, R8 ;  /* 0x000000ffff049224 */ /* 0x002fe400078e0008 */
[----:B------:R-:W-:-:S05]  /*36050*/  @!P1 IMAD.MOV.U32 R5, RZ, RZ, R9 ;  /* 0x000000ffff059224 */ /* 0x000fca00078e0009 */
[----:B------:R1:W4:Y:S02]  /*36060*/  @!P1 LDG.E.U16 R53, desc[UR48][R4.64] ;  /* 0x0000003004359981 */ /* 0x000324000c1e1500 */
[----:B-1----:R-:W-:Y:S02]  /*36070*/  @!P0 IMAD.MOV.U32 R4, RZ, RZ, R2 ;  /* 0x000000ffff048224 */ /* 0x002fe400078e0002 */
[----:B------:R-:W-:-:S05]  /*36080*/  @!P0 IMAD.MOV.U32 R5, RZ, RZ, R10 ;  /* 0x000000ffff058224 */ /* 0x000fca00078e000a */
[----:B------:R1:W4:Y:S01]  /*36090*/  @!P0 LDG.E.U16 R52, desc[UR48][R4.64] ;  /* 0x0000003004348981 */ /* 0x000322000c1e1500 */
[----:B------:R-:W-:Y:S02]  /*360a0*/  PRMT R51, RZ, 0x7610, R51 ;  /* 0x00007610ff337816 */ /* 0x000fe40000000033 */
[----:B------:R-:W-:Y:S01]  /*360b0*/  PRMT R50, RZ, 0x7610, R50 ;  /* 0x00007610ff327816 */ /* 0x000fe20000000032 */
[----:B-1----:R-:W-:Y:S01]  /*360c0*/  @!P1 IMAD.MOV.U32 R4, RZ, RZ, R12 ;  /* 0x000000ffff049224 */ /* 0x002fe200078e000c */
[----:B--2---:R-:W-:Y:S04]  /*360d0*/  STL [R1+0x522c], R55 ;  /* 0x00522c3701007387 */ /* 0x004fe80000100800 */
[----:B------:R-:W2:Y:S04]  /*360e0*/  LDL R15, [R1+0x2e30] ;  /* 0x002e3000010f7983 */ /* 0x000ea80000100800 */
[----:B------:R-:W2:Y:S01]  /*360f0*/  LDL R11, [R1+0x2e3c] ;  /* 0x002e3c00010b7983 */ /* 0x000ea20000100800 */
[----:B---3--:R-:W-:-:S05]  /*36100*/  @!P1 IMAD.MOV.U32 R5, RZ, RZ, R13 ;  /* 0x000000ffff059224 */ /* 0x008fca00078e000d */
[----:B------:R1:W3:Y:S04]  /*36110*/  @!P1 LDG.E.U16 R51, desc[UR48][R4.64] ;  /* 0x0000003004339981 */ /* 0x0002e8000c1e1500 */
[----:B----4-:R-:W-:Y:S04]  /*36120*/  STL [R1+0x5230], R54 ;  /* 0x0052303601007387 */ /* 0x010fe80000100800 */
[----:B------:R-:W4:Y:S04]  /*36130*/  LDL R9, [R1+0x2e68] ;  /* 0x002e680001097983 */ /* 0x000f280000100800 */
[----:B------:R-:W4:Y:S01]  /*36140*/  LDL R8, [R1+0x2e74] ;  /* 0x002e740001087983 */ /* 0x000f220000100800 */
[----:B-1----:R-:W-:-:S02]  /*36150*/  @!P0 IMAD.MOV.U32 R4, RZ, RZ, R6 ;  /* 0x000000ffff048224 */ /* 0x002fc400078e0006 */
[----:B------:R-:W-:-:S05]  /*36160*/  @!P0 IMAD.MOV.U32 R5, RZ, RZ, R7 ;  /* 0x000000ffff058224 */ /* 0x000fca00078e0007 */
[----:B------:R2:W4:Y:S04]  /*36170*/  @!P0 LDG.E.U16 R50, desc[UR48][R4.64] ;  /* 0x0000003004328981 */ /* 0x000528000c1e1500 */
[----:B------:R-:W-:Y:S04]  /*36180*/  STL [R1+0x5234], R53 ;  /* 0x0052343501007387 */ /* 0x000fe80000100800 */
[----:B------:R-:W4:Y:S04]  /*36190*/  LDL R10, [R1+0x2e70] ;  /* 0x002e7000010a7983 */ /* 0x000f280000100800 */
[----:B------:R-:W4:Y:S04]  /*361a0*/  LDL R2, [R1+0x2e7c] ;  /* 0x002e7c0001027983 */ /* 0x000f280000100800 */
[----:B------:R-:W-:Y:S04]  /*361b0*/  STL [R1+0x5238], R52 ;  /* 0x0052383401007387 */ /* 0x000fe80000100800 */
[----:B------:R-:W4:Y:S04]  /*361c0*/  LDL R13, [R1+0x2ea8] ;  /* 0x002ea800010d7983 */ /* 0x000f280000100800 */
[----:B------:R-:W4:Y:S01]  /*361d0*/  LDL R12, [R1+0x2eb4] ;  /* 0x002eb400010c7983 */ /* 0x000f220000100800 */
[----:B------:R-:W-:-:S02]  /*361e0*/  PRMT R49, RZ, 0x7610, R49 ;  /* 0x00007610ff317816 */ /* 0x000fc40000000031 */
[----:B------:R-:W-:Y:S02]  /*361f0*/  PRMT R48, RZ, 0x7610, R48 ;  /* 0x00007610ff307816 */ /* 0x000fe40000000030 */
        /* <DEDUP_REMOVED lines=11> */
[----:B------:R1:W4:Y:S04]  /*362b0*/  @!P0 LDG.E.U16 R48, desc[UR48][R4.64] ;  /* 0x0000003004308981 */ /* 0x000328000c1e1500 */
[----:B------:R-:W-:Y:S04]  /*362c0*/  STL [R1+0x5240], R50 ;  /* 0x0052403201007387 */ /* 0x000fe80000100800 */
[----:B------:R-:W4:Y:S04]  /*362d0*/  LDL R15, [R1+0x2ee8] ;  /* 0x002ee800010f7983 */ /* 0x000f280000100800 */
[----:B0-----:R-:W4:Y:S04]  /*362e0*/  LDL R16, [R1+0x2ef0] ;  /* 0x002ef00001107983 */ /* 0x001f280000100800 */
[----:B------:R-:W4:Y:S01]  /*362f0*/  LDL R11, [R1+0x2efc] ;  /* 0x002efc00010b7983 */ /* 0x000f220000100800 */
[----:B-1----:R-:W-:-:S02]  /*36300*/  @!P1 IMAD.MOV.U32 R5, RZ, RZ, R10 ;  /* 0x000000ffff059224 */ /* 0x002fc400078e000a */
[----:B------:R-:W-:-:S05]  /*36310*/  @!P1 IMAD.MOV.U32 R4, RZ, RZ, R2 ;  /* 0x000000ffff049224 */ /* 0x000fca00078e0002 */
[----:B------:R0:W4:Y:S02]  /*36320*/  @!P1 LDG.E.U16 R47, desc[UR48][R4.64] ;  /* 0x00000030042f9981 */ /* 0x000124000c1e1500 */
[----:B0-----:R-:W-:Y:S02]  /*36330*/  @!P0 IMAD.MOV.U32 R5, RZ, RZ, R13 ;  /* 0x000000ffff058224 */ /* 0x001fe400078e000d */
[----:B------:R-:W-:-:S05]  /*36340*/  @!P0 IMAD.MOV.U32 R4, RZ, RZ, R12 ;  /* 0x000000ffff048224 */ /* 0x000fca00078e000c */
[----:B------:R3:W4:Y:S01]  /*36350*/  @!P0 LDG.E.U16 R46, desc[UR48][R4.64] ;  /* 0x00000030042e8981 */ /* 0x000722000c1e1500 */
[----:B------:R-:W-:Y:S02]  /*36360*/  PRMT R45, RZ, 0x7610, R45 ;  /* 0x00007610ff2d7816 */ /* 0x000fe4000000002d */
[----:B------:R-:W-:Y:S02]  /*36370*/  PRMT R44, RZ, 0x7610, R44 ;  /* 0x00007610ff2c7816 */ /* 0x000fe4000000002c */
[----:B------:R-:W-:Y:S01]  /*36380*/  PRMT R43, RZ, 0x7610, R43 ;  /* 0x00007610ff2b7816 */ /* 0x000fe2000000002b */
[----:B--2---:R-:W-:Y:S04]  /*36390*/  STL [R1+0x5244], R49 ;  /* 0x0052443101007387 */ /* 0x004fe80000100800 */
[----:B------:R-:W2:Y:S04]  /*363a0*/  LDL R9, [R1+0x2f28] ;  /* 0x002f280001097983 */ /* 0x000ea80000100800 */
[----:B------:R-:W2:Y:S01]  /*363b0*/  LDL R8, [R1+0x2f34] ;  /* 0x002f340001087983 */ /* 0x000ea20000100800 */
[----:B---3--:R-:W-:-:S02]  /*363c0*/  @!P1 IMAD.MOV.U32 R4, RZ, RZ, R6 ;  /* 0x000000ffff049224 */ /* 0x008fc400078e0006 */
[----:B------:R-:W-:-:S05]  /*363d0*/  @!P1 IMAD.MOV.U32 R5, RZ, RZ, R7 ;  /* 0x000000ffff059224 */ /* 0x000fca00078e0007 */
[----:B------:R0:W3:Y:S04]  /*363e0*/  @!P1 LDG.E.U16 R45, desc[UR48][R4.64] ;  /* 0x00000030042d9981 */ /* 0x0000e8000c1e1500 */
[----:B----4-:R-:W-:Y:S04]  /*363f0*/  STL [R1+0x5248], R48 ;  /* 0x0052483001007387 */ /* 0x010fe80000100800 */
[----:B------:R-:W4:Y:S04]  /*36400*/  LDL R10, [R1+0x2f30] ;  /* 0x002f3000010a7983 */ /* 0x000f280000100800 */
[----:B------:R-:W4:Y:S01]  /*36410*/  LDL R2, [R1+0x2f3c] ;  /* 0x002f3c0001027983 */ /* 0x000f220000100800 */
[----:B0-----:R-:W-:-:S02]  /*36420*/  @!P0 IMAD.MOV.U32 R4, RZ, RZ, R14 ;  /* 0x000000ffff048224 */ /* 0x001fc400078e000e */
[----:B------:R-:W-:-:S05]  /*36430*/  @!P0 IMAD.MOV.U32 R5, RZ, RZ, R15 ;  /* 0x000000ffff058224 */ /* 0x000fca00078e000f */
[----:B------:R0:W4:Y:S04]  /*36440*/  @!P0 LDG.E.U16 R44, desc[UR48][R4.64] ;  /* 0x00000030042c8981 */ /* 0x000128000c1e1500 */
[----:B------:R-:W-:Y:S04]  /*36450*/  STL [R1+0x524c], R47 ;  /* 0x00524c2f01007387 */ /* 0x000fe80000100800 */
        /* <DEDUP_REMOVED lines=17> */
[----:B------:R-:W3:Y:S01]  /*36570*/  LDL R14, [R1+0x2fb4] ;  /* 0x002fb400010e7983 */ /* 0x000ee20000100800 */
[----:B----4-:R-:W-:-:S02]  /*36580*/  @!P1 IMAD.MOV.U32 R5, RZ, RZ, R10 ;  /* 0x000000ffff059224 */ /* 0x010fc400078e000a */
        /* <DEDUP_REMOVED lines=25> */
[----:B------:R-:W3:Y:S01]  /*36720*/  LDL R12, [R1+0x3034] ;  /* 0x00303400010c7983 */ /* 0x000ee20000100800 */
[----:B0-----:R-:W-:-:S02]  /*36730*/  @!P1 IMAD.MOV.U32 R4, RZ, RZ, R11 ;  /* 0x000000ffff049224 */ /* 0x001fc400078e000b */
[----:B------:R-:W-:-:S05]  /*36740*/  @!P1 IMAD.MOV.U32 R5, RZ, RZ, R16 ;  /* 0x000000ffff059224 */ /* 0x000fca00078e0010 */
[----:B------:R0:W3:Y:S04]  /*36750*/  @!P1 LDG.E.U16 R37, desc[UR48][R4.64] ;  /* 0x0000003004259981 */ /* 0x0000e8000c1e1500 */
[----:B------:R-:W-:Y:S04]  /*36760*/  STL [R1+0x5268], R40 ;  /* 0x0052682801007387 */ /* 0x000fe80000100800 */
[----:B------:R-:W3:Y:S04]  /*36770*/  LDL R7, [R1+0x3030] ;  /* 0x0030300001077983 */ /* 0x000ee80000100800 */
[----:B------:R-:W3:Y:S01]  /*36780*/  LDL R6, [R1+0x303c] ;  /* 0x00303c0001067983 */ /* 0x000ee20000100800 */
[----:B0-----:R-:W-:-:S02]  /*36790*/  @!P0 IMAD.MOV.U32 R4, RZ, RZ, R8 ;  /* 0x000000ffff048224 */ /* 0x001fc400078e0008 */
[----:B------:R-:W-:-:S05]  /*367a0*/  @!P0 IMAD.MOV.U32 R5, RZ, RZ, R9 ;  /* 0x000000ffff058224 */ /* 0x000fca00078e0009 */
[----:B------:R2:W3:Y:S04]  /*367b0*/  @!P0 LDG.E.U16 R36, desc[UR48][R4.64] ;  /* 0x0000003004248981 */ /* 0x0004e8000c1e1500 */
[----:B------:R-:W-:Y:S04]  /*367c0*/  STL [R1+0x526c], R39 ;  /* 0x00526c2701007387 */ /* 0x000fe80000100800 */
[----:B------:R-:W3:Y:S04]  /*367d0*/  LDL R15, [R1+0x3068] ;  /* 0x00306800010f7983 */ /* 0x000ee80000100800 */
[----:B------:R-:W3:Y:S01]  /*367e0*/  LDL R14, [R1+0x3074] ;  /* 0x00307400010e7983 */ /* 0x000ee20000100800 */
[----:B------:R-:W-:-:S02]  /*367f0*/  PRMT R35, RZ, 0x7610, R35 ;  /* 0x00007610ff237816 */ /* 0x000fc40000000023 */
[----:B------:R-:W-:Y:S02]  /*36800*/  PRMT R34, RZ, 0x7610, R34 ;  /* 0x00007610ff227816 */ /* 0x000fe40000000022 */
[----:B------:R-:W-:Y:S01]  /*36810*/  PRMT R33, RZ, 0x7610, R33 ;  /* 0x00007610ff217816 */ /* 0x000fe20000000021 */
[----:B--2---:R-:W-:Y:S02]  /*36820*/  @!P1 IMAD.MOV.U32 R5, RZ, RZ, R10 ;  /* 0x000000ffff059224 */ /* 0x004fe400078e000a */
[----:B------:R-:W-:-:S05]  /*36830*/  @!P1 IMAD.MOV.U32 R4, RZ, RZ, R2 ;  /* 0x000000ffff049224 */ /* 0x000fca00078e0002 */
[----:B------:R4:W2:Y:S02]  /*36840*/  @!P1 LDG.E.U16 R35, desc[UR48][R4.64] ;  /* 0x0000003004239981 */ /* 0x0008a4000c1e1500 */
[----:B----4-:R-:W-:Y:S02]  /*36850*/  @!P0 IMAD.MOV.U32 R5, RZ, RZ, R13 ;  /* 0x000000ffff058224 */ /* 0x010fe400078e000d */
[----:B---3--:R-:W-:-:S05]  /*36860*/  @!P0 IMAD.MOV.U32 R4, RZ, RZ, R12 ;  /* 0x000000ffff048224 */ /* 0x008fca00078e000c */
[----:B------:R0:W3:Y:S04]  /*36870*/  @!P0 LDG.E.U16 R34, desc[UR48][R4.64] ;  /* 0x0000003004228981 */ /* 0x0000e8000c1e1500 */
[----:B------:R-:W-:Y:S04]  /*36880*/  STL [R1+0x5270], R38 ;  /* 0x0052702601007387 */ /* 0x000fe80000100800 */
[----:B------:R-:W-:Y:S04]  /*36890*/  STL [R1+0x5274], R37 ;  /* 0x0052742501007387 */ /* 0x000fe80000100800 */
[----:B------:R-:W4:Y:S04]  /*368a0*/  LDL R9, [R1+0x3070] ;  /* 0x0030700001097983 */ /* 0x000f280000100800 */
[----:B------:R-:W4:Y:S04]  /*368b0*/  LDL R8, [R1+0x307c] ;  /* 0x00307c0001087983 */ /* 0x000f280000100800 */
[----:B------:R1:W4:Y:S01]  /*368c0*/  @!P1 LDG.E.U16 R33, desc[UR48][R6.64] ;  /* 0x0000003006219981 */ /* 0x000322000c1e1500 */
[----:B0-----:R-:W-:-:S03]  /*368d0*/  PRMT R4, RZ, 0x7610, R4 ;  /* 0x00007610ff047816 */ /* 0x001fc60000000004 */
[----:B------:R-:W-:Y:S04]  /*368e0*/  STL [R1+0x5278], R36 ;  /* 0x0052782401007387 */ /* 0x000fe80000100800 */
[----:B------:R-:W4:Y:S04]  /*368f0*/  LDL R16, [R1+0x1d78] ;  /* 0x001d780001107983 */ /* 0x000f280000100800 */
[----:B------:R-:W4:Y:S04]  /*36900*/  LDL R11, [R1+0x1d7c] ;  /* 0x001d7c00010b7983 */ /* 0x000f280000100800 */
[----:B------:R-:W4:Y:S04]  /*36910*/  LDL R10, [R1+0x1d70] ;  /* 0x001d7000010a7983 */ /* 0x000f280000100800 */
[----:B------:R-:W4:Y:S01]  /*36920*/  LDL R2, [R1+0x1d74] ;  /* 0x001d740001027983 */ /* 0x000f220000100800 */
[----:B-1----:R-:W-:-:S02]  /*36930*/  @!P0 IMAD.MOV.U32 R7, RZ, RZ, R15 ;  /* 0x000000ffff078224 */ /* 0x002fc400078e000f */
[----:B------:R-:W-:-:S05]  /*36940*/  @!P0 IMAD.MOV.U32 R6, RZ, RZ, R14 ;  /* 0x000000ffff068224 */ /* 0x000fca00078e000e */
[----:B------:R-:W4:Y:S01]  /*36950*/  @!P0 LDG.E.U16 R4, desc[UR48][R6.64] ;  /* 0x0000003006048981 */ /* 0x000f22000c1e1500 */
[----:B------:R-:W-:-:S03]  /*36960*/  PRMT R5, RZ, 0x7610, R5 ;  /* 0x00007610ff057816 */ /* 0x000fc60000000005 */
[----:B--2---:R-:W-:Y:S04]  /*36970*/  STL [R1+0x527c], R35 ;  /* 0x00527c2301007387 */ /* 0x004fe80000100800 */
[----:B------:R-:W2:Y:S04]  /*36980*/  LDL R19, [R1+0x1d38] ;  /* 0x001d380001137983 */ /* 0x000ea80000100800 */
[----:B------:R-:W2:Y:S04]  /*36990*/  LDL R18, [R1+0x1d3c] ;  /* 0x001d3c0001127983 */ /* 0x000ea80000100800 */
[----:B---3--:R-:W-:Y:S04]  /*369a0*/  STL [R1+0x5280], R34 ;  /* 0x0052802201007387 */ /* 0x008fe80000100800 */
[----:B------:R-:W3:Y:S04]  /*369b0*/  LDL R13, [R1+0x1d30] ;  /* 0x001d3000010d7983 */ /* 0x000ee80000100800 */
[----:B------:R-:W3:Y:S04]  /*369c0*/  LDL R12, [R1+0x1d34] ;  /* 0x001d3400010c7983 */ /* 0x000ee80000100800 */
[----:B----4-:R0:W4:Y:S04]  /*369d0*/  @!P1 LDG.E.U16 R5, desc[UR48][R8.64] ;  /* 0x0000003008059981 */ /* 0x010128000c1e1500 */
[----:B------:R1:W-:Y:S04]  /*369e0*/  STL [R1+0x5284], R33 ;  /* 0x0052842101007387 */ /* 0x0003e80000100800 */
[----:B------:R-:W4:Y:S04]  /*369f0*/  LDL R21, [R1+0x1cf8] ;  /* 0x001cf80001157983 */ /* 0x000f280000100800 */
[----:B------:R-:W4:Y:S04]  /*36a00*/  LDL R20, [R1+0x1cfc] ;  /* 0x001cfc0001147983 */ /* 0x000f280000100800 */
[----:B------:R-:W4:Y:S04]  /*36a10*/  LDL R15, [R1+0x1cf0] ;  /* 0x001cf000010f7983 */ /* 0x000f280000100800 */
[----:B------:R-:W4:Y:S01]  /*36a20*/  LDL R14, [R1+0x1cf4] ;  /* 0x001cf400010e7983 */ /* 0x000f220000100800 */
[----:B0-----:R-:W-:-:S02]  /*36a30*/  @!P0 IMAD.MOV.U32 R9, RZ, RZ, R16 ;  /* 0x000000ffff098224 */ /* 0x001fc400078e0010 */
[----:B------:R-:W-:Y:S02]  /*36a40*/  @!P0 IMAD.MOV.U32 R8, RZ, RZ, R11 ;  /* 0x000000ffff088224 */ /* 0x000fe400078e000b */
[----:B------:R-:W-:Y:S02]  /*36a50*/  @!P1 IMAD.MOV.U32 R11, RZ, RZ, R10 ;  /* 0x000000ffff0b9224 */ /* 0x000fe400078e000a */
[----:B------:R-:W-:Y:S01]  /*36a60*/  @!P1 IMAD.MOV.U32 R10, RZ, RZ, R2 ;  /* 0x000000ffff0a9224 */ /* 0x000fe200078e0002 */
[----:B------:R0:W-:Y:S04]  /*36a70*/  STL [R1+0x5288], R4 ;  /* 0x0052880401007387 */ /* 0x0001e80000100800 */
[----:B------:R-:W4:Y:S04]  /*36a80*/  LDL R23, [R1+0x1cbc] ;  /* 0x001cbc0001177983 */ /* 0x000f280000100800 */
[----:B------:R-:W4:Y:S04]  /*36a90*/  LDL R17, [R1+0x1cb0] ;  /* 0x001cb00001117983 */ /* 0x000f280000100800 */
[----:B------:R-:W4:Y:S04]  /*36aa0*/  LDL R16, [R1+0x1cb4] ;  /* 0x001cb40001107983 */ /* 0x000f280000100800 */
[----:B------:R-:W4:Y:S04]  /*36ab0*/  LDL R22, [R1+0x1c78] ;  /* 0x001c780001167983 */ /* 0x000f280000100800 */
[----:B------:R-:W4:Y:S04]  /*36ac0*/  LDL R2, [R1+0x1c7c] ;  /* 0x001c7c0001027983 */ /* 0x000f280000100800 */
[----:B-1----:R-:W4:Y:S01]  /*36ad0*/  LDL R33, [R1+0x1cb8] ;  /* 0x001cb80001217983 */ /* 0x002f220000100800 */
[----:B------:R-:W-:-:S02]  /*36ae0*/  PRMT R6, RZ, 0x7610, R6 ;  /* 0x00007610ff067816 */ /* 0x000fc40000000006 */
[----:B------:R-:W-:Y:S01]  /*36af0*/  PRMT R7, RZ, 0x7610, R7 ;  /* 0x00007610ff077816 */ /* 0x000fe20000000007 */
[----:B------:R-:W4:Y:S04]  /*36b00*/  LDL R36, [R1+0x1c38] ;  /* 0x001c380001247983 */ /* 0x000f280000100800 */
[----:B------:R-:W4:Y:S04]  /*36b10*/  LDL R35, [R1+0x1c3c] ;  /* 0x001c3c0001237983 */ /* 0x000f280000100800 */
[----:B------:R1:W4:Y:S04]  /*36b20*/  @!P0 LDG.E.U16 R6, desc[UR48][R8.64] ;  /* 0x0000003008068981 */ /* 0x000328000c1e1500 */
[----:B------:R2:W4:Y:S04]  /*36b30*/  @!P1 LDG.E.U16 R7, desc[UR48][R10.64] ;  /* 0x000000300a079981 */ /* 0x000528000c1e1500 */
        /* <DEDUP_REMOVED lines=8> */
[----:B-1----:R-:W-:-:S02]  /*36bc0*/  PRMT R8, RZ, 0x7610, R8 ;  /* 0x00007610ff087816 */ /* 0x002fc40000000008 */
[----:B------:R-:W-:Y:S01]  /*36bd0*/  PRMT R9, RZ, 0x7610, R9 ;  /* 0x00007610ff097816 */ /* 0x000fe20000000009 */
[----:B------:R-:W4:Y:S04]  /*36be0*/  LDL R39, [R1+0x1b38] ;  /* 0x001b380001277983 */ /* 0x000f280000100800 */
[----:B------:R-:W4:Y:S04]  /*36bf0*/  LDL R38, [R1+0x1b3c] ;  /* 0x001b3c0001267983 */ /* 0x000f280000100800 */
[----:B------:R-:W4:Y:S01]  /*36c00*/  LDL R37, [R1+0x1b30] ;  /* 0x001b300001257983 */ /* 0x000f220000100800 */
[----:B--2---:R-:W-:-:S02]  /*36c10*/  @!P0 IMAD.MOV.U32 R11, RZ, RZ, R19 ;  /* 0x000000ffff0b8224 */ /* 0x004fc400078e0013 */
[----:B------:R-:W-:Y:S01]  /*36c20*/  @!P0 IMAD.MOV.U32 R10, RZ, RZ, R18 ;  /* 0x000000ffff0a8224 */ /* 0x000fe200078e0012 */
[----:B------:R-:W2:Y:S04]  /*36c30*/  LDL R19, [R1+0x1c70] ;  /* 0x001c700001137983 */ /* 0x000ea80000100800 */
[----:B------:R-:W2:Y:S04]  /*36c40*/  LDL R18, [R1+0x1c74] ;  /* 0x001c740001127983 */ /* 0x000ea80000100800 */
[----:B------:R1:W2:Y:S02]  /*36c50*/  @!P0 LDG.E.U16 R8, desc[UR48][R10.64] ;  /* 0x000000300a088981 */ /* 0x0002a4000c1e1500 */
[----:B-1----:R-:W-:-:S02]  /*36c60*/  PRMT R10, RZ, 0x7610, R10 ;  /* 0x00007610ff0a7816 */ /* 0x002fc4000000000a */
[----:B---3--:R4:W3:Y:S01]  /*36c70*/  @!P1 LDG.E.U16 R9, desc[UR48][R12.64] ;  /* 0x000000300c099981 */ /* 0x0088e2000c1e1500 */
[----:B------:R-:W-:Y:S01]  /*36c80*/  PRMT R11, RZ, 0x7610, R11 ;  /* 0x00007610ff0b7816 */ /* 0x000fe2000000000b */
[----:B----4-:R-:W-:Y:S02]  /*36c90*/  @!P0 IMAD.MOV.U32 R13, RZ, RZ, R21 ;  /* 0x000000ffff0d8224 */ /* 0x010fe400078e0015 */
[----:B------:R-:W-:Y:S01]  /*36ca0*/  @!P0 IMAD.MOV.U32 R12, RZ, RZ, R20 ;  /* 0x000000ffff0c8224 */ /* 0x000fe200078e0014 */
[----:B------:R-:W4:Y:S04]  /*36cb0*/  LDL R21, [R1+0x1c30] ;  /* 0x001c300001157983 */ /* 0x000f280000100800 */
[----:B------:R-:W3:Y:S04]  /*36cc0*/  @!P1 LDG.E.U16 R11, desc[UR48][R14.64] ;  /* 0x000000300e0b9981 */ /* 0x000ee8000c1e1500 */
[----:B------:R1:W3:Y:S04]  /*36cd0*/  @!P0 LDG.E.U16 R10, desc[UR48][R12.64] ;  /* 0x000000300c0a8981 */ /* 0x0002e8000c1e1500 */
[----:B------:R-:W4:Y:S01]  /*36ce0*/  LDL R20, [R1+0x1c34] ;  /* 0x001c340001147983 */ /* 0x000f220000100800 */
[----:B-1----:R-:W-:Y:S01]  /*36cf0*/  PRMT R13, RZ, 0x7610, R13 ;  /* 0x00007610ff0d7816 */ /* 0x002fe2000000000d */
[----:B------:R-:W-:-:S05]  /*36d00*/  @!P0 IMAD.MOV.U32 R14, RZ, RZ, R23 ;  /* 0x000000ffff0e8224 */ /* 0x000fca00078e0017 */
[----:B------:R1:W3:Y:S04]  /*36d10*/  @!P1 LDG.E.U16 R13, desc[UR48][R16.64] ;  /* 0x00000030100d9981 */ /* 0x0002e8000c1e1500 */
[----:B------:R-:W3:Y:S01]  /*36d20*/  LDL R23, [R1+0x1bfc] ;  /* 0x001bfc0001177983 */ /* 0x000ee20000100800 */
[----:B------:R-:W-:-:S03]  /*36d30*/  @!P0 IMAD.MOV.U32 R15, RZ, RZ, R33 ;  /* 0x000000ffff0f8224 */ /* 0x000fc600078e0021 */
[----:B------:R-:W3:Y:S01]  /*36d40*/  LDL R33, [R1+0x1bbc] ;  /* 0x001bbc0001217983 */ /* 0x000ee20000100800 */
[----:B-1----:R-:W-:Y:S02]  /*36d50*/  @!P0 IMAD.MOV.U32 R17, RZ, RZ, R22 ;  /* 0x000000ffff118224 */ /* 0x002fe400078e0016 */
[----:B------:R-:W-:Y:S01]  /*36d60*/  @!P0 IMAD.MOV.U32 R16, RZ, RZ, R2 ;  /* 0x000000ffff108224 */ /* 0x000fe200078e0002 */
[----:B------:R-:W3:Y:S04]  /*36d70*/  LDL R22, [R1+0x1bf0] ;  /* 0x001bf00001167983 */ /* 0x000ee80000100800 */
[----:B------:R-:W3:Y:S01]  /*36d80*/  LDL R2, [R1+0x1bf4] ;  /* 0x001bf40001027983 */ /* 0x000ee20000100800 */
[----:B------:R-:W-:-:S06]  /*36d90*/  PRMT R12, RZ, 0x7610, R12 ;  /* 0x00007610ff0c7816 */ /* 0x000fcc000000000c */
[----:B------:R1:W3:Y:S02]  /*36da0*/  @!P0 LDG.E.U16 R12, desc[UR48][R14.64] ;  /* 0x000000300e0c8981 */ /* 0x0002e4000c1e1500 */
[----:B-1----:R-:W-:Y:S02]  /*36db0*/  PRMT R14, RZ, 0x7610, R14 ;  /* 0x00007610ff0e7816 */ /* 0x002fe4000000000e */
[----:B------:R-:W-:-:S04]  /*36dc0*/  PRMT R15, RZ, 0x7610, R15 ;  /* 0x00007610ff0f7816 */ /* 0x000fc8000000000f */
[----:B------:R1:W3:Y:S02]  /*36dd0*/  @!P0 LDG.E.U16 R14, desc[UR48][R16.64] ;  /* 0x00000030100e8981 */ /* 0x0002e4000c1e1500 */
[----:B-1----:R-:W-:Y:S02]  /*36de0*/  PRMT R17, RZ, 0x7610, R17 ;  /* 0x00007610ff117816 */ /* 0x002fe40000000011 */
[----:B------:R-:W-:Y:S01]  /*36df0*/  PRMT R16, RZ, 0x7610, R16 ;  /* 0x00007610ff107816 */ /* 0x000fe20000000010 */
[----:B--2---:R1:W2:Y:S02]  /*36e00*/  @!P1 LDG.E.U16 R15, desc[UR48][R18.64] ;  /* 0x00000030120f9981 */ /* 0x0042a4000c1e1500 */
[----:B-1----:R-:W-:Y:S02]  /*36e10*/  @!P0 IMAD.MOV.U32 R18, RZ, RZ, R35 ;  /* 0x000000ffff128224 */ /* 0x002fe400078e0023 */
[----:B------:R-:W-:Y:S01]  /*36e20*/  @!P0 IMAD.MOV.U32 R19, RZ, RZ, R36 ;  /* 0x000000ffff138224 */ /* 0x000fe200078e0024 */
[----:B------:R-:W2:Y:S04]  /*36e30*/  LDL R35, [R1+0x1af8] ;  /* 0x001af80001237983 */ /* 0x000ea80000100800 */
[----:B------:R-:W2:Y:S04]  /*36e40*/  LDL R36, [R1+0x1b34] ;  /* 0x001b340001247983 */ /* 0x000ea80000100800 */
[----:B------:R1:W2:Y:S02]  /*36e50*/  @!P0 LDG.E.U16 R16, desc[UR48][R18.64] ;  /* 0x0000003012108981 */ /* 0x0002a4000c1e1500 */
[----:B-1----:R-:W-:-:S02]  /*36e60*/  PRMT R19, RZ, 0x7610, R19 ;  /* 0x00007610ff137816 */ /* 0x002fc40000000013 */
[----:B----4-:R1:W4:Y:S02]  /*36e70*/  @!P1 LDG.E.U16 R17, desc[UR48][R20.64] ;  /* 0x0000003014119981 */ /* 0x010324000c1e1500 */
[----:B-1----:R-:W-:Y:S02]  /*36e80*/  @!P0 IMAD.MOV.U32 R21, RZ, RZ, R34 ;  /* 0x000000ffff158224 */ /* 0x002fe400078e0022 */
[----:B------:R-:W4:Y:S01]  /*36e90*/  LDL R34, [R1+0x1afc] ;  /* 0x001afc0001227983 */ /* 0x000f220000100800 */
[----:B---3--:R-:W-:Y:S02]  /*36ea0*/  @!P0 IMAD.MOV.U32 R20, RZ, RZ, R23 ;  /* 0x000000ffff148224 */ /* 0x008fe400078e0017 */
[----:B------:R-:W-:Y:S02]  /*36eb0*/  @!P1 IMAD.MOV.U32 R23, RZ, RZ, R22 ;  /* 0x000000ffff179224 */ /* 0x000fe400078e0016 */
[----:B------:R-:W-:Y:S01]  /*36ec0*/  @!P1 IMAD.MOV.U32 R22, RZ, RZ, R2 ;  /* 0x000000ffff169224 */ /* 0x000fe200078e0002 */
[----:B------:R-:W-:-:S02]  /*36ed0*/  PRMT R18, RZ, 0x7610, R18 ;  /* 0x00007610ff127816 */ /* 0x000fc40000000012 */
[----:B------:R-:W-:Y:S02]  /*36ee0*/  PRMT R24, RZ, 0x7610, R24 ;  /* 0x00007610ff187816 */ /* 0x000fe40000000018 */
[----:B------:R-:W-:Y:S01]  /*36ef0*/  PRMT R25, RZ, 0x7610, R25 ;  /* 0x00007610ff197816 */ /* 0x000fe20000000019 */
[----:B------:R-:W3:Y:S04]  /*36f00*/  LDL R2, [R1+0x1af4] ;  /* 0x001af40001027983 */ /* 0x000ee80000100800 */
[----:B------:R1:W3:Y:S04]  /*36f10*/  @!P1 LDG.E.U16 R19, desc[UR48][R22.64] ;  /* 0x0000003016139981 */ /* 0x0002e8000c1e1500 */
[----:B------:R0:W3:Y:S01]  /*36f20*/  @!P0 LDG.E.U16 R18, desc[UR48][R20.64] ;  /* 0x0000003014128981 */ /* 0x0000e2000c1e1500 */
[----:B-1----:R-:W-:-:S03]  /*36f30*/  @!P0 IMAD.MOV.U32 R22, RZ, RZ, R33 ;  /* 0x000000ffff168224 */ /* 0x002fc600078e0021 */
[----:B------:R-:W3:Y:S01]  /*36f40*/  LDL R33, [R1+0x1af0] ;  /* 0x001af00001217983 */ /* 0x000ee20000100800 */
[----:B0-----:R-:W-:Y:S01]  /*36f50*/  PRMT R20, RZ, 0x7610, R20 ;  /* 0x00007610ff147816 */ /* 0x001fe20000000014 */
[----:B------:R-:W-:Y:S01]  /*36f60*/  @!P0 IMAD.MOV.U32 R23, RZ, RZ, R46 ;  /* 0x000000ffff178224 */ /* 0x000fe200078e002e */
[----:B------:R-:W-:-:S04]  /*36f70*/  PRMT R21, RZ, 0x7610, R21 ;  /* 0x00007610ff157816 */ /* 0x000fc80000000015 */
        /* <DEDUP_REMOVED lines=8> */
[----:B0-----:R-:W-:Y:S02]  /*37000*/  @!P1 IMAD.MOV.U32 R22, RZ, RZ, R40 ;  /* 0x000000ffff169224 */ /* 0x001fe400078e0028 */
[----:B------:R-:W-:Y:S01]  /*37010*/  @!P1 IMAD.MOV.U32 R23, RZ, RZ, R41 ;  /* 0x000000ffff179224 */ /* 0x000fe200078e0029 */
[----:B------:R-:W3:Y:S04]  /*37020*/  LDL R40, [R1+0x1ab8] ;  /* 0x001ab80001287983 */ /* 0x000ee80000100800 */
[----:B------:R0:W3:Y:S01]  /*37030*/  @!P1 LDG.E.U16 R25, desc[UR48][R22.64] ;  /* 0x0000003016199981 */ /* 0x0000e2000c1e1500 */
[----:B------:R-:W-:Y:S01]  /*37040*/  PRMT R27, RZ, 0x7610, R27 ;  /* 0x00007610ff1b7816 */ /* 0x000fe2000000001b */
[----:B0-----:R-:W-:-:S02]  /*37050*/  @!P0 IMAD.MOV.U32 R22, RZ, RZ, R38 ;  /* 0x000000ffff168224 */ /* 0x001fc400078e0026 */
[----:B------:R-:W-:Y:S01]  /*37060*/  @!P0 IMAD.MOV.U32 R23, RZ, RZ, R39 ;  /* 0x000000ffff178224 */ /* 0x000fe200078e0027 */
[----:B------:R-:W3:Y:S04]  /*37070*/  LDL R38, [R1+0x1ab0] ;  /* 0x001ab00001267983 */ /* 0x000ee80000100800 */
[----:B------:R-:W3:Y:S04]  /*37080*/  LDL R39, [R1+0x1abc] ;  /* 0x001abc0001277983 */ /* 0x000ee80000100800 */
[----:B------:R0:W3:Y:S01]  /*37090*/  @!P0 LDG.E.U16 R26, desc[UR48][R22.64] ;  /* 0x00000030161a8981 */ /* 0x0000e2000c1e1500 */
[----:B------:R-:W-:Y:S01]  /*370a0*/  PRMT R28, RZ, 0x7610, R28 ;  /* 0x00007610ff1c7816 */ /* 0x000fe2000000001c */
[----:B0-----:R-:W-:-:S02]  /*370b0*/  @!P1 IMAD.MOV.U32 R23, RZ, RZ, R37 ;  /* 0x000000ffff179224 */ /* 0x001fc400078e0025 */
[----:B------:R-:W3:Y:S01]  /*370c0*/  LDL R37, [R1+0x1ab4] ;  /* 0x001ab40001257983 */ /* 0x000ee20000100800 */
[----:B--2---:R-:W-:-:S03]  /*370d0*/  @!P1 IMAD.MOV.U32 R22, RZ, RZ, R36 ;  /* 0x000000ffff169224 */ /* 0x004fc600078e0024 */
[----:B------:R-:W2:Y:S04]  /*370e0*/  LDL R36, [R1+0x1a78] ;  /* 0x001a780001247983 */ /* 0x000ea80000100800 */
[----:B------:R0:W2:Y:S02]  /*370f0*/  @!P1 LDG.E.U16 R27, desc[UR48][R22.64] ;  /* 0x00000030161b9981 */ /* 0x0000a4000c1e1500 */
[----:B0-----:R-:W-:Y:S02]  /*37100*/  @!P0 IMAD.MOV.U32 R23, RZ, RZ, R35 ;  /* 0x000000ffff178224 */ /* 0x001fe400078e0023 */
[----:B------:R-:W2:Y:S01]  /*37110*/  LDL R35, [R1+0x1a7c] ;  /* 0x001a7c0001237983 */ /* 0x000ea20000100800 */
[----:B----4-:R-:W-:-:S03]  /*37120*/  @!P0 IMAD.MOV.U32 R22, RZ, RZ, R34 ;  /* 0x000000ffff168224 */ /* 0x010fc600078e0022 */
[----:B------:R-:W4:Y:S04]  /*37130*/  LDL R34, [R1+0x3098] ;  /* 0x0030980001227983 */ /* 0x000f280000100800 */
[----:B------:R3:W4:Y:S02]  /*37140*/  @!P0 LDG.E.U16 R28, desc[UR48][R22.64] ;  /* 0x00000030161c8981 */ /* 0x000724000c1e1500 */
[----:B---3--:R-:W-:Y:S02]  /*37150*/  @!P1 IMAD.MOV.U32 R23, RZ, RZ, R33 ;  /* 0x000000ffff179224 */ /* 0x008fe400078e0021 */
[----:B------:R-:W3:Y:S04]  /*37160*/  LDL R33, [R1+0x30a4] ;  /* 0x0030a40001217983 */ /* 0x000ee80000100800 */
        /* <DEDUP_REMOVED lines=17> */
[----:B------:R-:W3:Y:S01]  /*37280*/  LDL.LU R60, [R1+0xe44] ;  /* 0x000e4400013c7983 */ /* 0x000ee20000300800 */
[----:B------:R-:W-:Y:S01]  /*37290*/  PRMT R29, RZ, 0x7610, R29 ;  /* 0x00007610ff1d7816 */ /* 0x000fe2000000001d */
[----:B------:R-:W-:Y:S01]  /*372a0*/  @!P1 IMAD.MOV.U32 R22, RZ, RZ, R2 ;  /* 0x000000ffff169224 */ /* 0x000fe200078e0002 */
[----:B------:R-:W-:-:S02]  /*372b0*/  PRMT R30, RZ, 0x7610, R30 ;  /* 0x00007610ff1e7816 */ /* 0x000fc4000000001e */
[----:B------:R-:W-:Y:S02]  /*372c0*/  PRMT R31, RZ, 0x7610, R31 ;  /* 0x00007610ff1f7816 */ /* 0x000fe4000000001f */
[----:B------:R-:W-:Y:S02]  /*372d0*/  PRMT R32, RZ, 0x7610, R32 ;  /* 0x00007610ff207816 */ /* 0x000fe40000000020 */
[----:B------:R-:W-:Y:S01]  /*372e0*/  PRMT R4, RZ, 0x7610, R4 ;  /* 0x00007610ff047816 */ /* 0x000fe20000000004 */
[----:B------:R0:W3:Y:S04]  /*372f0*/  @!P1 LDG.E.U16 R29, desc[UR48][R22.64] ;  /* 0x00000030161d9981 */ /* 0x0000e8000c1e1500 */
[----:B------:R-:W3:Y:S01]  /*37300*/  LDL.LU R2, [R1+0xe3c] ;  /* 0x000e3c0001027983 */ /* 0x000ee20000300800 */
[----:B0-----:R-:W-:-:S02]  /*37310*/  @!P0 IMAD.MOV.U32 R23, RZ, RZ, R40 ;  /* 0x000000ffff178224 */ /* 0x001fc400078e0028 */
[----:B------:R-:W-:-:S05]  /*37320*/  @!P0 IMAD.MOV.U32 R22, RZ, RZ, R39 ;  /* 0x000000ffff168224 */ /* 0x000fca00078e0027 */
[----:B------:R0:W3:Y:S02]  /*37330*/  @!P0 LDG.E.U16 R30, desc[UR48][R22.64] ;  /* 0x00000030161e8981 */ /* 0x0000e4000c1e1500 */
[----:B0-----:R-:W-:Y:S02]  /*37340*/  @!P1 IMAD.MOV.U32 R22, RZ, RZ, R37 ;  /* 0x000000ffff169224 */ /* 0x001fe400078e0025 */
[----:B------:R-:W-:-:S05]  /*37350*/  @!P1 IMAD.MOV.U32 R23, RZ, RZ, R38 ;  /* 0x000000ffff179224 */ /* 0x000fca00078e0026 */
[----:B------:R2:W3:Y:S02]  /*37360*/  @!P1 LDG.E.U16 R31, desc[UR48][R22.64] ;  /* 0x00000030161f9981 */ /* 0x0004e4000c1e1500 */
[----:B--2---:R-:W-:Y:S02]  /*37370*/  @!P0 IMAD.MOV.U32 R23, RZ, RZ, R36 ;  /* 0x000000ffff178224 */ /* 0x004fe400078e0024 */
[----:B------:R-:W-:-:S05]  /*37380*/  @!P0 IMAD.MOV.U32 R22, RZ, RZ, R35 ;  /* 0x000000ffff168224 */ /* 0x000fca00078e0023 */
[----:B------:R4:W2:Y:S02]  /*37390*/  @!P0 LDG.E.U16 R32, desc[UR48][R22.64] ;  /* 0x0000003016208981 */ /* 0x0008a4000c1e1500 */
[----:B----4-:R-:W-:Y:S02]  /*373a0*/  @!P0 IMAD.MOV.U32 R23, RZ, RZ, R34 ;  /* 0x000000ffff178224 */ /* 0x010fe400078e0022 */
[----:B---3--:R-:W-:-:S05]  /*373b0*/  @!P0 IMAD.MOV.U32 R22, RZ, RZ, R33 ;  /* 0x000000ffff168224 */ /* 0x008fca00078e0021 */
[----:B------:R-:W3:Y:S04]  /*373c0*/  @!P0 LDG.E.U16 R4, desc[UR48][R22.64] ;  /* 0x0000003016048981 */ /* 0x000ee8000c1e1500 */
        /* <DEDUP_REMOVED lines=18> */
[----:B0-----:R-:W4:Y:S04]  /*374f0*/  LDL.LU R60, [R1+0xe34] ;  /* 0x000e3400013c7983 */ /* 0x001f280000300800 */
        /* <DEDUP_REMOVED lines=11> */
[----:B------:R0:W-:Y:S04]  /*375b0*/  STS.U16 [R0+UR5+0x26c0], R2 ;  /* 0x0026c00200007988 */ /* 0x0001e80008000405 */
[----:B---3--:R-:W-:Y:S04]  /*375c0*/  STL [R1+0x390], R4 ;  /* 0x0003900401007387 */ /* 0x008fe80000100800 */
        /* <DEDUP_REMOVED lines=17> */
[----:B0-----:R-:W3:Y:S04]  /*376e0*/  LDL.LU R2, [R1+0x658] ;  /* 0x0006580001027983 */ /* 0x001ee80000300800 */
[----:B----4-:R0:W-:Y:S04]  /*376f0*/  STS.U16 [R0+UR5+0x2700], R60 ;  /* 0x0027003c00007988 */ /* 0x0101e80008000405 */
[----:B0-----:R-:W4:Y:S04]  /*37700*/  LDL.LU R60, [R1+0x650] ;  /* 0x00065000013c7983 */ /* 0x001f280000300800 */
[----:B--2---:R-:W-:Y:S04]  /*37710*/  STS.U16 [R0+UR5+0x2740], R33 ;  /* 0x0027402100007988 */ /* 0x004fe80008000405 */
        /* <DEDUP_REMOVED lines=28> */
[----:B0-----:R-:W2:Y:S04]  /*378e0*/  LDL.LU R2, [R1+0x648] ;  /* 0x0006480001027983 */ /* 0x001ea80000300800 */
        /* <DEDUP_REMOVED lines=27> */
[----:B----4-:R0:W-:Y:S04]  /*37aa0*/  STS.U16 [R0+UR5+0x4680], R60 ;  /* 0x0046803c00007988 */ /* 0x0101e80008000405 */
[----:B------:R-:W4:Y:S04]  /*37ab0*/  LDL.LU R61, [R1+0x47c] ;  /* 0x00047c00013d7983 */ /* 0x000f280000300800 */
[----:B0-----:R-:W4:Y:S04]  /*37ac0*/  LDL.LU R60, [R1+0x42c] ;  /* 0x00042c00013c7983 */ /* 0x001f280000300800 */
[----:B--2---:R0:W-:Y:S04]  /*37ad0*/  STS.U16 [R0+UR5+0x46c0], R2 ;  /* 0x0046c00200007988 */ /* 0x0041e80008000405 */
        /* <DEDUP_REMOVED lines=28> */
[----:B----4-:R-:W-:Y:S04]  /*37ca0*/  STS.U16 [R0+UR5+0x5f80], R61 ;  /* 0x005f803d00007988 */ /* 0x010fe80008000405 */
[----:B------:R0:W-:Y:S04]  /*37cb0*/  STS.U16 [R0+UR5+0x6600], R60 ;  /* 0x0066003c00007988 */ /* 0x0001e80008000405 */
        /* <DEDUP_REMOVED lines=30> */
[----:B0-----:R-:W2:Y:S04]  /*37ea0*/  LDL.LU R2, [R1+0xac] ;  /* 0x0000ac0001027983 */ /* 0x001ea80000300800 */
[----:B---3--:R0:W-:Y:S04]  /*37eb0*/  STS.U16 [R0+UR5+0x6680], R60 ;  /* 0x0066803c00007988 */ /* 0x0081e80008000405 */
[----:B0-----:R-:W3:Y:S01]  /*37ec0*/  LDL.LU R60, [R1+0x88] ;  /* 0x00008800013c7983 */ /* 0x001ee20000300800 */
[----:B------:R-:W0:Y:S03]  /*37ed0*/  S2R R3, SR_TID.X ;  /* 0x0000000000037919 */ /* 0x000e260000002100 */
[----:B------:R-:W-:Y:S04]  /*37ee0*/  STL [R1+0x504c], R0 ;  /* 0x00504c0001007387 */ /* 0x000fe80000100800 */
[----:B----4-:R1:W-:Y:S04]  /*37ef0*/  STS.U16 [R0+UR5+0x66c0], R33 ;  /* 0x0066c02100007988 */ /* 0x0103e80008000405 */
[----:B------:R-:W4:Y:S04]  /*37f00*/  LDL.LU R4, [R1+0x84] ;  /* 0x0000840001047983 */ /* 0x000f280000300800 */
[----:B------:R0:W-:Y:S04]  /*37f10*/  STS.U16 [R0+UR5+0x6700], R34 ;  /* 0x0067002200007988 */ /* 0x0001e80008000405 */
[----:B------:R0:W-:Y:S04]  /*37f20*/  STS.U16 [R0+UR5+0x6740], R35 ;  /* 0x0067402300007988 */ /* 0x0001e80008000405 */
[----:B------:R0:W-:Y:S04]  /*37f30*/  STS.U16 [R0+UR5+0x6780], R36 ;  /* 0x0067802400007988 */ /* 0x0001e80008000405 */
[----:B------:R0:W-:Y:S04]  /*37f40*/  STS.U16 [R0+UR5+0x67c0], R37 ;  /* 0x0067c02500007988 */ /* 0x0001e80008000405 */
[----:B------:R0:W-:Y:S04]  /*37f50*/  STS.U16 [R0+UR5+0x6e40], R38 ;  /* 0x006e402600007988 */ /* 0x0001e80008000405 */
[----:B-1----:R-:W4:Y:S04]  /*37f60*/  LDL.LU R33, [R1+0x80] ;  /* 0x0000800001217983 */ /* 0x002f280000300800 */
[----:B0-----:R-:W4:Y:S04]  /*37f70*/  LDL.LU R34, [R1+0x7c] ;  /* 0x00007c0001227983 */ /* 0x001f280000300800 */
        /* <DEDUP_REMOVED lines=28> */
[----:B------:R-:W4:Y:S01]  /*38140*/  LDL.LU R50, [R1+0x3c] ;  /* 0x00003c0001327983 */ /* 0x000f220000300800 */
[----:B------:R-:W-:-:S03]  /*38150*/  LOP3.LUT R3, R3, 0x1f, RZ, 0xc0, !PT ;  /* 0x0000001f03037812 */ /* 0x000fc600078ec0ff */
[----:B------:R1:W-:Y:S04]  /*38160*/  STS.U16 [R0+UR5+0x7780], R52 ;  /* 0x0077803400007988 */ /* 0x0003e80008000405 */
[----:B------:R0:W-:Y:S04]  /*38170*/  STS.U16 [R0+UR5+0x77c0], R53 ;  /* 0x0077c03500007988 */ /* 0x0001e80008000405 */
[----:B------:R1:W-:Y:S04]  /*38180*/  STS.U16 [R0+UR5+0x7e40], R54 ;  /* 0x007e403600007988 */ /* 0x0003e80008000405 */
[----:B------:R1:W-:Y:S04]  /*38190*/  STS.U16 [R0+UR5+0x7e00], R55 ;  /* 0x007e003700007988 */ /* 0x0003e80008000405 */
[----:B0-----:R-:W4:Y:S04]  /*381a0*/  LDL.LU R51, [R1+0x38] ;  /* 0x0000380001337983 */ /* 0x001f280000300800 */
[----:B-1----:R-:W4:Y:S04]  /*381b0*/  LDL.LU R52, [R1+0x34] ;  /* 0x0000340001347983 */ /* 0x002f280000300800 */
[----:B------:R0:W-:Y:S04]  /*381c0*/  STS.U16 [R0+UR5+0x7ec0], R56 ;  /* 0x007ec03800007988 */ /* 0x0001e80008000405 */
[----:B------:R-:W4:Y:S04]  /*381d0*/  LDL.LU R53, [R1+0x30] ;  /* 0x0000300001357983 */ /* 0x000f280000300800 */
[----:B------:R-:W4:Y:S04]  /*381e0*/  LDL.LU R54, [R1+0x2c] ;  /* 0x00002c0001367983 */ /* 0x000f280000300800 */
[----:B------:R-:W4:Y:S01]  /*381f0*/  LDL.LU R55, [R1+0x28] ;  /* 0x0000280001377983 */ /* 0x000f220000300800 */
[----:B------:R-:W-:-:S03]  /*38200*/  IMAD.SHL.U32 R3, R3, 0x2, RZ ;  /* 0x0000000203037824 */ /* 0x000fc600078e00ff */
[----:B------:R1:W-:Y:S04]  /*38210*/  STS.U16 [R0+UR5+0x7e80], R57 ;  /* 0x007e803900007988 */ /* 0x0003e80008000405 */
[----:B------:R1:W-:Y:S04]  /*38220*/  STS.U16 [R0+UR5+0x7f40], R58 ;  /* 0x007f403a00007988 */ /* 0x0003e80008000405 */
[----:B------:R1:W-:Y:S04]  /*38230*/  STS.U16 [R0+UR5+0x7f00], R59 ;  /* 0x007f003b00007988 */ /* 0x0003e80008000405 */
[----:B0-----:R-:W4:Y:S04]  /*38240*/  LDL.LU R56, [R1+0x24] ;  /* 0x0000240001387983 */ /* 0x001f280000300800 */
[----:B------:R0:W-:Y:S04]  /*38250*/  STS.U16 [R0+UR5+0x7fc0], R61 ;  /* 0x007fc03d00007988 */ /* 0x0001e80008000405 */
[----:B-1----:R-:W4:Y:S04]  /*38260*/  LDL.LU R57, [R1+0x20] ;  /* 0x0000200001397983 */ /* 0x002f280000300800 */
[----:B------:R-:W4:Y:S04]  /*38270*/  LDL.LU R58, [R1+0x1c] ;  /* 0x00001c00013a7983 */ /* 0x000f280000300800 */
[----:B------:R-:W4:Y:S04]  /*38280*/  LDL.LU R59, [R1+0x18] ;  /* 0x00001800013b7983 */ /* 0x000f280000300800 */
[----:B0-----:R-:W4:Y:S04]  /*38290*/  LDL.LU R61, [R1+0x14] ;  /* 0x00001400013d7983 */ /* 0x001f280000300800 */
[----:B--2---:R0:W-:Y:S04]  /*382a0*/  STS.U16 [R0+UR5+0x7f80], R2 ;  /* 0x007f800200007988 */ /* 0x0041e80008000405 */
[----:B0-----:R-:W2:Y:S04]  /*382b0*/  LDL.LU R2, [R1+0x10] ;  /* 0x0000100001027983 */ /* 0x001ea80000300800 */
[----:B---3--:R0:W-:Y:S04]  /*382c0*/  STS.U16 [R3+UR5+0x8000], R60 ;  /* 0x0080003c03007988 */ /* 0x0081e80008000405 */
[----:B0-----:R-:W3:Y:S04]  /*382d0*/  LDL.LU R60, [R1+0xc] ;  /* 0x00000c00013c7983 */ /* 0x001ee80000300800 */
[----:B----4-:R0:W-:Y:S04]  /*382e0*/  STS.U16 [R3+UR5+0x8040], R4 ;  /* 0x0080400403007988 */ /* 0x0101e80008000405 */
[----:B------:R1:W-:Y:S04]  /*382f0*/  STS.U16 [R3+UR5+0x8240], R33 ;  /* 0x0082402103007988 */ /* 0x0003e80008000405 */
[----:B------:R4:W-:Y:S04]  /*38300*/  STS.U16 [R3+UR5+0x8200], R34 ;  /* 0x0082002203007988 */ /* 0x0009e80008000405 */
[----:B------:R0:W-:Y:S04]  /*38310*/  STS.U16 [R3+UR5+0x8400], R35 ;  /* 0x0084002303007988 */ /* 0x0001e80008000405 */
[----:B------:R1:W-:Y:S04]  /*38320*/  STS.U16 [R3+UR5+0x8440], R36 ;  /* 0x0084402403007988 */ /* 0x0003e80008000405 */
[----:B------:R4:W-:Y:S04]  /*38330*/  STS.U16 [R3+UR5+0x8640], R37 ;  /* 0x0086402503007988 */ /* 0x0009e80008000405 */
[----:B0-----:R-:W3:Y:S04]  /*38340*/  LDL.LU R4, [R1+0x5288] ;  /* 0x0052880001047983 */ /* 0x001ee80000300800 */
[----:B-1----:R-:W3:Y:S04]  /*38350*/  LDL.LU R33, [R1+0x5284] ;  /* 0x0052840001217983 */ /* 0x002ee80000300800 */
[----:B----4-:R-:W4:Y:S04]  /*38360*/  LDL.LU R34, [R1+0x5280] ;  /* 0x0052800001227983 */ /* 0x010f280000300800 */
        /* <DEDUP_REMOVED lines=48> */
[----:B0-----:R-:W4:Y:S04]  /*38670*/  LDL.LU R61, [R1+0x5218] ;  /* 0x00521800013d7983 */ /* 0x001f280000300800 */
[----:B--2---:R0:W-:Y:S04]  /*38680*/  STS.U16 [R3+UR5+0x9e40], R2 ;  /* 0x009e400203007988 */ /* 0x0041e80008000405 */
[----:B0-----:R-:W2:Y:S04]  /*38690*/  LDL.LU R2, [R1+0x5214] ;  /* 0x0052140001027983 */ /* 0x001ea80000300800 */
[----:B---3--:R0:W-:Y:S04]  /*386a0*/  STS.U16 [R3+UR5+0x9e00], R60 ;  /* 0x009e003c03007988 */ /* 0x0081e80008000405 */
[----:B0-----:R-:W3:Y:S04]  /*386b0*/  LDL.LU R60, [R1+0x5210] ;  /* 0x00521000013c7983 */ /* 0x001ee80000300800 */
[----:B------:R-:W-:Y:S04]  /*386c0*/  STS.U16 [R3+UR5+0xbe40], R4 ;  /* 0x00be400403007988 */ /* 0x000fe80008000405 */
[----:B------:R-:W-:Y:S04]  /*386d0*/  STS.U16 [R3+UR5+0xbe00], R5 ;  /* 0x00be000503007988 */ /* 0x000fe80008000405 */
[----:B----4-:R-:W-:Y:S04]  /*386e0*/  STS.U16 [R3+UR5+0xa240], R61 ;  /* 0x00a2403d03007988 */ /* 0x010fe80008000405 */
[----:B--2---:R-:W-:Y:S04]  /*386f0*/  STS.U16 [R3+UR5+0xa040], R2 ;  /* 0x00a0400203007988 */ /* 0x004fe80008000405 */
[----:B---3--:R0:W-:Y:S04]  /*38700*/  STS.U16 [R3+UR5+0xa000], R60 ;  /* 0x00a0003c03007988 */ /* 0x0081e80008000405 */
[----:B0-----:R-:W2:Y:S04]  /*38710*/  LDL.LU R60, [R1+0x520c] ;  /* 0x00520c00013c7983 */ /* 0x001ea80000300800 */
[----:B------:R-:W3:Y:S04]  /*38720*/  LDL.LU R2, [R1+0x5208] ;  /* 0x0052080001027983 */ /* 0x000ee80000300800 */
[----:B------:R-:W4:Y:S04]  /*38730*/  LDL.LU R61, [R1+0x5204] ;  /* 0x00520400013d7983 */ /* 0x000f280000300800 */
[----:B------:R-:W2:Y:S04]  /*38740*/  LDL R4, [R1+0x1d6c] ;  /* 0x001d6c0001047983 */ /* 0x000ea80000100800 */
[----:B------:R-:W2:Y:S04]  /*38750*/  LDL R5, [R1+0x1d68] ;  /* 0x001d680001057983 */ /* 0x000ea80000100800 */
        /* <DEDUP_REMOVED lines=18> */
[----:B------:R-:W-:Y:S01]  /*38880*/  STS.U16 [R3+UR5+0xb440], R41 ;  /* 0x00b4402903007988 */ /* 0x000fe20008000405 */
[----:B----4-:R-:W-:-:S06]  /*38890*/  PRMT R61, RZ, 0x7610, R61 ;  /* 0x00007610ff3d7816 */ /* 0x010fcc000000003d */
[----:B--2---:R-:W2:Y:S04]  /*388a0*/  @!P0 LDG.E.U16 R61, desc[UR48][R4.64] ;  /* 0x00000030043d8981 */ /* 0x004ea8000c1e1500 */
        /* <DEDUP_REMOVED lines=34> */
[----:B--2---:R0:W-:Y:S04]  /*38ad0*/  STL [R1+0x38c], R61 ;  /* 0x00038c3d01007387 */ /* 0x0041e80000100800 */
[----:B0-----:R-:W2:Y:S04]  /*38ae0*/  LDL.LU R61, [R1+0x51fc] ;  /* 0x0051fc00013d7983 */ /* 0x001ea80000300800 */
[----:B------:R-:W2:Y:S04]  /*38af0*/  LDL R4, [R1+0x1d60] ;  /* 0x001d600001047983 */ /* 0x000ea80000100800 */
[----:B------:R-:W2:Y:S01]  /*38b00*/  LDL R5, [R1+0x1d64] ;  /* 0x001d640001057983 */ /* 0x000ea20000100800 */
[----:B----4-:R-:W-:-:S02]  /*38b10*/  PRMT R60, RZ, 0x7610, R60 ;  /* 0x00007610ff3c7816 */ /* 0x010fc4000000003c */
[----:B--2---:R-:W-:-:S04]  /*38b20*/  @!P1 LOP3.LUT R5, R5, R4, RZ, 0x3c, !PT ;  /* 0x0000000405059212 */ /* 0x004fc800078e3cff */
[----:B------:R-:W-:-:S04]  /*38b30*/  @!P1 LOP3.LUT R4, R5, R4, RZ, 0x3c, !PT ;  /* 0x0000000405049212 */ /* 0x000fc800078e3cff */
[----:B------:R-:W-:-:S05]  /*38b40*/  @!P1 LOP3.LUT R5, R5, R4, RZ, 0x3c, !PT ;  /* 0x0000000405059212 */ /* 0x000fca00078e3cff */
[----:B------:R-:W2:Y:S04]  /*38b50*/  @!P1 LDG.E.U16 R60, desc[UR48][R4.64] ;  /* 0x00000030043c9981 */ /* 0x000ea8000c1e1500 */
[----:B--2---:R0:W-:Y:S04]  /*38b60*/  STL [R1+0x388], R60 ;  /* 0x0003883c01007387 */ /* 0x0041e80000100800 */
[----:B0-----:R-:W2:Y:S04]  /*38b70*/  LDL.LU R60, [R1+0x51f8] ;  /* 0x0051f800013c7983 */ /* 0x001ea80000300800 */
[----:B------:R-:W4:Y:S04]  /*38b80*/  LDL R4, [R1+0x1d58] ;  /* 0x001d580001047983 */ /* 0x000f280000100800 */
[----:B------:R-:W4:Y:S01]  /*38b90*/  LDL R5, [R1+0x1d5c] ;  /* 0x001d5c0001057983 */ /* 0x000f220000100800 */
[----:B------:R-:W-:-:S02]  /*38ba0*/  PRMT R61, RZ, 0x7610, R61 ;  /* 0x00007610ff3d7816 */ /* 0x000fc4000000003d */
[----:B----4-:R-:W-:-:S04]  /*38bb0*/  @!P0 LOP3.LUT R5, R5, R4, RZ, 0x3c, !PT ;  /* 0x0000000405058212 */ /* 0x010fc800078e3cff */
[----:B------:R-:W-:-:S04]  /*38bc0*/  @!P0 LOP3.LUT R4, R5, R4, RZ, 0x3c, !PT ;  /* 0x0000000405048212 */ /* 0x000fc800078e3cff */
[----:B------:R-:W-:-:S05]  /*38bd0*/  @!P0 LOP3.LUT R5, R5, R4, RZ, 0x3c, !PT ;  /* 0x0000000405058212 */ /* 0x000fca00078e3cff */
[----:B------:R-:W4:Y:S04]  /*38be0*/  @!P0 LDG.E.U16 R61, desc[UR48][R4.64] ;  /* 0x00000030043d8981 */ /* 0x000f28000c1e1500 */
[----:B----4-:R0:W-:Y:S04]  /*38bf0*/  STL [R1+0x384], R61 ;  /* 0x0003843d01007387 */ /* 0x0101e80000100800 */
[----:B0-----:R-:W4:Y:S04]  /*38c00*/  LDL.LU R61, [R1+0x51f4] ;  /* 0x0051f400013d7983 */ /* 0x001f280000300800 */
[----:B------:R-:W3:Y:S04]  /*38c10*/  LDL R4, [R1+0x1d50] ;  /* 0x001d500001047983 */ /* 0x000ee80000100800 */
[----:B------:R-:W3:Y:S01]  /*38c20*/  LDL R5, [R1+0x1d54] ;  /* 0x001d540001057983 */ /* 0x000ee20000100800 */
[----:B--2---:R-:W-:-:S02]  /*38c30*/  PRMT R60, RZ, 0x7610, R60 ;  /* 0x00007610ff3c7816 */ /* 0x004fc4000000003c */
[----:B---3--:R-:W-:-:S04]  /*38c40*/  @!P1 LOP3.LUT R5, R5, R4, RZ, 0x3c, !PT ;  /* 0x0000000405059212 */ /* 0x008fc800078e3cff */
[----:B------:R-:W-:-:S04]  /*38c50*/  @!P1 LOP3.LUT R4, R5, R4, RZ, 0x3c, !PT ;  /* 0x0000000405049212 */ /* 0x000fc800078e3cff */
[----:B------:R-:W-:-:S05]  /*38c60*/  @!P1 LOP3.LUT R5, R5, R4, RZ, 0x3c, !PT ;  /* 0x0000000405059212 */ /* 0x000fca00078e3cff */
[----:B------:R-:W2:Y:S04]  /*38c70*/  @!P1 LDG.E.U16 R60, desc[UR48][R4.64] ;  /* 0x00000030043c9981 */ /* 0x000ea8000c1e1500 */
[----:B--2---:R0:W-:Y:S04]  /*38c80*/  STL [R1+0x380], R60 ;  /* 0x0003803c01007387 */ /* 0x0041e80000100800 */
[----:B0-----:R-:W2:Y:S04]  /*38c90*/  LDL.LU R60, [R1+0x51f0] ;  /* 0x0051f000013c7983 */ /* 0x001ea80000300800 */
[----:B------:R-:W3:Y:S04]  /*38ca0*/  LDL R4, [R1+0x1d28] ;  /* 0x001d280001047983 */ /* 0x000ee80000100800 */
[----:B------:R-:W3:Y:S01]  /*38cb0*/  LDL R5, [R1+0x1d2c] ;  /* 0x001d2c0001057983 */ /* 0x000ee20000100800 */
[----:B----4-:R-:W-:-:S02]  /*38cc0*/  PRMT R61, RZ, 0x7610, R61 ;  /* 0x00007610ff3d7816 */ /* 0x010fc4000000003d */
[----:B---3--:R-:W-:-:S04]  /*38cd0*/  @!P0 LOP3.LUT R5, R5, R4, RZ, 0x3c, !PT ;  /* 0x0000000405058212 */ /* 0x008fc800078e3cff */
[----:B------:R-:W-:-:S04]  /*38ce0*/  @!P0 LOP3.LUT R4, R5, R4, RZ, 0x3c, !PT ;  /* 0x0000000405048212 */ /* 0x000fc800078e3cff */
[----:B------:R-:W-:-:S05]  /*38cf0*/  @!P0 LOP3.LUT R5, R5, R4, RZ, 0x3c, !PT ;  /* 0x0000000405058212 */ /* 0x000fca00078e3cff */
[----:B------:R-:W3:Y:S04]  /*38d00*/  @!P0 LDG.E.U16 R61, desc[UR48][R4.64] ;  /* 0x00000030043d8981 */ /* 0x000ee8000c1e1500 */
[----:B---3--:R0:W-:Y:S04]  /*38d10*/  STL [R1+0x28c], R61 ;  /* 0x00028c3d01007387 */ /* 0x0081e80000100800 */
[----:B0-----:R-:W3:Y:S04]  /*38d20*/  LDL.LU R61, [R1+0x51ec] ;  /* 0x0051ec00013d7983 */ /* 0x001ee80000300800 */
[----:B------:R-:W4:Y:S04]  /*38d30*/  LDL R4, [R1+0x1d20] ;  /* 0x001d200001047983 */ /* 0x000f280000100800 */
[----:B------:R-:W4:Y:S01]  /*38d40*/  LDL R5, [R1+0x1d24] ;  /* 0x001d240001057983 */ /* 0x000f220000100800 */
[----:B--2---:R-:W-:-:S02]  /*38d50*/  PRMT R60, RZ, 0x7610, R60 ;  /* 0x00007610ff3c7816 */ /* 0x004fc4000000003c */
[----:B----4-:R-:W-:-:S04]  /*38d60*/  @!P1 LOP3.LUT R5, R5, R4, RZ, 0x3c, !PT ;  /* 0x0000000405059212 */ /* 0x010fc800078e3cff */
[----:B------:R-:W-:-:S04]  /*38d70*/  @!P1 LOP3.LUT R4, R5, R4, RZ, 0x3c, !PT ;  /* 0x0000000405049212 */ /* 0x000fc800078e3cff */
[----:B------:R-:W-:-:S05]  /*38d80*/  @!P1 LOP3.LUT R5, R5, R4, RZ, 0x3c, !PT ;  /* 0x0000000405059212 */ /* 0x000fca00078e3cff */
[----:B------:R-:W2:Y:S04]  /*38d90*/  @!P1 LDG.E.U16 R60, desc[UR48][R4.64] ;  /* 0x00000030043c9981 */ /* 0x000ea8000c1e1500 */
[----:B--2---:R0:W-:Y:S04]  /*38da0*/  STL [R1+0x288], R60 ;  /* 0x0002883c01007387 */ /* 0x0041e80000100800 */
[----:B0-----:R-:W2:Y:S04]  /*38db0*/  LDL.LU R60, [R1+0x51e8] ;  /* 0x0051e800013c7983 */ /* 0x001ea80000300800 */
[----:B------:R-:W4:Y:S04]  /*38dc0*/  LDL R4, [R1+0x1d18] ;  /* 0x001d180001047983 */ /* 0x000f280000100800 */
[----:B------:R-:W4:Y:S01]  /*38dd0*/  LDL R5, [R1+0x1d1c] ;  /* 0x001d1c0001057983 */ /* 0x000f220000100800 */
[----:B---3--:R-:W-:-:S02]  /*38de0*/  PRMT R61, RZ, 0x7610, R61 ;  /* 0x00007610ff3d7816 */ /* 0x008fc4000000003d */
[----:B----4-:R-:W-:-:S04]  /*38df0*/  @!P0 LOP3.LUT R5, R5, R4, RZ, 0x3c, !PT ;  /* 0x0000000405058212 */ /* 0x010fc800078e3cff */
        /* <DEDUP_REMOVED lines=632> */
[----:B------:R0:W4:Y:S04]  /*3b580*/  @!P1 LDG.E.U16 R22, desc[UR48][R4.64] ;  /* 0x0000003004169981 */ /* 0x000128000c1e1500 */
[----:B------:R-:W0:Y:S04]  /*3b590*/  LDL R4, [R1+0x1938] ;  /* 0x0019380001047983 */ /* 0x000e280000100800 */
[----:B------:R-:W0:Y:S01]  /*3b5a0*/  LDL R5, [R1+0x193c] ;  /* 0x00193c0001057983 */ /* 0x000e220000100800 */
[----:B---3--:R-:W-:Y:S02]  /*3b5b0*/  PRMT R61, RZ, 0x7610, R61 ;  /* 0x00007610ff3d7816 */ /* 0x008fe4000000003d */
[----:B0-----:R-:W-:-:S04]  /*3b5c0*/  @!P0 LOP3.LUT R5, R5, R4, RZ, 0x3c, !PT ;  /* 0x0000000405058212 */ /* 0x001fc800078e3cff */
[----:B------:R-:W-:-:S04]  /*3b5d0*/  @!P0 LOP3.LUT R4, R5, R4, RZ, 0x3c, !PT ;  /* 0x0000000405048212 */ /* 0x000fc800078e3cff */
[----:B------:R-:W-:-:S05]  /*3b5e0*/  @!P0 LOP3.LUT R5, R5, R4, RZ, 0x3c, !PT ;  /* 0x0000000405058212 */ /* 0x000fca00078e3cff */
[----:B------:R-:W3:Y:S04]  /*3b5f0*/  @!P0 LDG.E.U16 R61, desc[UR48][R4.64] ;  /* 0x00000030043d8981 */ /* 0x000ee8000c1e1500 */
[----:B----4-:R0:W-:Y:S04]  /*3b600*/  STL [R1+0x8c], R22 ;  /* 0x00008c1601007387 */ /* 0x0101e80000100800 */
[----:B0-----:R-:W4:Y:S04]  /*3b610*/  LDL R22, [R1+0x1914] ;  /* 0x0019140001167983 */ /* 0x001f280000100800 */
[----:B---3--:R0:W-:Y:S04]  /*3b620*/  STL [R1+0x88], R61 ;  /* 0x0000883d01007387 */ /* 0x0081e80000100800 */
[----:B0-----:R-:W3:Y:S04]  /*3b630*/  LDL.LU R61, [R1+0x50cc] ;  /* 0x0050cc00013d7983 */ /* 0x001ee80000300800 */
        /* <DEDUP_REMOVED lines=34> */
[----:B------:R-:W3:Y:S01]  /*3b860*/  LDL R5, [R1+0x1910] ;  /* 0x0019100001057983 */ /* 0x000ee20000100800 */
[----:B--2---:R-:W-:Y:S01]  /*3b870*/  PRMT R60, RZ, 0x7610, R60 ;  /* 0x00007610ff3c7816 */ /* 0x004fe2000000003c */
[----:B----4-:R-:W-:-:S05]  /*3b880*/  @!P1 IMAD.MOV.U32 R4, RZ, RZ, R22 ;  /* 0x000000ffff049224 */ /* 0x010fca00078e0016 */
[----:B---3--:R-:W2:Y:S04]  /*3b890*/  @!P1 LDG.E.U16 R60, desc[UR48][R4.64] ;  /* 0x00000030043c9981 */ /* 0x008ea8000c1e1500 */
[----:B------:R-:W-:Y:S04]  /*3b8a0*/  STL [R1+0x5050], R3 ;  /* 0x0050500301007387 */ /* 0x000fe80000100800 */
[----:B------:R-:W3:Y:S04]  /*3b8b0*/  LDL R22, [R1+0x2d6c] ;  /* 0x002d6c0001167983 */ /* 0x000ee80000100800 */
        /* <DEDUP_REMOVED lines=11> */
[----:B--2---:R-:W-:Y:S02]  /*3b970*/  PRMT R60, RZ, 0x7610, R60 ;  /* 0x00007610ff3c7816 */ /* 0x004fe4000000003c */
[----:B0-----:R-:W-:-:S04]  /*3b980*/  @!P1 LOP3.LUT R5, R5, R4, RZ, 0x3c, !PT ;  /* 0x0000000405059212 */ /* 0x001fc800078e3cff */
[----:B------:R-:W-:-:S04]  /*3b990*/  @!P1 LOP3.LUT R4, R5, R4, RZ, 0x3c, !PT ;  /* 0x0000000405049212 */ /* 0x000fc800078e3cff */
[----:B------:R-:W-:-:S05]  /*3b9a0*/  @!P1 LOP3.LUT R5, R5, R4, RZ, 0x3c, !PT ;  /* 0x0000000405059212 */ /* 0x000fca00078e3cff */
[----:B------:R-:W2:Y:S04]  /*3b9b0*/  @!P1 LDG.E.U16 R60, desc[UR48][R4.64] ;  /* 0x00000030043c9981 */ /* 0x000ea8000c1e1500 */
[----:B----4-:R0:W-:Y:S04]  /*3b9c0*/  STL [R1+0x70], R7 ;  /* 0x0000700701007387 */ /* 0x0101e80000100800 */
[----:B0-----:R-:W4:Y:S04]  /*3b9d0*/  LDL R7, [R1+0x2d68] ;  /* 0x002d680001077983 */ /* 0x001f280000100800 */
        /* <DEDUP_REMOVED lines=11> */
[----:B------:R-:W-:Y:S02]  /*3ba90*/  PRMT R60, RZ, 0x7610, R60 ;  /* 0x00007610ff3c7816 */ /* 0x000fe4000000003c */
        /* <DEDUP_REMOVED lines=8> */
[----:B------:R-:W2:Y:S01]  /*3bb20*/  LDL R5, [R1+0x2d50] ;  /* 0x002d500001057983 */ /* 0x000ea20000100800 */
[----:B------:R-:W-:Y:S01]  /*3bb30*/  PRMT R19, RZ, 0x7610, R19 ;  /* 0x00007610ff137816 */ /* 0x000fe20000000013 */
[----:B------:R-:W-:Y:S01]  /*3bb40*/  @!P0 IMAD.MOV.U32 R4, RZ, RZ, R22 ;  /* 0x000000ffff048224 */ /* 0x000fe200078e0016 */
[----:B------:R-:W-:Y:S01]  /*3bb50*/  PRMT R6, RZ, 0x7610, R6 ;  /* 0x00007610ff067816 */ /* 0x000fe20000000006 */
[----:B------:R-:W3:Y:S04]  /*3bb60*/  LDL R22, [R1+0x2d94] ;  /* 0x002d940001167983 */ /* 0x000ee80000100800 */
[----:B--2---:R4:W2:Y:S04]  /*3bb70*/  @!P0 LDG.E.U16 R19, desc[UR48][R4.64] ;  /* 0x0000003004138981 */ /* 0x0048a8000c1e1500 */
[----:B------:R-:W3:Y:S01]  /*3bb80*/  LDL R5, [R1+0x2d64] ;  /* 0x002d640001057983 */ /* 0x000ee20000100800 */
[----:B----4-:R-:W-:-:S03]  /*3bb90*/  @!P1 IMAD.MOV.U32 R4, RZ, RZ, R7 ;  /* 0x000000ffff049224 */ /* 0x010fc600078e0007 */
[----:B--2---:R0:W-:Y:S01]  /*3bba0*/  STL [R1+0x60], R19 ;  /* 0x0000601301007387 */ /* 0x0041e20000100800 */
[----:B---3--:R-:W-:-:S03]  /*3bbb0*/  PRMT R60, RZ, 0x7610, R60 ;  /* 0x00007610ff3c7816 */ /* 0x008fc6000000003c */
[----:B------:R-:W2:Y:S04]  /*3bbc0*/  LDL R7, [R1+0x2d90] ;  /* 0x002d900001077983 */ /* 0x000ea80000100800 */
[----:B------:R1:W3:Y:S04]  /*3bbd0*/  @!P1 LDG.E.U16 R6, desc[UR48][R4.64] ;  /* 0x0000003004069981 */ /* 0x0002e8000c1e1500 */
[----:B0-----:R-:W4:Y:S04]  /*3bbe0*/  LDL R19, [R1+0x2d98] ;  /* 0x002d980001137983 */ /* 0x001f280000100800 */
        /* <DEDUP_REMOVED lines=12> */
[----:B------:R-:W-:Y:S01]  /*3bcb0*/  @!P1 IMAD.MOV.U32 R4, RZ, RZ, R21 ;  /* 0x000000ffff049224 */ /* 0x000fe200078e0015 */
[----:B------:R-:W-:-:S02]  /*3bcc0*/  PRMT R23, RZ, 0x7610, R23 ;  /* 0x00007610ff177816 */ /* 0x000fc40000000017 */
[----:B------:R-:W-:Y:S01]  /*3bcd0*/  PRMT R10, RZ, 0x7610, R10 ;  /* 0x00007610ff0a7816 */ /* 0x000fe2000000000a */
[----:B------:R-:W3:Y:S04]  /*3bce0*/  LDL R21, [R1+0x2da0] ;  /* 0x002da00001157983 */ /* 0x000ee80000100800 */
[----:B--2---:R0:W2:Y:S04]  /*3bcf0*/  @!P1 LDG.E.U16 R20, desc[UR48][R4.64] ;  /* 0x0000003004149981 */ /* 0x0040a8000c1e1500 */
[----:B------:R-:W0:Y:S04]  /*3bd00*/  LDL R4, [R1+0x2d80] ;  /* 0x002d800001047983 */ /* 0x000e280000100800 */
[----:B------:R-:W0:Y:S02]  /*3bd10*/  LDL R5, [R1+0x2d9c] ;  /* 0x002d9c0001057983 */ /* 0x000e240000100800 */
[----:B0-----:R-:W-:-:S04]  /*3bd20*/  @!P0 LOP3.LUT R5, R5, R4, RZ, 0x3c, !PT ;  /* 0x0000000405058212 */ /* 0x001fc800078e3cff */
[----:B------:R-:W-:-:S04]  /*3bd30*/  @!P0 LOP3.LUT R4, R5, R4, RZ, 0x3c, !PT ;  /* 0x0000000405048212 */ /* 0x000fc800078e3cff */
[----:B------:R-:W-:-:S05]  /*3bd40*/  @!P0 LOP3.LUT R5, R5, R4, RZ, 0x3c, !PT ;  /* 0x0000000405058212 */ /* 0x000fca00078e3cff */
[----:B------:R4:W3:Y:S02]  /*3bd50*/  @!P0 LDG.E.U16 R23, desc[UR48][R4.64] ;  /* 0x0000003004178981 */ /* 0x0008e4000c1e1500 */
[----:B----4-:R-:W-:Y:S02]  /*3bd60*/  @!P1 IMAD.MOV.U32 R4, RZ, RZ, R19 ;  /* 0x000000ffff049224 */ /* 0x010fe400078e0013 */
[----:B------:R-:W-:-:S05]  /*3bd70*/  @!P1 IMAD.MOV.U32 R5, RZ, RZ, R22 ;  /* 0x000000ffff059224 */ /* 0x000fca00078e0016 */
[----:B------:R3:W4:Y:S04]  /*3bd80*/  @!P1 LDG.E.U16 R10, desc[UR48][R4.64] ;  /* 0x00000030040a9981 */ /* 0x000728000c1e1500 */
[----:B--2---:R0:W-:Y:S04]  /*3bd90*/  STL [R1+0x54], R20 ;  /* 0x0000541401007387 */ /* 0x0041e80000100800 */
[----:B0-----:R-:W2:Y:S01]  /*3bda0*/  LDL R20, [R1+0x2dac] ;  /* 0x002dac0001147983 */ /* 0x001ea20000100800 */
[----:B------:R-:W-:Y:S01]  /*3bdb0*/  PRMT R61, RZ, 0x7610, R61 ;  /* 0x00007610ff3d7816 */ /* 0x000fe2000000003d */
[----:B---3--:R-:W-:-:S02]  /*3bdc0*/  @!P0 IMAD.MOV.U32 R4, RZ, RZ, R6 ;  /* 0x000000ffff048224 */ /* 0x008fc400078e0006 */
[----:B------:R-:W-:-:S05]  /*3bdd0*/  @!P0 IMAD.MOV.U32 R5, RZ, RZ, R7 ;  /* 0x000000ffff058224 */ /* 0x000fca00078e0007 */
[----:B------:R0:W3:Y:S04]  /*3bde0*/  @!P0 LDG.E.U16 R61, desc[UR48][R4.64] ;  /* 0x00000030043d8981 */ /* 0x0000e8000c1e1500 */
[----:B------:R1:W-:Y:S04]  /*3bdf0*/  STL [R1+0x50], R23 ;  /* 0x0000501701007387 */ /* 0x0003e80000100800 */
[----:B------:R-:W3:Y:S04]  /*3be00*/  LDL R19, [R1+0x2dc4] ;  /* 0x002dc40001137983 */ /* 0x000ee80000100800 */
[----:B------:R-:W3:Y:S04]  /*3be10*/  LDL R22, [R1+0x2dc0] ;  /* 0x002dc00001167983 */ /* 0x000ee80000100800 */
[----:B-1----:R-:W3:Y:S04]  /*3be20*/  LDL R23, [R1+0x2db8] ;  /* 0x002db80001177983 */ /* 0x002ee80000100800 */
[----:B----4-:R1:W-:Y:S01]  /*3be30*/  STL [R1+0x4c], R10 ;  /* 0x00004c0a01007387 */ /* 0x0103e20000100800 */
[----:B------:R-:W-:Y:S01]  /*3be40*/  PRMT R60, RZ, 0x7610, R60 ;  /* 0x00007610ff3c7816 */ /* 0x000fe2000000003c */
[----:B0-----:R-:W-:Y:S01]  /*3be50*/  @!P1 IMAD.MOV.U32 R5, RZ, RZ, R21 ;  /* 0x000000ffff059224 */ /* 0x001fe200078e0015 */
[----:B------:R-:W-:Y:S01]  /*3be60*/  PRMT R8, RZ, 0x7610, R8 ;  /* 0x00007610ff087816 */ /* 0x000fe20000000008 */
[----:B------:R-:W4:Y:S04]  /*3be70*/  LDL R7, [R1+0x2dc8] ;  /* 0x002dc80001077983 */ /* 0x000f280000100800 */
[----:B------:R-:W4:Y:S04]  /*3be80*/  LDL R6, [R1+0x2dd4] ;  /* 0x002dd40001067983 */ /* 0x000f280000100800 */
[----:B-1----:R-:W4:Y:S01]  /*3be90*/  LDL R10, [R1+0x2dcc] ;  /* 0x002dcc00010a7983 */ /* 0x002f220000100800 */
[----:B--2---:R-:W-:-:S05]  /*3bea0*/  @!P1 IMAD.MOV.U32 R4, RZ, RZ, R20 ;  /* 0x000000ffff049224 */ /* 0x004fca00078e0014 */
[----:B------:R0:W2:Y:S01]  /*3beb0*/  @!P1 LDG.E.U16 R60, desc[UR48][R4.64] ;  /* 0x00000030043c9981 */ /* 0x0000a2000c1e1500 */
[----:B------:R-:W-:-:S03]  /*3bec0*/  PRMT R9, RZ, 0x7610, R9 ;  /* 0x00007610ff097816 */ /* 0x000fc60000000009 */
[----:B---3--:R1:W-:Y:S04]  /*3bed0*/  STL [R1+0x5054], R61 ;  /* 0x0050543d01007387 */ /* 0x0083e80000100800 */
[----:B------:R-:W3:Y:S04]  /*3bee0*/  LDL R21, [R1+0x2dd0] ;  /* 0x002dd00001157983 */ /* 0x000ee80000100800 */
[----:B------:R-:W3:Y:S01]  /*3bef0*/  LDL R20, [R1+0x2ddc] ;  /* 0x002ddc0001147983 */ /* 0x000ee20000100800 */
[----:B0-----:R-:W-:Y:S02]  /*3bf00*/  @!P0 IMAD.MOV.U32 R4, RZ, RZ, R19 ;  /* 0x000000ffff048224 */ /* 0x001fe400078e0013 */
[----:B------:R-:W-:-:S05]  /*3bf10*/  @!P0 IMAD.MOV.U32 R5, RZ, RZ, R23 ;  /* 0x000000ffff058224 */ /* 0x000fca00078e0017 */
[----:B------:R0:W3:Y:S02]  /*3bf20*/  @!P0 LDG.E.U16 R8, desc[UR48][R4.64] ;  /* 0x0000003004088981 */ /* 0x0000e4000c1e1500 */
[----:B0-----:R-:W-:Y:S02]  /*3bf30*/  @!P1 IMAD.MOV.U32 R5, RZ, RZ, R22 ;  /* 0x000000ffff059224 */ /* 0x001fe400078e0016 */
[----:B----4-:R-:W-:-:S05]  /*3bf40*/  @!P1 IMAD.MOV.U32 R4, RZ, RZ, R10 ;  /* 0x000000ffff049224 */ /* 0x010fca00078e000a */
[----:B------:R0:W4:Y:S04]  /*3bf50*/  @!P1 LDG.E.U16 R9, desc[UR48][R4.64] ;  /* 0x0000003004099981 */ /* 0x000128000c1e1500 */
[----:B--2---:R-:W-:Y:S04]  /*3bf60*/  STL [R1+0x5058], R60 ;  /* 0x0050583c01007387 */ /* 0x004fe80000100800 */
[----:B------:R-:W2:Y:S01]  /*3bf70*/  LDL R19, [R1+0x2dd8] ;  /* 0x002dd80001137983 */ /* 0x000ea20000100800 */
[----:B-1----:R-:W-:Y:S01]  /*3bf80*/  PRMT R61, RZ, 0x7610, R61 ;  /* 0x00007610ff3d7816 */ /* 0x002fe2000000003d */
[----:B0-----:R-:W-:-:S02]  /*3bf90*/  @!P0 IMAD.MOV.U32 R4, RZ, RZ, R6 ;  /* 0x000000ffff048224 */ /* 0x001fc400078e0006 */
[----:B------:R-:W-:-:S05]  /*3bfa0*/  @!P0 IMAD.MOV.U32 R5, RZ, RZ, R7 ;  /* 0x000000ffff058224 */ /* 0x000fca00078e0007 */
[----:B------:R3:W2:Y:S01]  /*3bfb0*/  @!P0 LDG.E.U16 R61, desc[UR48][R4.64] ;  /* 0x00000030043d8981 */ /* 0x0006a2000c1e1500 */
[----:B------:R-:W-:Y:S01]  /*3bfc0*/  PRMT R3, RZ, 0x7610, R3 ;  /* 0x00007610ff037816 */ /* 0x000fe20000000003 */
[----:B---3--:R-:W-:Y:S02]  /*3bfd0*/  @!P1 IMAD.MOV.U32 R4, RZ, RZ, R20 ;  /* 0x000000ffff049224 */ /* 0x008fe400078e0014 */
[----:B------:R-:W-:-:S05]  /*3bfe0*/  @!P1 IMAD.MOV.U32 R5, RZ, RZ, R21 ;  /* 0x000000ffff059224 */ /* 0x000fca00078e0015 */
[----:B------:R2:W3:Y:S04]  /*3bff0*/  @!P1 LDG.E.U16 R3, desc[UR48][R4.64] ;  /* 0x0000003004039981 */ /* 0x0004e8000c1e1500 */
[----:B------:R0:W-:Y:S04]  /*3c000*/  STL [R1+0x40], R8 ;  /* 0x0000400801007387 */ /* 0x0001e80000100800 */
[----:B------:R-:W3:Y:S04]  /*3c010*/  LDL R10, [R1+0x2df8] ;  /* 0x002df800010a7983 */ /* 0x000ee80000100800 */
[----:B0-----:R-:W3:Y:S04]  /*3c020*/  LDL R8, [R1+0x2de4] ;  /* 0x002de40001087983 */ /* 0x001ee80000100800 */
[----:B----4-:R0:W-:Y:S01]  /*3c030*/  STL [R1+0x3c], R9 ;  /* 0x00003c0901007387 */ /* 0x0101e20000100800 */
[----:B------:R-:W-:Y:S01]  /*3c040*/  PRMT R2, RZ, 0x7610, R2 ;  /* 0x00007610ff027816 */ /* 0x000fe20000000002 */
[----:B--2---:R-:W-:-:S02]  /*3c050*/  @!P0 IMAD.MOV.U32 R5, RZ, RZ, R19 ;  /* 0x000000ffff058224 */ /* 0x004fc400078e0013 */
[----:B------:R-:W2:Y:S04]  /*3c060*/  LDL R7, [R1+0x2e00] ;  /* 0x002e000001077983 */ /* 0x000ea80000100800 */
[----:B------:R-:W4:Y:S04]  /*3c070*/  LDL R6, [R1+0x2e0c] ;  /* 0x002e0c0001067983 */ /* 0x000f280000100800 */
[----:B0-----:R-:W2:Y:S04]  /*3c080*/  LDL R9, [R1+0x2e04] ;  /* 0x002e040001097983 */ /* 0x001ea80000100800 */
[----:B------:R0:W-:Y:S02]  /*3c090*/  STL [R1+0x505c], R61 ;  /* 0x00505c3d01007387 */ /* 0x0001e40000100800 */
[----:B0-----:R-:W-:-:S02]  /*3c0a0*/  PRMT R61, RZ, 0x7610, R61 ;  /* 0x00007610ff3d7816 */ /* 0x001fc4000000003d */
[----:B---3--:R0:W-:Y:S04]  /*3c0b0*/  STL [R1+0x5060], R3 ;  /* 0x0050600301007387 */ /* 0x0081e80000100800 */
[----:B------:R-:W3:Y:S01]  /*3c0c0*/  LDL R20, [R1+0x2e08] ;  /* 0x002e080001147983 */ /* 0x000ee20000100800 */
[----:B------:R-:W-:-:S03]  /*3c0d0*/  @!P0 IMAD.MOV.U32 R4, RZ, RZ, R8 ;  /* 0x000000ffff048224 */ /* 0x000fc600078e0008 */
[----:B------:R-:W3:Y:S04]  /*3c0e0*/  LDL R8, [R1+0x2e14] ;  /* 0x002e140001087983 */ /* 0x000ee80000100800 */
[----:B------:R1:W3:Y:S02]  /*3c0f0*/  @!P0 LDG.E.U16 R2, desc[UR48][R4.64] ;  /* 0x0000003004028981 */ /* 0x0002e4000c1e1500 */
[----:B-1----:R-:W-:Y:S02]  /*3c100*/  @!P0 IMAD.MOV.U32 R5, RZ, RZ, R10 ;  /* 0x000000ffff058224 */ /* 0x002fe400078e000a */
[----:B--2---:R-:W-:-:S05]  /*3c110*/  @!P0 IMAD.MOV.U32 R4, RZ, RZ, R9 ;  /* 0x000000ffff048224 */ /* 0x004fca00078e0009 */
[----:B------:R4:W2:Y:S01]  /*3c120*/  @!P0 LDG.E.U16 R61, desc[UR48][R4.64] ;  /* 0x00000030043d8981 */ /* 0x0008a2000c1e1500 */
[----:B0-----:R-:W-:Y:S02]  /*3c130*/  PRMT R3, RZ, 0x7610, R3 ;  /* 0x00007610ff037816 */ /* 0x001fe40000000003 */
[----:B------:R-:W-:Y:S01]  /*3c140*/  PRMT R0, RZ, 0x7610, R0 ;  /* 0x00007610ff007816 */ /* 0x000fe20000000000 */
[----:B----4-:R-:W-:Y:S02]  /*3c150*/  @!P1 IMAD.MOV.U32 R4, RZ, RZ, R6 ;  /* 0x000000ffff049224 */ /* 0x010fe400078e0006 */
[----:B------:R-:W-:-:S05]  /*3c160*/  @!P1 IMAD.MOV.U32 R5, RZ, RZ, R7 ;  /* 0x000000ffff059224 */ /* 0x000fca00078e0007 */
[----:B------:R3:W4:Y:S02]  /*3c170*/  @!P1 LDG.E.U16 R3, desc[UR48][R4.64] ;  /* 0x0000003004039981 */ /* 0x000724000c1e1500 */
[----:B---3--:R-:W-:Y:S02]  /*3c180*/  @!P0 IMAD.MOV.U32 R5, RZ, RZ, R20 ;  /* 0x000000ffff058224 */ /* 0x008fe400078e0014 */
[----:B------:R0:W-:Y:S04]  /*3c190*/  STL [R1+0x5064], R2 ;  /* 0x0050640201007387 */ /* 0x0001e80000100800 */
[----:B------:R-:W3:Y:S04]  /*3c1a0*/  LDL R19, [R1+0x2e38] ;  /* 0x002e380001137983 */ /* 0x000ee80000100800 */
[----:B------:R-:W3:Y:S01]  /*3c1b0*/  LDL R9, [R1+0x2e44] ;  /* 0x002e440001097983 */ /* 0x000ee20000100800 */
[----:B------:R-:W-:-:S05]  /*3c1c0*/  @!P0 IMAD.MOV.U32 R4, RZ, RZ, R8 ;  /* 0x000000ffff048224 */ /* 0x000fca00078e0008 */
[----:B------:R3:W3:Y:S04]  /*3c1d0*/  @!P0 LDG.E.U16 R0, desc[UR48][R4.64] ;  /* 0x0000003004008981 */ /* 0x0006e8000c1e1500 */
[----:B--2---:R-:W-:Y:S04]  /*3c1e0*/  STL [R1+0x50a0], R61 ;  /* 0x0050a03d01007387 */ /* 0x004fe80000100800 */
[----:B------:R-:W2:Y:S04]  /*3c1f0*/  LDL R10, [R1+0x2e40] ;  /* 0x002e4000010a7983 */ /* 0x000ea80000100800 */
[----:B0-----:R-:W2:Y:S04]  /*3c200*/  LDL R2, [R1+0x2e4c] ;  /* 0x002e4c0001027983 */ /* 0x001ea80000100800 */
[----:B------:R-:W2:Y:S04]  /*3c210*/  LDL R7, [R1+0x2e78] ;  /* 0x002e780001077983 */ /* 0x000ea80000100800 */
[----:B------:R-:W2:Y:S01]  /*3c220*/  LDL R6, [R1+0x2e84] ;  /* 0x002e840001067983 */ /* 0x000ea20000100800 */
[----:B------:R-:W-:-:S02]  /*3c230*/  PRMT R18, RZ, 0x7610, R18 ;  /* 0x00007610ff127816 */ /* 0x000fc40000000012 */
[----:B------:R-:W-:Y:S02]  /*3c240*/  PRMT R17, RZ, 0x7610, R17 ;  /* 0x00007610ff117816 */ /* 0x000fe40000000011 */
[----:B------:R-:W-:Y:S01]  /*3c250*/  PRMT R60, RZ, 0x7610, R60 ;  /* 0x00007610ff3c7816 */ /* 0x000fe2000000003c */
[----:B----4-:R0:W-:Y:S04]  /*3c260*/  STL [R1+0x50a4], R3 ;  /* 0x0050a40301007387 */ /* 0x0101e80000100800 */
[----:B------:R-:W4:Y:S04]  /*3c270*/  LDL R8, [R1+0x2e80] ;  /* 0x002e800001087983 */ /* 0x000f280000100800 */
[----:B0-----:R-:W4:Y:S01]  /*3c280*/  LDL R3, [R1+0x2e8c] ;  /* 0x002e8c0001037983 */ /* 0x001f220000100800 */
[----:B---3--:R-:W-:-:S02]  /*3c290*/  @!P0 IMAD.MOV.U32 R5, RZ, RZ, R19 ;  /* 0x000000ffff058224 */ /* 0x008fc400078e0013 */
[----:B------:R-:W-:-:S05]  /*3c2a0*/  @!P0 IMAD.MOV.U32 R4, RZ, RZ, R9 ;  /* 0x000000ffff048224 */ /* 0x000fca00078e0009 */
[----:B------:R2:W3:Y:S02]  /*3c2b0*/  @!P0 LDG.E.U16 R18, desc[UR48][R4.64] ;  /* 0x0000003004128981 */ /* 0x0004e4000c1e1500 */
[----:B--2---:R-:W-:Y:S02]  /*3c2c0*/  @!P1 IMAD.MOV.U32 R5, RZ, RZ, R10 ;  /* 0x000000ffff059224 */ /* 0x004fe400078e000a */
[----:B------:R-:W-:-:S05]  /*3c2d0*/  @!P1 IMAD.MOV.U32 R4, RZ, RZ, R2 ;  /* 0x000000ffff049224 */ /* 0x000fca00078e0002 */
[----:B------:R0:W2:Y:S02]  /*3c2e0*/  @!P1 LDG.E.U16 R17, desc[UR48][R4.64] ;  /* 0x0000003004119981 */ /* 0x0000a4000c1e1500 */
[----:B0-----:R-:W-:Y:S02]  /*3c2f0*/  @!P0 IMAD.MOV.U32 R4, RZ, RZ, R6 ;  /* 0x000000ffff048224 */ /* 0x001fe400078e0006 */
[----:B------:R-:W-:-:S05]  /*3c300*/  @!P0 IMAD.MOV.U32 R5, RZ, RZ, R7 ;  /* 0x000000ffff058224 */ /* 0x000fca00078e0007 */
[----:B------:R4:W2:Y:S04]  /*3c310*/  @!P0 LDG.E.U16 R60, desc[UR48][R4.64] ;  /* 0x00000030043c8981 */ /* 0x0008a8000c1e1500 */
[----:B------:R0:W-:Y:S04]  /*3c320*/  STL [R1+0x5068], R0 ;  /* 0x0050680001007387 */ /* 0x0001e80000100800 */
[----:B------:R-:W3:Y:S04]  /*3c330*/  LDL R9, [R1+0x2eb8] ;  /* 0x002eb80001097983 */ /* 0x000ee80000100800 */
[----:B------:R-:W3:Y:S04]  /*3c340*/  LDL R10, [R1+0x2ec0] ;  /* 0x002ec000010a7983 */ /* 0x000ee80000100800 */
[----:B------:R-:W3:Y:S04]  /*3c350*/  LDL R2, [R1+0x2ecc] ;  /* 0x002ecc0001027983 */ /* 0x000ee80000100800 */
[----:B------:R-:W3:Y:S04]  /*3c360*/  LDL R7, [R1+0x2ef8] ;  /* 0x002ef80001077983 */ /* 0x000ee80000100800 */
[----:B------:R-:W3:Y:S04]  /*3c370*/  LDL R6, [R1+0x2f04] ;  /* 0x002f040001067983 */ /* 0x000ee80000100800 */
[----:B0-----:R-:W3:Y:S01]  /*3c380*/  LDL R0, [R1+0x2ec4] ;  /* 0x002ec40001007983 */ /* 0x001ee20000100800 */
[----:B------:R-:W-:Y:S01]  /*3c390*/  PRMT R16, RZ, 0x7610, R16 ;  /* 0x00007610ff107816 */ /* 0x000fe20000000010 */
[----:B----4-:R-:W-:-:S02]  /*3c3a0*/  @!P1 IMAD.MOV.U32 R4, RZ, RZ, R3 ;  /* 0x000000ffff049224 */ /* 0x010fc400078e0003 */
[----:B------:R-:W-:Y:S01]  /*3c3b0*/  @!P1 IMAD.MOV.U32 R5, RZ, RZ, R8 ;  /* 0x000000ffff059224 */ /* 0x000fe200078e0008 */
[----:B------:R-:W-:-:S04]  /*3c3c0*/  PRMT R15, RZ, 0x7610, R15 ;  /* 0x00007610ff0f7816 */ /* 0x000fc8000000000f */
[----:B------:R3:W4:Y:S04]  /*3c3d0*/  @!P1 LDG.E.U16 R16, desc[UR48][R4.64] ;  /* 0x0000003004109981 */ /* 0x000728000c1e1500 */
[----:B--2---:R-:W-:Y:S04]  /*3c3e0*/  STL [R1+0x50a8], R60 ;  /* 0x0050a83c01007387 */ /* 0x004fe80000100800 */
[----:B------:R-:W2:Y:S04]  /*3c3f0*/  LDL R8, [R1+0x2f00] ;  /* 0x002f000001087983 */ /* 0x000ea80000100800 */
[----:B------:R-:W4:Y:S01]  /*3c400*/  LDL R3, [R1+0x2f0c] ;  /* 0x002f0c0001037983 */ /* 0x000f220000100800 */
[----:B---3--:R-:W-:-:S03]  /*3c410*/  @!P0 IMAD.MOV.U32 R5, RZ, RZ, R9 ;  /* 0x000000ffff058224 */ /* 0x008fc600078e0009 */
[----:B------:R-:W3:Y:S01]  /*3c420*/  LDL R9, [R1+0x2f38] ;  /* 0x002f380001097983 */ /* 0x000ee20000100800 */
[----:B------:R-:W-:-:S03]  /*3c430*/  @!P0 IMAD.MOV.U32 R4, RZ, RZ, R0 ;  /* 0x000000ffff048224 */ /* 0x000fc600078e0000 */
[----:B------:R-:W3:Y:S04]  /*3c440*/  LDL R0, [R1+0x2f44] ;  /* 0x002f440001007983 */ /* 0x000ee80000100800 */
[----:B------:R0:W3:Y:S02]  /*3c450*/  @!P0 LDG.E.U16 R15, desc[UR48][R4.64] ;  /* 0x00000030040f8981 */ /* 0x0000e4000c1e1500 */
[----:B0-----:R-:W-:Y:S02]  /*3c460*/  @!P1 IMAD.MOV.U32 R4, RZ, RZ, R2 ;  /* 0x000000ffff049224 */ /* 0x001fe400078e0002 */
[----:B------:R-:W-:Y:S01]  /*3c470*/  @!P1 IMAD.MOV.U32 R5, RZ, RZ, R10 ;  /* 0x000000ffff059224 */ /* 0x000fe200078e000a */
[----:B------:R-:W3:Y:S04]  /*3c480*/  LDL R2, [R1+0x2f4c] ;  /* 0x002f4c0001027983 */ /* 0x000ee80000100800 */
[----:B------:R-:W3:Y:S01]  /*3c490*/  LDL R10, [R1+0x2f40] ;  /* 0x002f4000010a7983 */ /* 0x000ee20000100800 */
[----:B------:R-:W-:-:S02]  /*3c4a0*/  PRMT R14, RZ, 0x7610, R14 ;  /* 0x00007610ff0e7816 */ /* 0x000fc4000000000e */
[----:B------:R-:W-:-:S04]  /*3c4b0*/  PRMT R13, RZ, 0x7610, R13 ;  /* 0x00007610ff0d7816 */ /* 0x000fc8000000000d */
[----:B------:R0:W3:Y:S01]  /*3c4c0*/  @!P1 LDG.E.U16 R14, desc[UR48][R4.64] ;  /* 0x00000030040e9981 */ /* 0x0000e2000c1e1500 */
[----:B------:R-:W-:Y:S01]  /*3c4d0*/  PRMT R12, RZ, 0x7610, R12 ;  /* 0x00007610ff0c7816 */ /* 0x000fe2000000000c */
[----:B0-----:R-:W-:Y:S02]  /*3c4e0*/  @!P0 IMAD.MOV.U32 R4, RZ, RZ, R6 ;  /* 0x000000ffff048224 */ /* 0x001fe400078e0006 */
[----:B------:R-:W-:Y:S01]  /*3c4f0*/  @!P0 IMAD.MOV.U32 R5, RZ, RZ, R7 ;  /* 0x000000ffff058224 */ /* 0x000fe200078e0007 */
[----:B------:R-:W-:Y:S02]  /*3c500*/  PRMT R11, RZ, 0x7610, R11 ;  /* 0x00007610ff0b7816 */ /* 0x000fe4000000000b */
[----:B------:R-:W-:Y:S01]  /*3c510*/  PRMT R59, RZ, 0x7610, R59 ;  /* 0x00007610ff3b7816 */ /* 0x000fe2000000003b */
[----:B------:R-:W3:Y:S04]  /*3c520*/  LDL R7, [R1+0x2f78] ;  /* 0x002f780001077983 */ /* 0x000ee80000100800 */
[----:B------:R2:W3:Y:S04]  /*3c530*/  @!P0 LDG.E.U16 R13, desc[UR48][R4.64] ;  /* 0x00000030040d8981 */ /* 0x0004e8000c1e1500 */
[----:B------:R-:W3:Y:S04]  /*3c540*/  LDL R6, [R1+0x2f84] ;  /* 0x002f840001067983 */ /* 0x000ee80000100800 */
[----:B------:R-:W-:Y:S01]  /*3c550*/  STL [R1+0x20], R18 ;  /* 0x0000201201007387 */ /* 0x000fe20000100800 */
[----:B--2---:R-:W-:-:S02]  /*3c560*/  @!P1 IMAD.MOV.U32 R5, RZ, RZ, R8 ;  /* 0x000000ffff059224 */ /* 0x004fc400078e0008 */
[----:B----4-:R-:W-:Y:S01]  /*3c570*/  @!P1 IMAD.MOV.U32 R4, RZ, RZ, R3 ;  /* 0x000000ffff049224 */ /* 0x010fe200078e0003 */
[----:B------:R-:W2:Y:S04]  /*3c580*/  LDL R8, [R1+0x2f80] ;  /* 0x002f800001087983 */ /* 0x000ea80000100800 */
[----:B------:R-:W4:Y:S04]  /*3c590*/  LDL R3, [R1+0x2f8c] ;  /* 0x002f8c0001037983 */ /* 0x000f280000100800 */
[----:B------:R3:W4:Y:S02]  /*3c5a0*/  @!P1 LDG.E.U16 R12, desc[UR48][R4.64] ;  /* 0x00000030040c9981 */ /* 0x000724000c1e1500 */
[----:B---3--:R-:W-:-:S02]  /*3c5b0*/  @!P0 IMAD.MOV.U32 R4, RZ, RZ, R0 ;  /* 0x000000ffff048224 */ /* 0x008fc400078e0000 */
[----:B------:R-:W-:-:S05]  /*3c5c0*/  @!P0 IMAD.MOV.U32 R5, RZ, RZ, R9 ;  /* 0x000000ffff058224 */ /* 0x000fca00078e0009 */
[----:B------:R0:W3:Y:S02]  /*3c5d0*/  @!P0 LDG.E.U16 R11, desc[UR48][R4.64] ;  /* 0x00000030040b8981 */ /* 0x0000e4000c1e1500 */
[----:B0-----:R-:W-:Y:S02]  /*3c5e0*/  @!P1 IMAD.MOV.U32 R4, RZ, RZ, R2 ;  /* 0x000000ffff049224 */ /* 0x001fe400078e0002 */
[----:B------:R-:W-:-:S05]  /*3c5f0*/  @!P1 IMAD.MOV.U32 R5, RZ, RZ, R10 ;  /* 0x000000ffff059224 */ /* 0x000fca00078e000a */
[----:B------:R0:W3:Y:S04]  /*3c600*/  @!P1 LDG.E.U16 R59, desc[UR48][R4.64] ;  /* 0x00000030043b9981 */ /* 0x0000e8000c1e1500 */
[----:B------:R-:W-:Y:S04]  /*3c610*/  STL [R1+0x1c], R17 ;  /* 0x00001c1101007387 */ /* 0x000fe80000100800 */
[----:B------:R-:W3:Y:S04]  /*3c620*/  LDL R0, [R1+0x2fc4] ;  /* 0x002fc40001007983 */ /* 0x000ee80000100800 */
[----:B------:R-:W3:Y:S04]  /*3c630*/  LDL R9, [R1+0x2fb8] ;  /* 0x002fb80001097983 */ /* 0x000ee80000100800 */
[----:B------:R-:W3:Y:S04]  /*3c640*/  LDL R10, [R1+0x2fc0] ;  /* 0x002fc000010a7983 */ /* 0x000ee80000100800 */
[----:B------:R-:W3:Y:S01]  /*3c650*/  LDL R2, [R1+0x2fcc] ;  /* 0x002fcc0001027983 */ /* 0x000ee20000100800 */
[----:B------:R-:W-:Y:S01]  /*3c660*/  PRMT R58, RZ, 0x7610, R58 ;  /* 0x00007610ff3a7816 */ /* 0x000fe2000000003a */
[----:B0-----:R-:W-:-:S02]  /*3c670*/  @!P0 IMAD.MOV.U32 R5, RZ, RZ, R7 ;  /* 0x000000ffff058224 */ /* 0x001fc400078e0007 */
[----:B------:R-:W-:-:S05]  /*3c680*/  @!P0 IMAD.MOV.U32 R4, RZ, RZ, R6 ;  /* 0x000000ffff048224 */ /* 0x000fca00078e0006 */
[----:B------:R2:W3:Y:S02]  /*3c690*/  @!P0 LDG.E.U16 R58, desc[UR48][R4.64] ;  /* 0x00000030043a8981 */ /* 0x0004e4000c1e1500 */
[----:B--2---:R-:W-:Y:S02]  /*3c6a0*/  @!P1 IMAD.MOV.U32 R5, RZ, RZ, R8 ;  /* 0x000000ffff059224 */ /* 0x004fe400078e0008 */
[----:B----4-:R-:W-:Y:S01]  /*3c6b0*/  @!P1 IMAD.MOV.U32 R4, RZ, RZ, R3 ;  /* 0x000000ffff049224 */ /* 0x010fe200078e0003 */
[----:B---3--:R-:W-:Y:S04]  /*3c6c0*/  STL [R1+0x50ac], R59 ;  /* 0x0050ac3b01007387 */ /* 0x008fe80000100800 */
[----:B------:R-:W-:Y:S04]  /*3c6d0*/  STL [R1+0x14], R16 ;  /* 0x0000141001007387 */ /* 0x000fe80000100800 */
[----:B------:R-:W2:Y:S04]  /*3c6e0*/  LDL R7, [R1+0x2ff8] ;  /* 0x002ff80001077983 */ /* 0x000ea80000100800 */
[----:B------:R-:W3:Y:S04]  /*3c6f0*/  LDL R6, [R1+0x3004] ;  /* 0x0030040001067983 */ /* 0x000ee80000100800 */
[----:B------:R-:W-:Y:S04]  /*3c700*/  STL [R1+0x10], R15 ;  /* 0x0000100f01007387 */ /* 0x000fe80000100800 */
[----:B------:R-:W4:Y:S04]  /*3c710*/  LDL R8, [R1+0x3000] ;  /* 0x0030000001087983 */ /* 0x000f280000100800 */
[----:B------:R-:W4:Y:S01]  /*3c720*/  LDL R3, [R1+0x300c] ;  /* 0x00300c0001037983 */ /* 0x000f220000100800 */
[----:B------:R-:W-:-:S03]  /*3c730*/  PRMT R57, RZ, 0x7610, R57 ;  /* 0x00007610ff397816 */ /* 0x000fc60000000039 */
[----:B------:R-:W-:Y:S04]  /*3c740*/  STL [R1+0xc], R14 ;  /* 0x00000c0e01007387 */ /* 0x000fe80000100800 */
[----:B------:R0:W-:Y:S04]  /*3c750*/  STL [R1+0x4], R12 ;  /* 0x0000040c01007387 */ /* 0x0001e80000100800 */
[----:B------:R1:W4:Y:S01]  /*3c760*/  @!P1 LDG.E.U16 R57, desc[UR48][R4.64] ;  /* 0x0000003004399981 */ /* 0x000322000c1e1500 */
[----:B------:R-:W-:-:S03]  /*3c770*/  PRMT R56, RZ, 0x7610, R56 ;  /* 0x00007610ff387816 */ /* 0x000fc60000000038 */
[----:B0-----:R-:W4:Y:S01]  /*3c780*/  LDL R12, [R1+0x3038] ;  /* 0x00303800010c7983 */ /* 0x001f220000100800 */
[----:B-1----:R-:W-:-:S03]  /*3c790*/  @!P0 IMAD.MOV.U32 R4, RZ, RZ, R0 ;  /* 0x000000ffff048224 */ /* 0x002fc600078e0000 */
[----:B------:R-:W4:Y:S01]  /*3c7a0*/  LDL R0, [R1+0x3044] ;  /* 0x0030440001007983 */ /* 0x000f220000100800 */
[----:B------:R-:W-:-:S03]  /*3c7b0*/  @!P0 IMAD.MOV.U32 R5, RZ, RZ, R9 ;  /* 0x000000ffff058224 */ /* 0x000fc600078e0009 */
[----:B------:R-:W-:Y:S04]  /*3c7c0*/  STL [R1+0x8], R13 ;  /* 0x0000080d01007387 */ /* 0x000fe80000100800 */
[----:B------:R-:W4:Y:S04]  /*3c7d0*/  LDL R9, [R1+0x304c] ;  /* 0x00304c0001097983 */ /* 0x000f280000100800 */
[----:B------:R0:W-:Y:S01]  /*3c7e0*/  STL [R1], R11 ;  /* 0x0000000b01007387 */ /* 0x0001e20000100800 */
[----:B------:R-:W-:-:S03]  /*3c7f0*/  PRMT R55, RZ, 0x7610, R55 ;  /* 0x00007610ff377816 */ /* 0x000fc60000000037 */
[----:B------:R1:W4:Y:S04]  /*3c800*/  @!P0 LDG.E.U16 R56, desc[UR48][R4.64] ;  /* 0x0000003004388981 */ /* 0x000328000c1e1500 */
[----:B0-----:R-:W4:Y:S01]  /*3c810*/  LDL R11, [R1+0x3040] ;  /* 0x00304000010b7983 */ /* 0x001f220000100800 */
[----:B-1----:R-:W-:Y:S02]  /*3c820*/  @!P1 IMAD.MOV.U32 R4, RZ, RZ, R2 ;  /* 0x000000ffff049224 */ /* 0x002fe400078e0002 */
[----:B------:R-:W-:Y:S01]  /*3c830*/  @!P1 IMAD.MOV.U32 R5, RZ, RZ, R10 ;  /* 0x000000ffff059224 */ /* 0x000fe200078e000a */
[----:B------:R-:W4:Y:S04]  /*3c840*/  LDL R2, [R1+0x3084] ;  /* 0x0030840001027983 */ /* 0x000f280000100800 */
[----:B------:R-:W4:Y:S01]  /*3c850*/  LDL R10, [R1+0x3078] ;  /* 0x00307800010a7983 */ /* 0x000f220000100800 */
[----:B------:R-:W-:-:S03]  /*3c860*/  PRMT R54, RZ, 0x7610, R54 ;  /* 0x00007610ff367816 */ /* 0x000fc60000000036 */
[----:B------:R2:W4:Y:S02]  /*3c870*/  @!P1 LDG.E.U16 R55, desc[UR48][R4.64] ;  /* 0x0000003004379981 */ /* 0x000524000c1e1500 */
[----:B--2---:R-:W-:Y:S02]  /*3c880*/  @!P0 IMAD.MOV.U32 R5, RZ, RZ, R7 ;  /* 0x000000ffff058224 */ /* 0x004fe400078e0007 */
[----:B---3--:R-:W-:Y:S01]  /*3c890*/  @!P0 IMAD.MOV.U32 R4, RZ, RZ, R6 ;  /* 0x000000ffff048224 */ /* 0x008fe200078e0006 */
[----:B------:R-:W2:Y:S04]  /*3c8a0*/  LDL R7, [R1+0x3080] ;  /* 0x0030800001077983 */ /* 0x000ea80000100800 */
[----:B------:R-:W3:Y:S04]  /*3c8b0*/  LDL R6, [R1+0x308c] ;  /* 0x00308c0001067983 */ /* 0x000ee80000100800 */
[----:B------:R4:W3:Y:S02]  /*3c8c0*/  @!P0 LDG.E.U16 R54, desc[UR48][R4.64] ;  /* 0x0000003004368981 */ /* 0x0008e4000c1e1500 */
[----:B----4-:R-:W-:-:S02]  /*3c8d0*/  @!P1 IMAD.MOV.U32 R4, RZ, RZ, R3 ;  /* 0x000000ffff049224 */ /* 0x010fc400078e0003 */
[----:B------:R-:W-:Y:S01]  /*3c8e0*/  @!P1 IMAD.MOV.U32 R5, RZ, RZ, R8 ;  /* 0x000000ffff059224 */ /* 0x000fe200078e0008 */
[----:B------:R-:W4:Y:S04]  /*3c8f0*/  LDL R3, [R1+0x2e1c] ;  /* 0x002e1c0001037983 */ /* 0x000f280000100800 */
[----:B------:R-:W4:Y:S01]  /*3c900*/  LDL R8, [R1+0x2e10] ;  /* 0x002e100001087983 */ /* 0x000f220000100800 */
[----:B------:R-:W-:Y:S02]  /*3c910*/  PRMT R53, RZ, 0x7610, R53 ;  /* 0x00007610ff357816 */ /* 0x000fe40000000035 */
[----:B------:R-:W-:-:S04]  /*3c920*/  PRMT R52, RZ, 0x7610, R52 ;  /* 0x00007610ff347816 */ /* 0x000fc80000000034 */
[----:B------:R0:W4:Y:S01]  /*3c930*/  @!P1 LDG.E.U16 R53, desc[UR48][R4.64] ;  /* 0x0000003004359981 */ /* 0x000122000c1e1500 */
[----:B------:R-:W-:Y:S01]  /*3c940*/  PRMT R51, RZ, 0x7610, R51 ;  /* 0x00007610ff337816 */ /* 0x000fe20000000033 */
[----:B0-----:R-:W-:Y:S02]  /*3c950*/  @!P0 IMAD.MOV.U32 R4, RZ, RZ, R0 ;  /* 0x000000ffff048224 */ /* 0x001fe400078e0000 */
[----:B------:R-:W-:Y:S01]  /*3c960*/  @!P0 IMAD.MOV.U32 R5, RZ, RZ, R12 ;  /* 0x000000ffff058224 */ /* 0x000fe200078e000c */
[----:B------:R-:W-:Y:S02]  /*3c970*/  PRMT R50, RZ, 0x7610, R50 ;  /* 0x00007610ff327816 */ /* 0x000fe40000000032 */
[----:B------:R-:W-:Y:S02]  /*3c980*/  PRMT R49, RZ, 0x7610, R49 ;  /* 0x00007610ff317816 */ /* 0x000fe40000000031 */
[----:B------:R-:W-:Y:S01]  /*3c990*/  PRMT R48, RZ, 0x7610, R48 ;  /* 0x00007610ff307816 */ /* 0x000fe20000000030 */
[----:B------:R-:W4:Y:S04]  /*3c9a0*/  LDL R0, [R1+0x2e54] ;  /* 0x002e540001007983 */ /* 0x000f280000100800 */
[----:B------:R0:W4:Y:S04]  /*3c9b0*/  @!P0 LDG.E.U16 R52, desc[UR48][R4.64] ;  /* 0x0000003004348981 */ /* 0x000128000c1e1500 */
[----:B------:R-:W4:Y:S01]  /*3c9c0*/  LDL R12, [R1+0x2e90] ;  /* 0x002e9000010c7983 */ /* 0x000f220000100800 */
[----:B0-----:R-:W-:-:S02]  /*3c9d0*/  @!P1 IMAD.MOV.U32 R4, RZ, RZ, R9 ;  /* 0x000000ffff049224 */ /* 0x001fc400078e0009 */
[----:B------:R-:W-:Y:S01]  /*3c9e0*/  @!P1 IMAD.MOV.U32 R5, RZ, RZ, R11 ;  /* 0x000000ffff059224 */ /* 0x000fe200078e000b */
[----:B------:R-:W4:Y:S04]  /*3c9f0*/  LDL R9, [R1+0x2e48] ;  /* 0x002e480001097983 */ /* 0x000f280000100800 */
[----:B------:R-:W4:Y:S04]  /*3ca00*/  LDL R11, [R1+0x2e50] ;  /* 0x002e5000010b7983 */ /* 0x000f280000100800 */
[----:B------:R0:W4:Y:S02]  /*3ca10*/  @!P1 LDG.E.U16 R51, desc[UR48][R4.64] ;  /* 0x0000003004339981 */ /* 0x000124000c1e1500 */
[----:B0-----:R-:W-:-:S02]  /*3ca20*/  @!P0 IMAD.MOV.U32 R4, RZ, RZ, R2 ;  /* 0x000000ffff048224 */ /* 0x001fc400078e0002 */
[----:B------:R-:W-:Y:S01]  /*3ca30*/  @!P0 IMAD.MOV.U32 R5, RZ, RZ, R10 ;  /* 0x000000ffff058224 */ /* 0x000fe200078e000a */
[----:B------:R-:W4:Y:S04]  /*3ca40*/  LDL R2, [R1+0x2e5c] ;  /* 0x002e5c0001027983 */ /* 0x000f280000100800 */
[----:B------:R2:W4:Y:S02]  /*3ca50*/  @!P0 LDG.E.U16 R50, desc[UR48][R4.64] ;  /* 0x0000003004328981 */ /* 0x000524000c1e1500 */
[----:B--2---:R-:W-:Y:S02]  /*3ca60*/  @!P1 IMAD.MOV.U32 R5, RZ, RZ, R7 ;  /* 0x000000ffff059224 */ /* 0x004fe400078e0007 */
[----:B---3--:R-:W-:Y:S01]  /*3ca70*/  @!P1 IMAD.MOV.U32 R4, RZ, RZ, R6 ;  /* 0x000000ffff049224 */ /* 0x008fe200078e0006 */
[----:B------:R-:W2:Y:S04]  /*3ca80*/  LDL R7, [R1+0x2e88] ;  /* 0x002e880001077983 */ /* 0x000ea80000100800 */
[----:B------:R-:W3:Y:S04]  /*3ca90*/  LDL R6, [R1+0x2e94] ;  /* 0x002e940001067983 */ /* 0x000ee80000100800 */
[----:B------:R4:W2:Y:S02]  /*3caa0*/  @!P1 LDG.E.U16 R49, desc[UR48][R4.64] ;  /* 0x0000003004319981 */ /* 0x0008a4000c1e1500 */
[----:B----4-:R-:W-:-:S02]  /*3cab0*/  @!P1 IMAD.MOV.U32 R4, RZ, RZ, R3 ;  /* 0x000000ffff049224 */ /* 0x010fc400078e0003 */
[----:B------:R-:W-:Y:S01]  /*3cac0*/  @!P1 IMAD.MOV.U32 R5, RZ, RZ, R8 ;  /* 0x000000ffff059224 */ /* 0x000fe200078e0008 */
[----:B------:R-:W4:Y:S04]  /*3cad0*/  LDL R3, [R1+0x2e9c] ;  /* 0x002e9c0001037983 */ /* 0x000f280000100800 */
[----:B------:R-:W2:Y:S04]  /*3cae0*/  LDL R8, [R1+0x2ed4] ;  /* 0x002ed40001087983 */ /* 0x000ea80000100800 */
[----:B------:R0:W2:Y:S01]  /*3caf0*/  @!P1 LDG.E.U16 R48, desc[UR48][R4.64] ;  /* 0x0000003004309981 */ /* 0x0000a2000c1e1500 */
[----:B------:R-:W-:Y:S01]  /*3cb00*/  PRMT R47, RZ, 0x7610, R47 ;  /* 0x00007610ff2f7816 */ /* 0x000fe2000000002f */
[----:B0-----:R-:W-:-:S02]  /*3cb10*/  @!P0 IMAD.MOV.U32 R4, RZ, RZ, R0 ;  /* 0x000000ffff048224 */ /* 0x001fc400078e0000 */
[----:B------:R-:W-:-:S05]  /*3cb20*/  @!P0 IMAD.MOV.U32 R5, RZ, RZ, R9 ;  /* 0x000000ffff058224 */ /* 0x000fca00078e0009 */
[----:B------:R0:W4:Y:S04]  /*3cb30*/  @!P0 LDG.E.U16 R47, desc[UR48][R4.64] ;  /* 0x00000030042f8981 */ /* 0x000128000c1e1500 */
[----:B--2---:R-:W-:Y:S04]  /*3cb40*/  STL [R1+0x506c], R48 ;  /* 0x00506c3001007387 */ /* 0x004fe80000100800 */
[----:B------:R-:W2:Y:S04]  /*3cb50*/  LDL R9, [R1+0x2ec8] ;  /* 0x002ec80001097983 */ /* 0x000ea80000100800 */
[----:B------:R-:W2:Y:S04]  /*3cb60*/  LDL R10, [R1+0x2ed0] ;  /* 0x002ed000010a7983 */ /* 0x000ea80000100800 */
[----:B------:R-:W2:Y:S01]  /*3cb70*/  LDL R0, [R1+0x2edc] ;  /* 0x002edc0001007983 */ /* 0x000ea20000100800 */
[----:B------:R-:W-:Y:S01]  /*3cb80*/  PRMT R46, RZ, 0x7610, R46 ;  /* 0x00007610ff2e7816 */ /* 0x000fe2000000002e */
[----:B0-----:R-:W-:-:S02]  /*3cb90*/  @!P1 IMAD.MOV.U32 R4, RZ, RZ, R2 ;  /* 0x000000ffff049224 */ /* 0x001fc400078e0002 */
[----:B------:R-:W-:Y:S01]  /*3cba0*/  @!P1 IMAD.MOV.U32 R5, RZ, RZ, R11 ;  /* 0x000000ffff059224 */ /* 0x000fe200078e000b */
[----:B------:R-:W-:-:S04]  /*3cbb0*/  PRMT R45, RZ, 0x7610, R45 ;  /* 0x00007610ff2d7816 */ /* 0x000fc8000000002d */
[----:B------:R3:W2:Y:S01]  /*3cbc0*/  @!P1 LDG.E.U16 R46, desc[UR48][R4.64] ;  /* 0x00000030042e9981 */ /* 0x0006a2000c1e1500 */
[----:B------:R-:W-:Y:S01]  /*3cbd0*/  PRMT R44, RZ, 0x7610, R44 ;  /* 0x00007610ff2c7816 */ /* 0x000fe2000000002c */
[----:B---3--:R-:W-:Y:S02]  /*3cbe0*/  @!P0 IMAD.MOV.U32 R4, RZ, RZ, R6 ;  /* 0x000000ffff048224 */ /* 0x008fe400078e0006 */
[----:B------:R-:W-:-:S05]  /*3cbf0*/  @!P0 IMAD.MOV.U32 R5, RZ, RZ, R7 ;  /* 0x000000ffff058224 */ /* 0x000fca00078e0007 */
[----:B------:R4:W3:Y:S01]  /*3cc00*/  @!P0 LDG.E.U16 R45, desc[UR48][R4.64] ;  /* 0x00000030042d8981 */ /* 0x0008e2000c1e1500 */
[----:B------:R-:W-:Y:S01]  /*3cc10*/  PRMT R43, RZ, 0x7610, R43 ;  /* 0x00007610ff2b7816 */ /* 0x000fe2000000002b */
[----:B----4-:R-:W-:Y:S02]  /*3cc20*/  @!P1 IMAD.MOV.U32 R4, RZ, RZ, R3 ;  /* 0x000000ffff049224 */ /* 0x010fe400078e0003 */
[----:B------:R-:W-:-:S05]  /*3cc30*/  @!P1 IMAD.MOV.U32 R5, RZ, RZ, R12 ;  /* 0x000000ffff059224 */ /* 0x000fca00078e000c */
[----:B------:R0:W4:Y:S01]  /*3cc40*/  @!P1 LDG.E.U16 R44, desc[UR48][R4.64] ;  /* 0x00000030042c9981 */ /* 0x000122000c1e1500 */
[----:B------:R-:W-:Y:S01]  /*3cc50*/  PRMT R42, RZ, 0x7610, R42 ;  /* 0x00007610ff2a7816 */ /* 0x000fe2000000002a */
[----:B0-----:R-:W-:Y:S02]  /*3cc60*/  @!P0 IMAD.MOV.U32 R4, RZ, RZ, R8 ;  /* 0x000000ffff048224 */ /* 0x001fe400078e0008 */
[----:B------:R-:W-:Y:S04]  /*3cc70*/  STL [R1+0x5070], R47 ;  /* 0x0050702f01007387 */ /* 0x000fe80000100800 */
[----:B------:R-:W4:Y:S04]  /*3cc80*/  LDL R11, [R1+0x2f08] ;  /* 0x002f0800010b7983 */ /* 0x000f280000100800 */
[----:B------:R-:W4:Y:S01]  /*3cc90*/  LDL R2, [R1+0x2f14] ;  /* 0x002f140001027983 */ /* 0x000f220000100800 */
[----:B--2---:R-:W-:-:S05]  /*3cca0*/  @!P0 IMAD.MOV.U32 R5, RZ, RZ, R9 ;  /* 0x000000ffff058224 */ /* 0x004fca00078e0009 */
[----:B------:R0:W2:Y:S02]  /*3ccb0*/  @!P0 LDG.E.U16 R43, desc[UR48][R4.64] ;  /* 0x00000030042b8981 */ /* 0x0000a4000c1e1500 */
[----:B0-----:R-:W-:Y:S02]  /*3ccc0*/  @!P1 IMAD.MOV.U32 R4, RZ, RZ, R0 ;  /* 0x000000ffff049224 */ /* 0x001fe400078e0000 */
[----:B------:R-:W-:-:S05]  /*3ccd0*/  @!P1 IMAD.MOV.U32 R5, RZ, RZ, R10 ;  /* 0x000000ffff059224 */ /* 0x000fca00078e000a */
[----:B------:R0:W2:Y:S04]  /*3cce0*/  @!P1 LDG.E.U16 R42, desc[UR48][R4.64] ;  /* 0x00000030042a9981 */ /* 0x0000a8000c1e1500 */
[----:B------:R-:W-:Y:S04]  /*3ccf0*/  STL [R1+0x5074], R46 ;  /* 0x0050742e01007387 */ /* 0x000fe80000100800 */
[----:B------:R-:W2:Y:S04]  /*3cd00*/  LDL R7, [R1+0x2f10] ;  /* 0x002f100001077983 */ /* 0x000ea80000100800 */
[----:B------:R-:W2:Y:S04]  /*3cd10*/  LDL R6, [R1+0x2f1c] ;  /* 0x002f1c0001067983 */ /* 0x000ea80000100800 */
[----:B---3--:R-:W-:Y:S04]  /*3cd20*/  STL [R1+0x5078], R45 ;  /* 0x0050782d01007387 */ /* 0x008fe80000100800 */
[----:B------:R-:W3:Y:S04]  /*3cd30*/  LDL R14, [R1+0x2f48] ;  /* 0x002f4800010e7983 */ /* 0x000ee80000100800 */
[----:B------:R-:W3:Y:S04]  /*3cd40*/  LDL R3, [R1+0x2f54] ;  /* 0x002f540001037983 */ /* 0x000ee80000100800 */
[----:B----4-:R-:W-:Y:S04]  /*3cd50*/  STL [R1+0x507c], R44 ;  /* 0x00507c2c01007387 */ /* 0x010fe80000100800 */
[----:B------:R-:W4:Y:S04]  /*3cd60*/  LDL R9, [R1+0x2f50] ;  /* 0x002f500001097983 */ /* 0x000f280000100800 */
[----:B------:R-:W3:Y:S01]  /*3cd70*/  LDL R8, [R1+0x2f5c] ;  /* 0x002f5c0001087983 */ /* 0x000ee20000100800 */
[----:B0-----:R-:W-:-:S03]  /*3cd80*/  @!P0 IMAD.MOV.U32 R5, RZ, RZ, R11 ;  /* 0x000000ffff058224 */ /* 0x001fc600078e000b */
[----:B--2---:R-:W-:Y:S04]  /*3cd90*/  STL [R1+0x5080], R43 ;  /* 0x0050802b01007387 */ /* 0x004fe80000100800 */
[----:B------:R-:W2:Y:S04]  /*3cda0*/  LDL R13, [R1+0x2f88] ;  /* 0x002f8800010d7983 */ /* 0x000ea80000100800 */
[----:B------:R-:W2:Y:S04]  /*3cdb0*/  LDL R0, [R1+0x2f94] ;  /* 0x002f940001007983 */ /* 0x000ea80000100800 */
[----:B------:R-:W2:Y:S04]  /*3cdc0*/  LDL R10, [R1+0x2f9c] ;  /* 0x002f9c00010a7983 */ /* 0x000ea80000100800 */
[----:B------:R-:W-:Y:S04]  /*3cdd0*/  STL [R1+0x5084], R42 ;  /* 0x0050842a01007387 */ /* 0x000fe80000100800 */
[----:B------:R-:W2:Y:S01]  /*3cde0*/  LDL R11, [R1+0x2f90] ;  /* 0x002f9000010b7983 */ /* 0x000ea20000100800 */
[----:B------:R-:W-:Y:S01]  /*3cdf0*/  PRMT R41, RZ, 0x7610, R41 ;  /* 0x00007610ff297816 */ /* 0x000fe20000000029 */
[----:B------:R-:W-:Y:S01]  /*3ce00*/  @!P0 IMAD.MOV.U32 R4, RZ, RZ, R2 ;  /* 0x000000ffff048224 */ /* 0x000fe200078e0002 */
[----:B------:R-:W-:-:S02]  /*3ce10*/  PRMT R40, RZ, 0x7610, R40 ;  /* 0x00007610ff287816 */ /* 0x000fc40000000028 */
[----:B------:R-:W-:Y:S02]  /*3ce20*/  PRMT R39, RZ, 0x7610, R39 ;  /* 0x00007610ff277816 */ /* 0x000fe40000000027 */
[----:B------:R-:W-:Y:S02]  /*3ce30*/  PRMT R38, RZ, 0x7610, R38 ;  /* 0x00007610ff267816 */ /* 0x000fe40000000026 */
[----:B------:R-:W-:Y:S01]  /*3ce40*/  PRMT R37, RZ, 0x7610, R37 ;  /* 0x00007610ff257816 */ /* 0x000fe20000000025 */
[----:B------:R0:W2:Y:S01]  /*3ce50*/  @!P0 LDG.E.U16 R41, desc[UR48][R4.64] ;  /* 0x0000003004298981 */ /* 0x0000a2000c1e1500 */
[----:B------:R-:W-:-:S03]  /*3ce60*/  PRMT R36, RZ, 0x7610, R36 ;  /* 0x00007610ff247816 */ /* 0x000fc60000000024 */
[----:B------:R-:W2:Y:S04]  /*3ce70*/  LDL R2, [R1+0x2fd4] ;  /* 0x002fd40001027983 */ /* 0x000ea80000100800 */
[----:B------:R-:W2:Y:S01]  /*3ce80*/  LDL R12, [R1+0x2fc8] ;  /* 0x002fc800010c7983 */ /* 0x000ea20000100800 */
[----:B0-----:R-:W-:Y:S02]  /*3ce90*/  @!P1 IMAD.MOV.U32 R4, RZ, RZ, R6 ;  /* 0x000000ffff049224 */ /* 0x001fe400078e0006 */
[----:B------:R-:W-:-:S05]  /*3cea0*/  @!P1 IMAD.MOV.U32 R5, RZ, RZ, R7 ;  /* 0x000000ffff059224 */ /* 0x000fca00078e0007 */
[----:B------:R3:W2:Y:S02]  /*3ceb0*/  @!P1 LDG.E.U16 R40, desc[UR48][R4.64] ;  /* 0x0000003004289981 */ /* 0x0006a4000c1e1500 */
[----:B---3--:R-:W-:Y:S02]  /*3cec0*/  @!P0 IMAD.MOV.U32 R4, RZ, RZ, R3 ;  /* 0x000000ffff048224 */ /* 0x008fe400078e0003 */
[----:B------:R-:W-:-:S05]  /*3ced0*/  @!P0 IMAD.MOV.U32 R5, RZ, RZ, R14 ;  /* 0x000000ffff058224 */ /* 0x000fca00078e000e */
[----:B------:R0:W3:Y:S02]  /*3cee0*/  @!P0 LDG.E.U16 R39, desc[UR48][R4.64] ;  /* 0x0000003004278981 */ /* 0x0000e4000c1e1500 */
[----:B0-----:R-:W-:Y:S02]  /*3cef0*/  @!P1 IMAD.MOV.U32 R4, RZ, RZ, R8 ;  /* 0x000000ffff049224 */ /* 0x001fe400078e0008 */
[----:B----4-:R-:W-:-:S05]  /*3cf00*/  @!P1 IMAD.MOV.U32 R5, RZ, RZ, R9 ;  /* 0x000000ffff059224 */ /* 0x010fca00078e0009 */
[----:B------:R2:W4:Y:S02]  /*3cf10*/  @!P1 LDG.E.U16 R38, desc[UR48][R4.64] ;  /* 0x0000003004269981 */ /* 0x000524000c1e1500 */
[----:B--2---:R-:W-:Y:S02]  /*3cf20*/  @!P0 IMAD.MOV.U32 R5, RZ, RZ, R13 ;  /* 0x000000ffff058224 */ /* 0x004fe400078e000d */
[----:B------:R-:W-:-:S05]  /*3cf30*/  @!P0 IMAD.MOV.U32 R4, RZ, RZ, R0 ;  /* 0x000000ffff048224 */ /* 0x000fca00078e0000 */
[----:B------:R0:W2:Y:S02]  /*3cf40*/  @!P0 LDG.E.U16 R37, desc[UR48][R4.64] ;  /* 0x0000003004258981 */ /* 0x0000a4000c1e1500 */
[----:B0-----:R-:W-:Y:S02]  /*3cf50*/  @!P1 IMAD.MOV.U32 R4, RZ, RZ, R10 ;  /* 0x000000ffff049224 */ /* 0x001fe400078e000a */
[----:B------:R-:W-:-:S05]  /*3cf60*/  @!P1 IMAD.MOV.U32 R5, RZ, RZ, R11 ;  /* 0x000000ffff059224 */ /* 0x000fca00078e000b */
[----:B------:R0:W2:Y:S04]  /*3cf70*/  @!P1 LDG.E.U16 R36, desc[UR48][R4.64] ;  /* 0x0000003004249981 */ /* 0x0000a8000c1e1500 */
[----:B------:R-:W-:Y:S04]  /*3cf80*/  STL [R1+0x5088], R41 ;  /* 0x0050882901007387 */ /* 0x000fe80000100800 */
[----:B------:R-:W2:Y:S04]  /*3cf90*/  LDL R7, [R1+0x2fd0] ;  /* 0x002fd00001077983 */ /* 0x000ea80000100800 */
[----:B------:R-:W2:Y:S04]  /*3cfa0*/  LDL R6, [R1+0x2fdc] ;  /* 0x002fdc0001067983 */ /* 0x000ea80000100800 */
[----:B------:R-:W-:Y:S04]  /*3cfb0*/  STL [R1+0x508c], R40 ;  /* 0x00508c2801007387 */ /* 0x000fe80000100800 */
[----:B------:R-:W2:Y:S04]  /*3cfc0*/  LDL R14, [R1+0x3008] ;  /* 0x00300800010e7983 */ /* 0x000ea80000100800 */
[----:B------:R-:W2:Y:S01]  /*3cfd0*/  LDL R3, [R1+0x3014] ;  /* 0x0030140001037983 */ /* 0x000ea20000100800 */
[----:B0-----:R-:W-:-:S03]  /*3cfe0*/  @!P0 IMAD.MOV.U32 R4, RZ, RZ, R2 ;  /* 0x000000ffff048224 */ /* 0x001fc600078e0002 */
[----:B---3--:R-:W-:Y:S04]  /*3cff0*/  STL [R1+0x5090], R39 ;  /* 0x0050902701007387 */ /* 0x008fe80000100800 */
[----:B------:R-:W3:Y:S04]  /*3d000*/  LDL R9, [R1+0x3010] ;  /* 0x0030100001097983 */ /* 0x000ee80000100800 */
[----:B------:R-:W3:Y:S04]  /*3d010*/  LDL R8, [R1+0x301c] ;  /* 0x00301c0001087983 */ /* 0x000ee80000100800 */
[----:B----4-:R0:W-:Y:S04]  /*3d020*/  STL [R1+0x5094], R38 ;  /* 0x0050942601007387 */ /* 0x0101e80000100800 */
[----:B------:R-:W4:Y:S04]  /*3d030*/  LDL R17, [R1+0x3048] ;  /* 0x0030480001117983 */ /* 0x000f280000100800 */
[----:B------:R-:W3:Y:S04]  /*3d040*/  LDL R0, [R1+0x3054] ;  /* 0x0030540001007983 */ /* 0x000ee80000100800 */
[----:B--2---:R1:W-:Y:S04]  /*3d050*/  STL [R1+0x5098], R37 ;  /* 0x0050982501007387 */ /* 0x0043e80000100800 */
[----:B------:R-:W2:Y:S04]  /*3d060*/  LDL R11, [R1+0x3050] ;  /* 0x00305000010b7983 */ /* 0x000ea80000100800 */
[----:B------:R-:W2:Y:S04]  /*3d070*/  LDL R10, [R1+0x305c] ;  /* 0x00305c00010a7983 */ /* 0x000ea80000100800 */
[----:B------:R0:W-:Y:S04]  /*3d080*/  STL [R1+0x509c], R36 ;  /* 0x00509c2401007387 */ /* 0x0001e80000100800 */
[----:B------:R-:W2:Y:S04]  /*3d090*/  LDL R16, [R1+0x3090] ;  /* 0x0030900001107983 */ /* 0x000ea80000100800 */
[----:B------:R-:W2:Y:S01]  /*3d0a0*/  LDL R2, [R1+0x309c] ;  /* 0x00309c0001027983 */ /* 0x000ea20000100800 */
[----:B------:R-:W-:-:S02]  /*3d0b0*/  PRMT R35, RZ, 0x7610, R35 ;  /* 0x00007610ff237816 */ /* 0x000fc40000000023 */
[----:B------:R-:W-:Y:S01]  /*3d0c0*/  PRMT R34, RZ, 0x7610, R34 ;  /* 0x00007610ff227816 */ /* 0x000fe20000000022 */
[----:B------:R-:W-:Y:S01]  /*3d0d0*/  @!P0 IMAD.MOV.U32 R5, RZ, RZ, R12 ;  /* 0x000000ffff058224 */ /* 0x000fe200078e000c */
[----:B------:R-:W2:Y:S04]  /*3d0e0*/  LDL R13, [R1+0x3088] ;  /* 0x00308800010d7983 */ /* 0x000ea80000100800 */
[----:B------:R-:W2:Y:S04]  /*3d0f0*/  LDL R12, [R1+0x3094] ;  /* 0x00309400010c7983 */ /* 0x000ea80000100800 */
[----:B------:R0:W2:Y:S04]  /*3d100*/  @!P0 LDG.E.U16 R35, desc[UR48][R4.64] ;  /* 0x0000003004238981 */ /* 0x0000a8000c1e1500 */
[----:B------:R0:W2:Y:S04]  /*3d110*/  @!P1 LDG.E.U16 R34, desc[UR48][R6.64] ;  /* 0x0000003006229981 */ /* 0x0000a8000c1e1500 */
[----:B------:R-:W2:Y:S04]  /*3d120*/  LDL R18, [R1+0x2de0] ;  /* 0x002de00001127983 */ /* 0x000ea80000100800 */
[----:B------:R-:W2:Y:S04]  /*3d130*/  LDL R15, [R1+0x2e18] ;  /* 0x002e1800010f7983 */ /* 0x000ea80000100800 */
[----:B------:R-:W2:Y:S04]  /*3d140*/  LDL R19, [R1+0x2e6c] ;  /* 0x002e6c0001137983 */ /* 0x000ea80000100800 */
[----:B------:R-:W2:Y:S04]  /*3d150*/  LDL R22, [R1+0x2e60] ;  /* 0x002e600001167983 */ /* 0x000ea80000100800 */
[----:B------:R-:W2:Y:S04]  /*3d160*/  LDL R21, [R1+0x2ea0] ;  /* 0x002ea00001157983 */ /* 0x000ea80000100800 */
[----:B------:R-:W2:Y:S04]  /*3d170*/  LDL R20, [R1+0x2eac] ;  /* 0x002eac0001147983 */ /* 0x000ea80000100800 */
[----:B0-----:R-:W2:Y:S04]  /*3d180*/  LDL R38, [R1+0x2ee0] ;  /* 0x002ee00001267983 */ /* 0x001ea80000100800 */
[----:B-1----:R-:W2:Y:S01]  /*3d190*/  LDL R37, [R1+0x2eec] ;  /* 0x002eec0001257983 */ /* 0x002ea20000100800 */
[----:B------:R-:W-:Y:S01]  /*3d1a0*/  PRMT R4, RZ, 0x7610, R4 ;  /* 0x00007610ff047816 */ /* 0x000fe20000000004 */
[----:B------:R-:W-:-:S02]  /*3d1b0*/  @!P0 IMAD.MOV.U32 R6, RZ, RZ, R3 ;  /* 0x000000ffff068224 */ /* 0x000fc400078e0003 */
[----:B------:R-:W-:Y:S01]  /*3d1c0*/  @!P0 IMAD.MOV.U32 R7, RZ, RZ, R14 ;  /* 0x000000ffff078224 */ /* 0x000fe200078e000e */
[----:B------:R-:W2:Y:S01]  /*3d1d0*/  LDL R3, [R1+0x2dec] ;  /* 0x002dec0001037983 */ /* 0x000ea20000100800 */
[----:B------:R-:W-:-:S03]  /*3d1e0*/  PRMT R5, RZ, 0x7610, R5 ;  /* 0x00007610ff057816 */ /* 0x000fc60000000005 */
[----:B------:R-:W2:Y:S04]  /*3d1f0*/  LDL R14, [R1+0x2e24] ;  /* 0x002e2400010e7983 */ /* 0x000ea80000100800 */
[----:B------:R0:W2:Y:S04]  /*3d200*/  @!P0 LDG.E.U16 R4, desc[UR48][R6.64] ;  /* 0x0000003006048981 */ /* 0x0000a8000c1e1500 */
[----:B------:R-:W2:Y:S04]  /*3d210*/  LDL R23, [R1+0x2f18] ;  /* 0x002f180001177983 */ /* 0x000ea80000100800 */
[----:B------:R-:W2:Y:S04]  /*3d220*/  LDL R36, [R1+0x2f20] ;  /* 0x002f200001247983 */ /* 0x000ea80000100800 */
[----:B------:R-:W2:Y:S04]  /*3d230*/  LDL R42, [R1+0x2f98] ;  /* 0x002f9800012a7983 */ /* 0x000ea80000100800 */
[----:B------:R-:W2:Y:S04]  /*3d240*/  LDL R41, [R1+0x2fa4] ;  /* 0x002fa40001297983 */ /* 0x000ea80000100800 */
[----:B------:R-:W2:Y:S04]  /*3d250*/  LDL R40, [R1+0x2fd8] ;  /* 0x002fd80001287983 */ /* 0x000ea80000100800 */
[----:B------:R-:W2:Y:S01]  /*3d260*/  LDL R39, [R1+0x2fe4] ;  /* 0x002fe40001277983 */ /* 0x000ea20000100800 */
[----:B0-----:R-:W-:-:S03]  /*3d270*/  PRMT R7, RZ, 0x7610, R7 ;  /* 0x00007610ff077816 */ /* 0x001fc60000000007 */
[----:B---3--:R4:W3:Y:S02]  /*3d280*/  @!P1 LDG.E.U16 R5, desc[UR48][R8.64] ;  /* 0x0000003008059981 */ /* 0x0088e4000c1e1500 */
[----:B----4-:R-:W-:Y:S02]  /*3d290*/  @!P0 IMAD.MOV.U32 R9, RZ, RZ, R17 ;  /* 0x000000ffff098224 */ /* 0x010fe400078e0011 */
[----:B------:R-:W-:Y:S01]  /*3d2a0*/  @!P0 IMAD.MOV.U32 R8, RZ, RZ, R0 ;  /* 0x000000ffff088224 */ /* 0x000fe200078e0000 */
[----:B------:R-:W4:Y:S04]  /*3d2b0*/  LDL R17, [R1+0x2e20] ;  /* 0x002e200001117983 */ /* 0x000f280000100800 */
[----:B------:R-:W3:Y:S04]  /*3d2c0*/  LDL R0, [R1+0x2e2c] ;  /* 0x002e2c0001007983 */ /* 0x000ee80000100800 */
[----:B--2---:R0:W2:Y:S02]  /*3d2d0*/  @!P1 LDG.E.U16 R7, desc[UR48][R10.64] ;  /* 0x000000300a079981 */ /* 0x0040a4000c1e1500 */
[----:B0-----:R-:W-:-:S02]  /*3d2e0*/  @!P1 IMAD.MOV.U32 R11, RZ, RZ, R16 ;  /* 0x000000ffff0b9224 */ /* 0x001fc400078e0010 */
[----:B------:R-:W-:Y:S01]  /*3d2f0*/  @!P1 IMAD.MOV.U32 R10, RZ, RZ, R2 ;  /* 0x000000ffff0a9224 */ /* 0x000fe200078e0002 */
[----:B------:R-:W2:Y:S04]  /*3d300*/  LDL R16, [R1+0x2e58] ;  /* 0x002e580001107983 */ /* 0x000ea80000100800 */
[----:B------:R-:W2:Y:S01]  /*3d310*/  LDL R2, [R1+0x2e64] ;  /* 0x002e640001027983 */ /* 0x000ea20000100800 */
[----:B------:R-:W-:-:S06]  /*3d320*/  PRMT R6, RZ, 0x7610, R6 ;  /* 0x00007610ff067816 */ /* 0x000fcc0000000006 */
[----:B------:R0:W2:Y:S02]  /*3d330*/  @!P0 LDG.E.U16 R6, desc[UR48][R8.64] ;  /* 0x0000003008068981 */ /* 0x0000a4000c1e1500 */
[----:B0-----:R-:W-:Y:S02]  /*3d340*/  PRMT R9, RZ, 0x7610, R9 ;  /* 0x00007610ff097816 */ /* 0x001fe40000000009 */
[----:B------:R-:W-:-:S04]  /*3d350*/  PRMT R8, RZ, 0x7610, R8 ;  /* 0x00007610ff087816 */ /* 0x000fc80000000008 */
[----:B------:R0:W2:Y:S04]  /*3d360*/  @!P0 LDG.E.U16 R9, desc[UR48][R12.64] ;  /* 0x000000300c098981 */ /* 0x0000a8000c1e1500 */
[----:B------:R1:W2:Y:S01]  /*3d370*/  @!P1 LDG.E.U16 R8, desc[UR48][R10.64] ;  /* 0x000000300a089981 */ /* 0x0002a2000c1e1500 */
[----:B0-----:R-:W-:Y:S02]  /*3d380*/  @!P1 IMAD.MOV.U32 R13, RZ, RZ, R18 ;  /* 0x000000ffff0d9224 */ /* 0x001fe400078e0012 */
[----:B------:R-:W-:Y:S01]  /*3d390*/  @!P1 IMAD.MOV.U32 R12, RZ, RZ, R3 ;  /* 0x000000ffff0c9224 */ /* 0x000fe200078e0003 */
[----:B------:R-:W2:Y:S04]  /*3d3a0*/  LDL R18, [R1+0x2e98] ;  /* 0x002e980001127983 */ /* 0x000ea80000100800 */
[----:B------:R-:W2:Y:S01]  /*3d3b0*/  LDL R3, [R1+0x2ea4] ;  /* 0x002ea40001037983 */ /* 0x000ea20000100800 */
[----:B-1----:R-:W-:-:S06]  /*3d3c0*/  PRMT R11, RZ, 0x7610, R11 ;  /* 0x00007610ff0b7816 */ /* 0x002fcc000000000b */
[----:B------:R4:W2:Y:S02]  /*3d3d0*/  @!P0 LDG.E.U16 R11, desc[UR48][R14.64] ;  /* 0x000000300e0b8981 */ /* 0x0008a4000c1e1500 */
[----:B----4-:R-:W-:Y:S02]  /*3d3e0*/  @!P1 IMAD.MOV.U32 R15, RZ, RZ, R17 ;  /* 0x000000ffff0f9224 */ /* 0x010fe400078e0011 */
[----:B---3--:R-:W-:Y:S02]  /*3d3f0*/  @!P1 IMAD.MOV.U32 R14, RZ, RZ, R0 ;  /* 0x000000ffff0e9224 */ /* 0x008fe400078e0000 */
[----:B------:R-:W3:Y:S01]  /*3d400*/  LDL R0, [R1+0x2ee4] ;  /* 0x002ee40001007983 */ /* 0x000ee20000100800 */
[----:B--2---:R-:W-:Y:S02]  /*3d410*/  @!P0 IMAD.MOV.U32 R17, RZ, RZ, R16 ;  /* 0x000000ffff118224 */ /* 0x004fe400078e0010 */
[----:B------:R-:W-:Y:S02]  /*3d420*/  @!P0 IMAD.MOV.U32 R16, RZ, RZ, R2 ;  /* 0x000000ffff108224 */ /* 0x000fe400078e0002 */
[----:B------:R-:W2:Y:S01]  /*3d430*/  LDL R2, [R1+0x2ed8] ;  /* 0x002ed80001027983 */ /* 0x000ea20000100800 */
[----:B------:R-:W-:-:S06]  /*3d440*/  PRMT R10, RZ, 0x7610, R10 ;  /* 0x00007610ff0a7816 */ /* 0x000fcc000000000a */
[----:B------:R0:W4:Y:S02]  /*3d450*/  @!P1 LDG.E.U16 R10, desc[UR48][R12.64] ;  /* 0x000000300c0a9981 */ /* 0x000124000c1e1500 */
[----:B0-----:R-:W-:Y:S02]  /*3d460*/  PRMT R13, RZ, 0x7610, R13 ;  /* 0x00007610ff0d7816 */ /* 0x001fe4000000000d */
[----:B------:R-:W-:-:S04]  /*3d470*/  PRMT R12, RZ, 0x7610, R12 ;  /* 0x00007610ff0c7816 */ /* 0x000fc8000000000c */
[----:B------:R0:W4:Y:S04]  /*3d480*/  @!P0 LDG.E.U16 R13, desc[UR48][R16.64] ;  /* 0x00000030100d8981 */ /* 0x000128000c1e1500 */
[----:B------:R1:W4:Y:S01]  /*3d490*/  @!P1 LDG.E.U16 R12, desc[UR48][R14.64] ;  /* 0x000000300e0c9981 */ /* 0x000322000c1e1500 */
[----:B0-----:R-:W-:Y:S02]  /*3d4a0*/  @!P1 IMAD.MOV.U32 R16, RZ, RZ, R19 ;  /* 0x000000ffff109224 */ /* 0x001fe400078e0013 */
[----:B------:R-:W-:Y:S02]  /*3d4b0*/  @!P1 IMAD.MOV.U32 R17, RZ, RZ, R22 ;  /* 0x000000ffff119224 */ /* 0x000fe400078e0016 */
[----:B------:R-:W-:Y:S01]  /*3d4c0*/  @!P0 IMAD.MOV.U32 R19, RZ, RZ, R18 ;  /* 0x000000ffff138224 */ /* 0x000fe200078e0012 */
[----:B------:R-:W4:Y:S01]  /*3d4d0*/  LDL R22, [R1+0x2f24] ;  /* 0x002f240001167983 */ /* 0x000f220000100800 */
[----:B------:R-:W-:-:S03]  /*3d4e0*/  @!P0 IMAD.MOV.U32 R18, RZ, RZ, R3 ;  /* 0x000000ffff128224 */ /* 0x000fc600078e0003 */
[----:B------:R-:W4:Y:S01]  /*3d4f0*/  LDL R3, [R1+0x2f2c] ;  /* 0x002f2c0001037983 */ /* 0x000f220000100800 */
[----:B-1----:R-:W-:-:S06]  /*3d500*/  PRMT R15, RZ, 0x7610, R15 ;  /* 0x00007610ff0f7816 */ /* 0x002fcc000000000f */
[----:B------:R0:W4:Y:S02]  /*3d510*/  @!P0 LDG.E.U16 R15, desc[UR48][R18.64] ;  /* 0x00000030120f8981 */ /* 0x000124000c1e1500 */
[----:B0-----:R-:W-:Y:S02]  /*3d520*/  @!P1 IMAD.MOV.U32 R18, RZ, RZ, R20 ;  /* 0x000000ffff129224 */ /* 0x001fe400078e0014 */
[----:B------:R-:W-:Y:S02]  /*3d530*/  @!P1 IMAD.MOV.U32 R19, RZ, RZ, R21 ;  /* 0x000000ffff139224 */ /* 0x000fe400078e0015 */
[----:B---3--:R-:W-:Y:S02]  /*3d540*/  @!P0 IMAD.MOV.U32 R20, RZ, RZ, R0 ;  /* 0x000000ffff148224 */ /* 0x008fe400078e0000 */
[----:B------:R-:W3:Y:S01]  /*3d550*/  LDL R0, [R1+0x2f64] ;  /* 0x002f640001007983 */ /* 0x000ee20000100800 */
[----:B--2---:R-:W-:-:S03]  /*3d560*/  @!P0 IMAD.MOV.U32 R21, RZ, RZ, R2 ;  /* 0x000000ffff158224 */ /* 0x004fc600078e0002 */
        /* <DEDUP_REMOVED lines=11> */
[----:B-1----:R-:W-:-:S02]  /*3d620*/  PRMT R19, RZ, 0x7610, R19 ;  /* 0x00007610ff137816 */ /* 0x002fc40000000013 */
[----:B------:R-:W-:-:S04]  /*3d630*/  PRMT R18, RZ, 0x7610, R18 ;  /* 0x00007610ff127816 */ /* 0x000fc80000000012 */
[----:B----4-:R0:W4:Y:S04]  /*3d640*/  @!P0 LDG.E.U16 R19, desc[UR48][R22.64] ;  /* 0x0000003016138981 */ /* 0x010128000c1e1500 */
[----:B------:R1:W4:Y:S01]  /*3d650*/  @!P1 LDG.E.U16 R18, desc[UR48][R20.64] ;  /* 0x0000003014129981 */ /* 0x000322000c1e1500 */
[----:B0-----:R-:W-:Y:S02]  /*3d660*/  @!P1 IMAD.MOV.U32 R22, RZ, RZ, R3 ;  /* 0x000000ffff169224 */ /* 0x001fe400078e0003 */
[----:B------:R-:W-:Y:S01]  /*3d670*/  @!P1 IMAD.MOV.U32 R23, RZ, RZ, R36 ;  /* 0x000000ffff179224 */ /* 0x000fe200078e0024 */
[----:B------:R-:W4:Y:S04]  /*3d680*/  LDL R3, [R1+0x2fac] ;  /* 0x002fac0001037983 */ /* 0x000f280000100800 */
[----:B------:R-:W4:Y:S01]  /*3d690*/  LDL R36, [R1+0x2fa0] ;  /* 0x002fa00001247983 */ /* 0x000f220000100800 */
[----:B-1----:R-:W-:-:S06]  /*3d6a0*/  PRMT R20, RZ, 0x7610, R20 ;  /* 0x00007610ff147816 */ /* 0x002fcc0000000014 */
[----:B------:R3:W4:Y:S02]  /*3d6b0*/  @!P1 LDG.E.U16 R20, desc[UR48][R22.64] ;  /* 0x0000003016149981 */ /* 0x000724000c1e1500 */
[----:B---3--:R-:W-:Y:S02]  /*3d6c0*/  @!P0 IMAD.MOV.U32 R22, RZ, RZ, R0 ;  /* 0x000000ffff168224 */ /* 0x008fe400078e0000 */
[----:B------:R-:W3:Y:S01]  /*3d6d0*/  LDL R0, [R1+0x2fec] ;  /* 0x002fec0001007983 */ /* 0x000ee20000100800 */
[----:B--2---:R-:W-:-:S03]  /*3d6e0*/  @!P0 IMAD.MOV.U32 R23, RZ, RZ, R2 ;  /* 0x000000ffff178224 */ /* 0x004fc600078e0002 */
[----:B------:R-:W2:Y:S01]  /*3d6f0*/  LDL R2, [R1+0x2fe0] ;  /* 0x002fe00001027983 */ /* 0x000ea20000100800 */
[----:B------:R-:W-:Y:S02]  /*3d700*/  PRMT R21, RZ, 0x7610, R21 ;  /* 0x00007610ff157816 */ /* 0x000fe40000000015 */
[----:B------:R-:W-:-:S04]  /*3d710*/  PRMT R24, RZ, 0x7610, R24 ;  /* 0x00007610ff187816 */ /* 0x000fc80000000018 */
[----:B------:R0:W2:Y:S01]  /*3d720*/  @!P0 LDG.E.U16 R21, desc[UR48][R22.64] ;  /* 0x0000003016158981 */ /* 0x0000a2000c1e1500 */
[----:B------:R-:W-:Y:S02]  /*3d730*/  PRMT R25, RZ, 0x7610, R25 ;  /* 0x00007610ff197816 */ /* 0x000fe40000000019 */
[----:B------:R-:W-:Y:S02]  /*3d740*/  PRMT R26, RZ, 0x7610, R26 ;  /* 0x00007610ff1a7816 */ /* 0x000fe4000000001a */
[----:B------:R-:W-:Y:S01]  /*3d750*/  PRMT R27, RZ, 0x7610, R27 ;  /* 0x00007610ff1b7816 */ /* 0x000fe2000000001b */
[----:B0-----:R-:W-:Y:S02]  /*3d760*/  @!P1 IMAD.MOV.U32 R22, RZ, RZ, R37 ;  /* 0x000000ffff169224 */ /* 0x001fe400078e0025 */
[----:B------:R-:W-:Y:S01]  /*3d770*/  @!P1 IMAD.MOV.U32 R23, RZ, RZ, R38 ;  /* 0x000000ffff179224 */ /* 0x000fe200078e0026 */
[----:B------:R-:W2:Y:S04]  /*3d780*/  LDL R37, [R1+0x3024] ;  /* 0x0030240001257983 */ /* 0x000ea80000100800 */
[----:B------:R-:W2:Y:S04]  /*3d790*/  LDL R38, [R1+0x3018] ;  /* 0x0030180001267983 */ /* 0x000ea80000100800 */
[----:B------:R0:W2:Y:S02]  /*3d7a0*/  @!P1 LDG.E.U16 R24, desc[UR48][R22.64] ;  /* 0x0000003016189981 */ /* 0x0000a4000c1e1500 */
[----:B0-----:R-:W-:-:S02]  /*3d7b0*/  @!P0 IMAD.MOV.U32 R22, RZ, RZ, R41 ;  /* 0x000000ffff168224 */ /* 0x001fc400078e0029 */
[----:B------:R-:W-:-:S05]  /*3d7c0*/  @!P0 IMAD.MOV.U32 R23, RZ, RZ, R42 ;  /* 0x000000ffff178224 */ /* 0x000fca00078e002a */
[----:B------:R4:W2:Y:S02]  /*3d7d0*/  @!P0 LDG.E.U16 R25, desc[UR48][R22.64] ;  /* 0x0000003016198981 */ /* 0x0008a4000c1e1500 */
[----:B----4-:R-:W-:Y:S02]  /*3d7e0*/  @!P1 IMAD.MOV.U32 R22, RZ, RZ, R3 ;  /* 0x000000ffff169224 */ /* 0x010fe400078e0003 */
[----:B------:R-:W-:Y:S01]  /*3d7f0*/  @!P1 IMAD.MOV.U32 R23, RZ, RZ, R36 ;  /* 0x000000ffff179224 */ /* 0x000fe200078e0024 */
[----:B------:R-:W4:Y:S04]  /*3d800*/  LDL R3, [R1+0x302c] ;  /* 0x00302c0001037983 */ /* 0x000f280000100800 */
[----:B------:R-:W4:Y:S04]  /*3d810*/  LDL R36, [R1+0x3020] ;  /* 0x0030200001247983 */ /* 0x000f280000100800 */
[----:B------:R0:W4:Y:S02]  /*3d820*/  @!P1 LDG.E.U16 R26, desc[UR48][R22.64] ;  /* 0x00000030161a9981 */ /* 0x000124000c1e1500 */
[----:B0-----:R-:W-:-:S02]  /*3d830*/  @!P0 IMAD.MOV.U32 R22, RZ, RZ, R39 ;  /* 0x000000ffff168224 */ /* 0x001fc400078e0027 */
[----:B------:R-:W-:-:S05]  /*3d840*/  @!P0 IMAD.MOV.U32 R23, RZ, RZ, R40 ;  /* 0x000000ffff178224 */ /* 0x000fca00078e0028 */
[----:B------:R3:W4:Y:S02]  /*3d850*/  @!P0 LDG.E.U16 R27, desc[UR48][R22.64] ;  /* 0x00000030161b8981 */ /* 0x000724000c1e1500 */
[----:B---3--:R-:W-:Y:S02]  /*3d860*/  @!P1 IMAD.MOV.U32 R22, RZ, RZ, R0 ;  /* 0x000000ffff169224 */ /* 0x008fe400078e0000 */
[----:B------:R-:W3:Y:S01]  /*3d870*/  LDL R0, [R1+0x3064] ;  /* 0x0030640001007983 */ /* 0x000ee20000100800 */
[----:B--2---:R-:W-:-:S03]  /*3d880*/  @!P1 IMAD.MOV.U32 R23, RZ, RZ, R2 ;  /* 0x000000ffff179224 */ /* 0x004fc600078e0002 */
[----:B------:R-:W2:Y:S01]  /*3d890*/  LDL R2, [R1+0x3058] ;  /* 0x0030580001027983 */ /* 0x000ea20000100800 */
[----:B------:R-:W0:Y:S01]  /*3d8a0*/  S2R R61, SR_TID.X ;  /* 0x00000000003d7919 */ /* 0x000e220000002100 */
[----:B------:R-:W-:Y:S02]  /*3d8b0*/  PRMT R28, RZ, 0x7610, R28 ;  /* 0x00007610ff1c7816 */ /* 0x000fe4000000001c */
[----:B------:R-:W-:-:S04]  /*3d8c0*/  PRMT R29, RZ, 0x7610, R29 ;  /* 0x00007610ff1d7816 */ /* 0x000fc8000000001d */
[----:B------:R1:W2:Y:S01]  /*3d8d0*/  @!P1 LDG.E.U16 R28, desc[UR48][R22.64] ;  /* 0x00000030161c9981 */ /* 0x0002a2000c1e1500 */
[----:B------:R-:W-:Y:S02]  /*3d8e0*/  PRMT R30, RZ, 0x7610, R30 ;  /* 0x00007610ff1e7816 */ /* 0x000fe4000000001e */
[----:B------:R-:W-:Y:S01]  /*3d8f0*/  PRMT R31, RZ, 0x7610, R31 ;  /* 0x00007610ff1f7816 */ /* 0x000fe2000000001f */
[----:B-1----:R-:W-:Y:S02]  /*3d900*/  @!P0 IMAD.MOV.U32 R22, RZ, RZ, R37 ;  /* 0x000000ffff168224 */ /* 0x002fe400078e0025 */
[----:B------:R-:W-:Y:S01]  /*3d910*/  @!P0 IMAD.MOV.U32 R23, RZ, RZ, R38 ;  /* 0x000000ffff178224 */ /* 0x000fe200078e0026 */
[----:B------:R-:W2:Y:S04]  /*3d920*/  LDL.LU R37, [R1+0xfc] ;  /* 0x0000fc0001257983 */ /* 0x000ea80000300800 */
[----:B------:R-:W2:Y:S04]  /*3d930*/  LDL.LU R38, [R1+0xe8] ;  /* 0x0000e80001267983 */ /* 0x000ea80000300800 */
[----:B------:R-:W2:Y:S04]  /*3d940*/  LDL.LU R39, [R1+0xe4] ;  /* 0x0000e40001277983 */ /* 0x000ea80000300800 */
[----:B------:R-:W2:Y:S04]  /*3d950*/  LDL.LU R40, [R1+0xd0] ;  /* 0x0000d00001287983 */ /* 0x000ea80000300800 */
[----:B------:R-:W2:Y:S04]  /*3d960*/  LDL R44, [R1+0x306c] ;  /* 0x00306c00012c7983 */ /* 0x000ea80000100800 */
[----:B------:R4:W2:Y:S04]  /*3d970*/  @!P0 LDG.E.U16 R29, desc[UR48][R22.64] ;  /* 0x00000030161d8981 */ /* 0x0008a8000c1e1500 */
[----:B------:R-:W2:Y:S04]  /*3d980*/  LDL.LU R41, [R1+0xcc] ;  /* 0x0000cc0001297983 */ /* 0x000ea80000300800 */
[----:B------:R-:W2:Y:S01]  /*3d990*/  LDL.LU R42, [R1+0xb8] ;  /* 0x0000b800012a7983 */ /* 0x000ea20000300800 */
[----:B0-----:R-:W-:Y:S01]  /*3d9a0*/  LOP3.LUT R43, R61, 0x1f, RZ, 0xc0, !PT ;  /* 0x0000001f3d2b7812 */ /* 0x001fe200078ec0ff */
[----:B----4-:R-:W-:-:S02]  /*3d9b0*/  @!P1 IMAD.MOV.U32 R22, RZ, RZ, R3 ;  /* 0x000000ffff169224 */ /* 0x010fc400078e0003 */
[----:B------:R-:W-:Y:S02]  /*3d9c0*/  @!P1 IMAD.MOV.U32 R23, RZ, RZ, R36 ;  /* 0x000000ffff179224 */ /* 0x000fe400078e0024 */
[----:B------:R-:W4:Y:S04]  /*3d9d0*/  LDL R36, [R1+0x30a8] ;  /* 0x0030a80001247983 */ /* 0x000f280000100800 */
[----:B------:R-:W4:Y:S04]  /*3d9e0*/  LDL.LU R59, [R1+0xb4] ;  /* 0x0000b400013b7983 */ /* 0x000f280000300800 */
[----:B------:R-:W4:Y:S04]  /*3d9f0*/  LDL.LU R60, [R1+0xa0] ;  /* 0x0000a000013c7983 */ /* 0x000f280000300800 */
[----:B------:R-:W4:Y:S04]  /*3da00*/  LDL.LU R3, [R1+0x9c] ;  /* 0x00009c0001037983 */ /* 0x000f280000300800 */
[----:B------:R3:W4:Y:S04]  /*3da10*/  @!P1 LDG.E.U16 R30, desc[UR48][R22.64] ;  /* 0x00000030161e9981 */ /* 0x000728000c1e1500 */
[----:B------:R-:W4:Y:S04]  /*3da20*/  LDL.LU R61, [R1+0x88] ;  /* 0x00008800013d7983 */ /* 0x000f280000300800 */
[----:B------:R-:W4:Y:S04]  /*3da30*/  LDL.LU R45, [R1+0x70] ;  /* 0x00007000012d7983 */ /* 0x000f280000300800 */
[----:B------:R-:W4:Y:S04]  /*3da40*/  LDL.LU R46, [R1+0x6c] ;  /* 0x00006c00012e7983 */ /* 0x000f280000300800 */
[----:B------:R-:W4:Y:S04]  /*3da50*/  LDL.LU R47, [R1+0x58] ;  /* 0x00005800012f7983 */ /* 0x000f280000300800 */
[----:B------:R-:W4:Y:S01]  /*3da60*/  LDL.LU R48, [R1+0x54] ;  /* 0x0000540001307983 */ /* 0x000f220000300800 */
[----:B---3--:R-:W-:-:S03]  /*3da70*/  @!P0 IMAD.MOV.U32 R22, RZ, RZ, R0 ;  /* 0x000000ffff168224 */ /* 0x008fc600078e0000 */
[----:B------:R-:W3:Y:S01]  /*3da80*/  LDL.LU R0, [R1+0x40] ;  /* 0x0000400001007983 */ /* 0x000ee20000300800 */
[----:B--2---:R-:W-:-:S03]  /*3da90*/  @!P0 IMAD.MOV.U32 R23, RZ, RZ, R2 ;  /* 0x000000ffff178224 */ /* 0x004fc600078e0002 */
[----:B------:R-:W2:Y:S04]  /*3daa0*/  LDL.LU R2, [R1+0x3c] ;  /* 0x00003c0001027983 */ /* 0x000ea80000300800 */
[----:B------:R0:W2:Y:S04]  /*3dab0*/  @!P0 LDG.E.U16 R31, desc[UR48][R22.64] ;  /* 0x00000030161f8981 */ /* 0x0000a8000c1e1500 */
[----:B------:R-:W2:Y:S01]  /*3dac0*/  LDL R23, [R1+0x3060] ;  /* 0x0030600001177983 */ /* 0x000ea20000100800 */
[----:B------:R-:W-:Y:S01]  /*3dad0*/  PRMT R32, RZ, 0x7610, R32 ;  /* 0x00007610ff207816 */ /* 0x000fe20000000020 */
[----:B0-----:R-:W-:-:S05]  /*3dae0*/  @!P1 IMAD.MOV.U32 R22, RZ, RZ, R44 ;  /* 0x000000ffff169224 */ /* 0x001fca00078e002c */
[----:B--2---:R4:W2:Y:S04]  /*3daf0*/  @!P1 LDG.E.U16 R32, desc[UR48][R22.64] ;  /* 0x0000003016209981 */ /* 0x0048a8000c1e1500 */
[----:B------:R-:W2:Y:S01]  /*3db00*/  LDL R23, [R1+0x30a0] ;  /* 0x0030a00001177983 */ /* 0x000ea20000100800 */
[----:B------:R-:W-:Y:S01]  /*3db10*/  IMAD.SHL.U32 R44, R43, 0x2, RZ ;  /* 0x000000022b2c7824 */ /* 0x000fe200078e00ff */
[----:B------:R-:W-:Y:S01]  /*3db20*/  PRMT R33, RZ, 0x7610, R33 ;  /* 0x00007610ff217816 */ /* 0x000fe20000000021 */
[----:B----4-:R-:W-:-:S03]  /*3db30*/  @!P1 IMAD.MOV.U32 R22, RZ, RZ, R36 ;  /* 0x000000ffff169224 */ /* 0x010fc600078e0024 */
[----:B------:R-:W-:-:S05]  /*3db40*/  LOP3.LUT R44, R44, 0x10, RZ, 0x3c, !PT ;  /* 0x000000102c2c7812 */ /* 0x000fca00078e3cff */
[----:B------:R0:W-:Y:S04]  /*3db50*/  STS.U16 [R44+UR5+0x98c0], R37 ;  /* 0x0098c0252c007988 */ /* 0x0001e80008000405 */
        /* <DEDUP_REMOVED lines=9> */
[----:B--2---:R-:W2:Y:S04]  /*3dbf0*/  @!P1 LDG.E.U16 R33, desc[UR48][R22.64] ;  /* 0x0000003016219981 */ /* 0x004ea8000c1e1500 */
[----:B------:R-:W2:Y:S04]  /*3dc00*/  LDL.LU R22, [R1+0x84] ;  /* 0x0000840001167983 */ /* 0x000ea80000300800 */
[----:B------:R-:W3:Y:S04]  /*3dc10*/  LDL.LU R23, [R1+0x20] ;  /* 0x0000200001177983 */ /* 0x000ee80000300800 */
[----:B------:R-:W3:Y:S04]  /*3dc20*/  LDL.LU R36, [R1+0x1c] ;  /* 0x00001c0001247983 */ /* 0x000ee80000300800 */
[----:B0-----:R-:W3:Y:S04]  /*3dc30*/  LDL.LU R37, [R1+0x14] ;  /* 0x0000140001257983 */ /* 0x001ee80000300800 */
[----:B-1----:R-:W3:Y:S04]  /*3dc40*/  LDL.LU R38, [R1+0x10] ;  /* 0x0000100001267983 */ /* 0x002ee80000300800 */
[----:B----4-:R-:W4:Y:S04]  /*3dc50*/  LDL.LU R39, [R1+0xc] ;  /* 0x00000c0001277983 */ /* 0x010f280000300800 */
[----:B------:R-:W4:Y:S04]  /*3dc60*/  LDL.LU R40, [R1+0x8] ;  /* 0x0000080001287983 */ /* 0x000f280000300800 */
[----:B------:R-:W4:Y:S04]  /*3dc70*/  LDL.LU R41, [R1+0x4] ;  /* 0x0000040001297983 */ /* 0x000f280000300800 */
[----:B------:R-:W4:Y:S04]  /*3dc80*/  LDL.LU R42, [R1] ;  /* 0x00000000012a7983 */ /* 0x000f280000300800 */
[----:B------:R-:W4:Y:S04]  /*3dc90*/  LDL.LU R59, [R1+0x50ac] ;  /* 0x0050ac00013b7983 */ /* 0x000f280000300800 */
[----:B------:R-:W4:Y:S04]  /*3dca0*/  LDL.LU R60, [R1+0x50a8] ;  /* 0x0050a800013c7983 */ /* 0x000f280000300800 */
[----:B------:R-:W4:Y:S04]  /*3dcb0*/  LDL.LU R3, [R1+0x50a4] ;  /* 0x0050a40001037983 */ /* 0x000f280000300800 */
[----:B------:R-:W4:Y:S04]  /*3dcc0*/  LDL.LU R61, [R1+0x50a0] ;  /* 0x0050a000013d7983 */ /* 0x000f280000300800 */
[----:B--2---:R-:W-:Y:S04]  /*3dcd0*/  STS.U16 [R44+UR5+0xa280], R22 ;  /* 0x00a280162c007988 */ /* 0x004fe80008000405 */
[----:B------:R0:W-:Y:S04]  /*3dce0*/  STS.U16 [R44+UR5+0xa480], R45 ;  /* 0x00a4802d2c007988 */ /* 0x0001e80008000405 */
[----:B------:R1:W-:Y:S04]  /*3dcf0*/  STS.U16 [R44+UR5+0xa4c0], R46 ;  /* 0x00a4c02e2c007988 */ /* 0x0003e80008000405 */
[----:B------:R2:W-:Y:S04]  /*3dd00*/  STS.U16 [R44+UR5+0xa6c0], R47 ;  /* 0x00a6c02f2c007988 */ /* 0x0005e80008000405 */
[----:B------:R0:W-:Y:S04]  /*3dd10*/  STS.U16 [R44+UR5+0xa680], R48 ;  /* 0x00a680302c007988 */ /* 0x0001e80008000405 */
[----:B---3--:R3:W-:Y:S04]  /*3dd20*/  STS.U16 [R44+UR5+0xa880], R0 ;  /* 0x00a880002c007988 */ /* 0x0087e80008000405 */
[----:B------:R2:W-:Y:S04]  /*3dd30*/  STS.U16 [R44+UR5+0xa8c0], R2 ;  /* 0x00a8c0022c007988 */ /* 0x0005e80008000405 */
[----:B0-----:R-:W3:Y:S04]  /*3dd40*/  LDL.LU R45, [R1+0x38c] ;  /* 0x00038c00012d7983 */ /* 0x001ee80000300800 */
[----:B-1----:R-:W3:Y:S04]  /*3dd50*/  LDL.LU R46, [R1+0x388] ;  /* 0x00038800012e7983 */ /* 0x002ee80000300800 */
[----:B--2---:R-:W2:Y:S04]  /*3dd60*/  LDL.LU R47, [R1+0x28c] ;  /* 0x00028c00012f7983 */ /* 0x004ea80000300800 */
[----:B------:R-:W2:Y:S04]  /*3dd70*/  LDL.LU R48, [R1+0x288] ;  /* 0x0002880001307983 */ /* 0x000ea80000300800 */
[----:B----4-:R-:W-:Y:S04]  /*3dd80*/  STS.U16 [R44+UR5+0xaac0], R61 ;  /* 0x00aac03d2c007988 */ /* 0x010fe80008000405 */
[----:B---3--:R-:W3:Y:S04]  /*3dd90*/  LDL.LU R0, [R1+0x26c] ;  /* 0x00026c0001007983 */ /* 0x008ee80000300800 */
[----:B------:R0:W-:Y:S04]  /*3dda0*/  STS.U16 [R44+UR5+0xaa80], R3 ;  /* 0x00aa80032c007988 */ /* 0x0001e80008000405 */
[----:B------:R-:W4:Y:S04]  /*3ddb0*/  LDL.LU R2, [R1+0x268] ;  /* 0x0002680001027983 */ /* 0x000f280000300800 */
[----:B0-----:R-:W4:Y:S04]  /*3ddc0*/  LDL.LU R3, [R1+0x25c] ;  /* 0x00025c0001037983 */ /* 0x001f280000300800 */
[----:B------:R-:W4:Y:S04]  /*3ddd0*/  LDL.LU R61, [R1+0x258] ;  /* 0x00025800013d7983 */ /* 0x000f280000300800 */
        /* <DEDUP_REMOVED lines=8> */
[----:B0-----:R-:W4:Y:S04]  /*3de60*/  LDL.LU R60, [R1+0x24c] ;  /* 0x00024c00013c7983 */ /* 0x001f280000300800 */
[----:B------:R-:W-:Y:S04]  /*3de70*/  STS.U16 [R44+UR5+0xb480], R42 ;  /* 0x00b4802a2c007988 */ /* 0x000fe80008000405 */
[----:B------:R0:W-:Y:S04]  /*3de80*/  STS.U16 [R44+UR5+0xb4c0], R59 ;  /* 0x00b4c03b2c007988 */ /* 0x0001e80008000405 */
[----:B------:R-:W-:Y:S04]  /*3de90*/  STS.U16 [R44+UR5+0xb6c0], R58 ;  /* 0x00b6c03a2c007988 */ /* 0x000fe80008000405 */
[----:B------:R-:W-:Y:S04]  /*3dea0*/  STS.U16 [R44+UR5+0xb680], R57 ;  /* 0x00b680392c007988 */ /* 0x000fe80008000405 */
[----:B------:R-:W-:Y:S04]  /*3deb0*/  STS.U16 [R44+UR5+0xb880], R56 ;  /* 0x00b880382c007988 */ /* 0x000fe80008000405 */
[----:B------:R0:W-:Y:S04]  /*3dec0*/  STS.U16 [R44+UR5+0xb8c0], R55 ;  /* 0x00b8c0372c007988 */ /* 0x0001e80008000405 */
[----:B------:R-:W4:Y:S04]  /*3ded0*/  LDL.LU R36, [R1+0x248] ;  /* 0x0002480001247983 */ /* 0x000f280000300800 */
[----:B-1----:R-:W4:Y:S04]  /*3dee0*/  LDL.LU R37, [R1+0x23c] ;  /* 0x00023c0001257983 */ /* 0x002f280000300800 */
[----:B------:R-:W-:Y:S04]  /*3def0*/  STS.U16 [R44+UR5+0xbac0], R54 ;  /* 0x00bac0362c007988 */ /* 0x000fe80008000405 */
[----:B------:R-:W-:Y:S04]  /*3df00*/  STS.U16 [R44+UR5+0xba80], R53 ;  /* 0x00ba80352c007988 */ /* 0x000fe80008000405 */
[----:B0-----:R-:W4:Y:S04]  /*3df10*/  LDL.LU R59, [R1+0x238] ;  /* 0x00023800013b7983 */ /* 0x001f280000300800 */
[----:B------:R-:W4:Y:S01]  /*3df20*/  LDL.LU R38, [R1+0x22c] ;  /* 0x00022c0001267983 */ /* 0x000f220000300800 */
[----:B------:R-:W-:-:S03]  /*3df30*/  IMAD.SHL.U32 R55, R43, 0x2, RZ ;  /* 0x000000022b377824 */ /* 0x000fc600078e00ff */
[----:B------:R-:W4:Y:S04]  /*3df40*/  LDL.LU R39, [R1+0x228] ;  /* 0x0002280001277983 */ /* 0x000f280000300800 */
[----:B------:R-:W-:Y:S04]  /*3df50*/  STS.U16 [R44+UR5+0xbc80], R52 ;  /* 0x00bc80342c007988 */ /* 0x000fe80008000405 */
[----:B------:R-:W4:Y:S01]  /*3df60*/  LDL.LU R40, [R1+0x21c] ;  /* 0x00021c0001287983 */ /* 0x000f220000300800 */
[----:B------:R-:W-:-:S03]  /*3df70*/  LOP3.LUT R55, R55, 0x20, RZ, 0x3c, !PT ;  /* 0x0000002037377812 */ /* 0x000fc600078e3cff */
[----:B------:R-:W-:Y:S04]  /*3df80*/  STS.U16 [R44+UR5+0xbcc0], R51 ;  /* 0x00bcc0332c007988 */ /* 0x000fe80008000405 */
[----:B------:R-:W4:Y:S04]  /*3df90*/  LDL.LU R41, [R1+0x218] ;  /* 0x0002180001297983 */ /* 0x000f280000300800 */
[----:B------:R-:W-:Y:S04]  /*3dfa0*/  STS.U16 [R44+UR5+0xbec0], R50 ;  /* 0x00bec0322c007988 */ /* 0x000fe80008000405 */
[----:B------:R-:W4:Y:S04]  /*3dfb0*/  LDL.LU R42, [R1+0x1dc] ;  /* 0x0001dc00012a7983 */ /* 0x000f280000300800 */
[----:B------:R0:W-:Y:S04]  /*3dfc0*/  STS.U16 [R44+UR5+0xbe80], R49 ;  /* 0x00be80312c007988 */ /* 0x0001e80008000405 */
[----:B------:R-:W4:Y:S04]  /*3dfd0*/  LDL.LU R43, [R1+0x1d8] ;  /* 0x0001d800012b7983 */ /* 0x000f280000300800 */
[----:B0-----:R-:W4:Y:S04]  /*3dfe0*/  LDL.LU R44, [R1+0x1cc] ;  /* 0x0001cc00012c7983 */ /* 0x001f280000300800 */
[----:B------:R0:W-:Y:S04]  /*3dff0*/  STS.U16 [R55+UR5+0x8100], R45 ;  /* 0x0081002d37007988 */ /* 0x0001e80008000405 */
[----:B------:R1:W-:Y:S04]  /*3e000*/  STS.U16 [R55+UR5+0x8140], R46 ;  /* 0x0081402e37007988 */ /* 0x0003e80008000405 */
[----:B--2---:R2:W-:Y:S04]  /*3e010*/  STS.U16 [R55+UR5+0x8340], R47 ;  /* 0x0083402f37007988 */ /* 0x0045e80008000405 */
[----:B------:R0:W-:Y:S04]  /*3e020*/  STS.U16 [R55+UR5+0x8300], R48 ;  /* 0x0083003037007988 */ /* 0x0001e80008000405 */
[----:B---3--:R3:W-:Y:S04]  /*3e030*/  STS.U16 [R55+UR5+0x8500], R0 ;  /* 0x0085000037007988 */ /* 0x0087e80008000405 */
[----:B----4-:R4:W-:Y:S04]  /*3e040*/  STS.U16 [R55+UR5+0x8540], R2 ;  /* 0x0085400237007988 */ /* 0x0109e80008000405 */
[----:B0-----:R-:W4:Y:S04]  /*3e050*/  LDL.LU R45, [R1+0x1c8] ;  /* 0x0001c800012d7983 */ /* 0x001f280000300800 */
[----:B-1----:R-:W4:Y:S04]  /*3e060*/  LDL.LU R46, [R1+0x1bc] ;  /* 0x0001bc00012e7983 */ /* 0x002f280000300800 */
[----:B--2---:R-:W2:Y:S04]  /*3e070*/  LDL.LU R47, [R1+0x1b8] ;  /* 0x0001b800012f7983 */ /* 0x004ea80000300800 */
[----:B------:R-:W2:Y:S04]  /*3e080*/  LDL.LU R48, [R1+0x19c] ;  /* 0x00019c0001307983 */ /* 0x000ea80000300800 */
[----:B---3--:R-:W3:Y:S04]  /*3e090*/  LDL.LU R0, [R1+0x198] ;  /* 0x0001980001007983 */ /* 0x008ee80000300800 */
[----:B------:R0:W-:Y:S04]  /*3e0a0*/  STS.U16 [R55+UR5+0x8740], R3 ;  /* 0x0087400337007988 */ /* 0x0001e80008000405 */
[----:B----4-:R-:W4:Y:S04]  /*3e0b0*/  LDL.LU R2, [R1+0xf8] ;  /* 0x0000f80001027983 */ /* 0x010f280000300800 */
[----:B------:R1:W-:Y:S04]  /*3e0c0*/  STS.U16 [R55+UR5+0x8700], R61 ;  /* 0x0087003d37007988 */ /* 0x0003e80008000405 */
[----:B0-----:R-:W4:Y:S04]  /*3e0d0*/  LDL.LU R3, [R1+0xf4] ;  /* 0x0000f40001037983 */ /* 0x001f280000300800 */
[----:B-1----:R-:W4:Y:S04]  /*3e0e0*/  LDL.LU R61, [R1+0xe0] ;  /* 0x0000e000013d7983 */ /* 0x002f280000300800 */
        /* <DEDUP_REMOVED lines=44> */
[----:B----4-:R-:W4:Y:S04]  /*3e3b0*/  LDL.LU R2, [R1+0x5064] ;  /* 0x0050640001027983 */ /* 0x010f280000300800 */
[----:B------:R0:W-:Y:S04]  /*3e3c0*/  STS.U16 [R55+UR5+0x9940], R3 ;  /* 0x0099400337007988 */ /* 0x0001e80008000405 */
[----:B------:R1:W-:Y:S04]  /*3e3d0*/  STS.U16 [R55+UR5+0x9b40], R61 ;  /* 0x009b403d37007988 */ /* 0x0003e80008000405 */
[----:B0-----:R-:W2:Y:S04]  /*3e3e0*/  LDL.LU R3, [R1+0x5060] ;  /* 0x0050600001037983 */ /* 0x001ea80000300800 */
[----:B-1----:R-:W2:Y:S04]  /*3e3f0*/  LDL.LU R61, [R1+0x505c] ;  /* 0x00505c00013d7983 */ /* 0x002ea80000300800 */
[----:B------:R0:W-:Y:S04]  /*3e400*/  STS.U16 [R55+UR5+0x9b00], R60 ;  /* 0x009b003c37007988 */ /* 0x0001e80008000405 */
        /* <DEDUP_REMOVED lines=8> */
[----:B------:R-:W-:Y:S04]  /*3e490*/  STS.U16 [R55+UR5+0xa500], R58 ;  /* 0x00a5003a37007988 */ /* 0x000fe80008000405 */
[----:B0-----:R-:W4:Y:S04]  /*3e4a0*/  LDL.LU R60, [R1+0x5058] ;  /* 0x00505800013c7983 */ /* 0x001f280000300800 */
[----:B------:R0:W-:Y:S04]  /*3e4b0*/  STS.U16 [R55+UR5+0xa540], R22 ;  /* 0x00a5401637007988 */ /* 0x0001e80008000405 */
[----:B------:R0:W-:Y:S04]  /*3e4c0*/  STS.U16 [R55+UR5+0xa740], R23 ;  /* 0x00a7401737007988 */ /* 0x0001e80008000405 */
[----:B-1----:R-:W4:Y:S04]  /*3e4d0*/  LDL.LU R56, [R1+0x384] ;  /* 0x0003840001387983 */ /* 0x002f280000300800 */
[----:B0-----:R-:W4:Y:S04]  /*3e4e0*/  LDL.LU R22, [R1+0x380] ;  /* 0x0003800001167983 */ /* 0x001f280000300800 */
[----:B------:R-:W-:Y:S04]  /*3e4f0*/  STS.U16 [R55+UR5+0xa700], R59 ;  /* 0x00a7003b37007988 */ /* 0x000fe80008000405 */
[----:B------:R-:W4:Y:S04]  /*3e500*/  LDL.LU R23, [R1+0x284] ;  /* 0x0002840001177983 */ /* 0x000f280000300800 */
[----:B--2---:R0:W-:Y:S04]  /*3e510*/  STS.U16 [R55+UR5+0xa900], R61 ;  /* 0x00a9003d37007988 */ /* 0x0041e80008000405 */
[----:B------:R1:W-:Y:S04]  /*3e520*/  STS.U16 [R55+UR5+0xa940], R3 ;  /* 0x00a9400337007988 */ /* 0x0003e80008000405 */
[----:B---3--:R2:W-:Y:S04]  /*3e530*/  STS.U16 [R55+UR5+0xab40], R0 ;  /* 0x00ab400037007988 */ /* 0x0085e80008000405 */
[----:B0-----:R-:W3:Y:S04]  /*3e540*/  LDL.LU R61, [R1+0x5054] ;  /* 0x00505400013d7983 */ /* 0x001ee80000300800 */
[----:B------:R-:W3:Y:S04]  /*3e550*/  LDL.LU R57, [R1+0x280] ;  /* 0x0002800001397983 */ /* 0x000ee80000300800 */
[----:B------:R-:W3:Y:S04]  /*3e560*/  LDL.LU R58, [R1+0x264] ;  /* 0x00026400013a7983 */ /* 0x000ee80000300800 */
[----:B------:R-:W3:Y:S04]  /*3e570*/  LDL.LU R59, [R1+0x260] ;  /* 0x00026000013b7983 */ /* 0x000ee80000300800 */
[----:B-1----:R-:W3:Y:S04]  /*3e580*/  LDL.LU R3, [R1+0x5050] ;  /* 0x0050500001037983 */ /* 0x002ee80000300800 */
[----:B--2---:R-:W4:Y:S04]  /*3e590*/  LDL.LU R0, [R1+0x504c] ;  /* 0x00504c0001007983 */ /* 0x004f280000300800 */
        /* <DEDUP_REMOVED lines=22> */
[----:B------:R0:W-:Y:S04]  /*3e700*/  STS.U16 [R0+UR5+0x81c0], R22 ;  /* 0x0081c01600007988 */ /* 0x0001e80008000405 */
[----:B------:R1:W-:Y:S04]  /*3e710*/  STS.U16 [R0+UR5+0x83c0], R23 ;  /* 0x0083c01700007988 */ /* 0x0003e80008000405 */
[----:B0-----:R-:W2:Y:S04]  /*3e720*/  LDL.LU R22, [R1+0x254] ;  /* 0x0002540001167983 */ /* 0x001ea80000300800 */
        /* <DEDUP_REMOVED lines=24> */
[----:B---3--:R0:W-:Y:S04]  /*3e8b0*/  STS.U16 [R0+UR5+0x8380], R57 ;  /* 0x0083803900007988 */ /* 0x0081e80008000405 */
[----:B------:R-:W3:Y:S04]  /*3e8c0*/  LDL.LU R56, [R1+0xa4] ;  /* 0x0000a40001387983 */ /* 0x000ee80000300800 */
[----:B------:R1:W-:Y:S04]  /*3e8d0*/  STS.U16 [R0+UR5+0x8580], R58 ;  /* 0x0085803a00007988 */ /* 0x0003e80008000405 */
[----:B0-----:R-:W3:Y:S04]  /*3e8e0*/  LDL.LU R57, [R1+0x90] ;  /* 0x0000900001397983 */ /* 0x001ee80000300800 */
[----:B-1----:R-:W3:Y:S04]  /*3e8f0*/  LDL.LU R58, [R1+0x8c] ;  /* 0x00008c00013a7983 */ /* 0x002ee80000300800 */
[----:B------:R0:W-:Y:S04]  /*3e900*/  STS.U16 [R0+UR5+0x85c0], R59 ;  /* 0x0085c03b00007988 */ /* 0x0001e80008000405 */
[----:B0-----:R-:W3:Y:S04]  /*3e910*/  LDL.LU R59, [R1+0x74] ;  /* 0x00007400013b7983 */ /* 0x001ee80000300800 */
[----:B--2---:R0:W-:Y:S04]  /*3e920*/  STS.U16 [R0+UR5+0x87c0], R22 ;  /* 0x0087c01600007988 */ /* 0x0041e80008000405 */
[----:B----4-:R1:W-:Y:S04]  /*3e930*/  STS.U16 [R0+UR5+0x8780], R23 ;  /* 0x0087801700007988 */ /* 0x0103e80008000405 */
[----:B------:R-:W-:Y:S04]  /*3e940*/  STS.U16 [R0+UR5+0x8980], R4 ;  /* 0x0089800400007988 */ /* 0x000fe80008000405 */
[----:B------:R-:W-:Y:S04]  /*3e950*/  STS.U16 [R0+UR5+0x89c0], R34 ;  /* 0x0089c02200007988 */ /* 0x000fe80008000405 */
[----:B------:R-:W-:Y:S04]  /*3e960*/  STS.U16 [R0+UR5+0x8bc0], R35 ;  /* 0x008bc02300007988 */ /* 0x000fe80008000405 */
[----:B------:R-:W-:Y:S04]  /*3e970*/  STS.U16 [R0+UR5+0x8b80], R36 ;  /* 0x008b802400007988 */ /* 0x000fe80008000405 */
[----:B------:R-:W-:Y:S04]  /*3e980*/  STS.U16 [R0+UR5+0x8d80], R37 ;  /* 0x008d802500007988 */ /* 0x000fe80008000405 */
[----:B0-----:R-:W2:Y:S04]  /*3e990*/  LDL.LU R22, [R1+0x60] ;  /* 0x0000600001167983 */ /* 0x001ea80000300800 */
        /* <DEDUP_REMOVED lines=22> */
[----:B------:R0:W-:Y:S04]  /*3eb00*/  STS.U16 [R0+UR5+0xa3c0], R3 ;  /* 0x00a3c00300007988 */ /* 0x0001e80008000405 */
[----:B0-----:R-:W3:Y:S04]  /*3eb10*/  LDL.LU R3, [R1+0x390] ;  /* 0x0003900001037983 */ /* 0x001ee80000300800 */
[----:B------:R-:W-:Y:S04]  /*3eb20*/  STS.U16 [R0+UR5+0xa380], R59 ;  /* 0x00a3803b00007988 */ /* 0x000fe80008000405 */
[----:B--2---:R-:W-:Y:S04]  /*3eb30*/  STS.U16 [R0+UR5+0xa580], R22 ;  /* 0x00a5801600007988 */ /* 0x004fe80008000405 */
[----:B----4-:R-:W-:Y:S04]  /*3eb40*/  STS.U16 [R0+UR5+0xa5c0], R23 ;  /* 0x00a5c01700007988 */ /* 0x010fe80008000405 */
[----:B------:R0:W-:Y:S04]  /*3eb50*/  STS.U16 [R0+UR5+0xa7c0], R61 ;  /* 0x00a7c03d00007988 */ /* 0x0001e80008000405 */
[----:B------:R-:W-:Y:S04]  /*3eb60*/  STS.U16 [R0+UR5+0xa780], R60 ;  /* 0x00a7803c00007988 */ /* 0x000fe80008000405 */
[----:B------:R1:W-:Y:S04]  /*3eb70*/  STS.U16 [R0+UR5+0xa980], R2 ;  /* 0x00a9800200007988 */ /* 0x0003e80008000405 */
[----:B------:R-:W-:Y:S04]  /*3eb80*/  STS.U16 [R0+UR5+0xa9c0], R10 ;  /* 0x00a9c00a00007988 */ /* 0x000fe80008000405 */
[----:B------:R-:W-:Y:S04]  /*3eb90*/  STS.U16 [R0+UR5+0xabc0], R11 ;  /* 0x00abc00b00007988 */ /* 0x000fe80008000405 */
[----:B------:R-:W-:Y:S04]  /*3eba0*/  STS.U16 [R0+UR5+0xab80], R12 ;  /* 0x00ab800c00007988 */ /* 0x000fe80008000405 */
[----:B------:R-:W-:Y:S04]  /*3ebb0*/  STS.U16 [R0+UR5+0xad80], R13 ;  /* 0x00ad800d00007988 */ /* 0x000fe80008000405 */
[----:B------:R-:W-:Y:S04]  /*3ebc0*/  STS.U16 [R0+UR5+0xadc0], R14 ;  /* 0x00adc00e00007988 */ /* 0x000fe80008000405 */
[----:B0-----:R-:W2:Y:S01]  /*3ebd0*/  LDL.LU R61, [R1+0x5048] ;  /* 0x00504800013d7983 */ /* 0x001ea20000300800 */
[----:B-1----:R-:W0:Y:S03]  /*3ebe0*/  S2R R2, SR_TID.X ;  /* 0x0000000000027919 */ /* 0x002e260000002100 */
        /* <DEDUP_REMOVED lines=17> */
[----:B------:R-:W-:Y:S01]  /*3ed00*/  STS.U16 [R0+UR5+0xbf80], R33 ;  /* 0x00bf802100007988 */ /* 0x000fe20008000405 */
[----:B------:R-:W-:Y:S01]  /*3ed10*/  BAR.SYNC.DEFER_BLOCKING 0x0 ;  /* 0x0000000000007b1d */ /* 0x000fe20000010000 */
[C---:B0-----:R-:W-:Y:S01]  /*3ed20*/  IMAD.SHL.U32 R22, R2.reuse, 0x2, RZ ;  /* 0x0000000202167824 */ /* 0x041fe200078e00ff */
[----:B------:R-:W-:-:S05]  /*3ed30*/  LOP3.LUT R60, R2, 0x7, RZ, 0xc0, !PT ;  /* 0x00000007023c7812 */ /* 0x000fca00078ec0ff */
[----:B------:R-:W-:-:S05]  /*3ed40*/  IMAD R60, R60, 0x90, RZ ;  /* 0x000000903c3c7824 */ /* 0x000fca00078e02ff */
[----:B------:R-:W-:-:S05]  /*3ed50*/  LOP3.LUT R22, R60, 0x30, R22, 0x78, !PT ;  /* 0x000000303c167812 */ /* 0x000fca00078e7816 */
[----:B------:R-:W0:Y:S04]  /*3ed60*/  LDSM.16.M88.4 R40, [R22+UR5+0x8000] ;  /* 0x008000051628783b */ /* 0x000e280008000200 */
[----:B------:R-:W1:Y:S04]  /*3ed70*/  LDSM.16.M88.4 R36, [R22+UR5+0x8400] ;  /* 0x008400051624783b */ /* 0x000e680008000200 */
[----:B------:R-:W3:Y:S04]  /*3ed80*/  LDSM.16.M88.4 R32, [R22+UR5+0x8800] ;  /* 0x008800051620783b */ /* 0x000ee80008000200 */
[----:B------:R-:W4:Y:S04]  /*3ed90*/  LDSM.16.M88.4 R28, [R22+UR5+0x8c00] ;  /* 0x008c0005161c783b */ /* 0x000f280008000200 */
[----:B------:R-:W3:Y:S04]  /*3eda0*/  LDSM.16.M88.4 R24, [R22+UR5+0x9000] ;  /* 0x009000051618783b */ /* 0x000ee80008000200 */
[----:B------:R-:W3:Y:S04]  /*3edb0*/  LDSM.16.M88.4 R8, [R22+UR5+0x9400] ;  /* 0x009400051608783b */ /* 0x000ee80008000200 */
[----:B------:R-:W4:Y:S04]  /*3edc0*/  LDSM.16.M88.4 R4, [R22+UR5+0x9800] ;  /* 0x009800051604783b */ /* 0x000f280008000200 */
[----:B------:R-:W4:Y:S04]  /*3edd0*/  LDSM.16.M88.4 R16, [R22+UR5+0x9c00] ;  /* 0x009c00051610783b */ /* 0x000f280008000200 */
[----:B------:R-:W4:Y:S04]  /*3ede0*/  LDSM.16.M88.4 R12, [R22+UR5+0xa000] ;  /* 0x00a00005160c783b */ /* 0x000f280008000200 */
[----:B------:R-:W-:Y:S04]  /*3edf0*/  LDSM.16.M88.4 R52, [R22+UR5+0xa400] ;  /* 0x00a400051634783b */ /* 0x000fe80008000200 */
[----:B------:R-:W-:Y:S04]  /*3ee00*/  LDSM.16.M88.4 R56, [R22+UR5+0xa800] ;  /* 0x00a800051638783b */ /* 0x000fe80008000200 */
[----:B0-----:R-:W-:Y:S04]  /*3ee10*/  STL [R1+0x4858], R42 ;  /* 0x0048582a01007387 */ /* 0x001fe80000100800 */
[----:B------:R-:W-:Y:S04]  /*3ee20*/  STL [R1+0x4854], R43 ;  /* 0x0048542b01007387 */ /* 0x000fe80000100800 */
[----:B-1----:R-:W-:Y:S04]  /*3ee30*/  STL [R1+0x4cfc], R38 ;  /* 0x004cfc2601007387 */ /* 0x002fe80000100800 */
[----:B------:R-:W-:Y:S04]  /*3ee40*/  STL [R1+0x4cf8], R39 ;  /* 0x004cf82701007387 */ /* 0x000fe80000100800 */
[----:B---3--:R-:W-:Y:S04]  /*3ee50*/  STL [R1+0x482c], R34 ;  /* 0x00482c2201007387 */ /* 0x008fe80000100800 */
[----:B------:R-:W-:Y:S04]  /*3ee60*/  STL [R1+0x4828], R35 ;  /* 0x0048282301007387 */ /* 0x000fe80000100800 */
[----:B----4-:R-:W-:Y:S04]  /*3ee70*/  STL [R1+0x49d4], R30 ;  /* 0x0049d41e01007387 */ /* 0x010fe80000100800 */
[----:B------:R-:W-:Y:S04]  /*3ee80*/  STL [R1+0x49d0], R31 ;  /* 0x0049d01f01007387 */ /* 0x000fe80000100800 */
[----:B------:R-:W-:Y:S04]  /*3ee90*/  STL [R1+0x4824], R26 ;  /* 0x0048241a01007387 */ /* 0x000fe80000100800 */
[----:B------:R-:W-:Y:S04]  /*3eea0*/  STL [R1+0x4820], R27 ;  /* 0x0048201b01007387 */ /* 0x000fe80000100800 */
[----:B------:R-:W-:Y:S04]  /*3eeb0*/  STL [R1+0x4844], R10 ;  /* 0x0048440a01007387 */ /* 0x000fe80000100800 */
[----:B------:R-:W-:Y:S04]  /*3eec0*/  STL [R1+0x4840], R11 ;  /* 0x0048400b01007387 */ /* 0x000fe80000100800 */
[----:B------:R0:W-:Y:S04]  /*3eed0*/  STL [R1+0x484c], R6 ;  /* 0x00484c0601007387 */ /* 0x0001e80000100800 */
[----:B------:R1:W-:Y:S04]  /*3eee0*/  STL [R1+0x4848], R7 ;  /* 0x0048480701007387 */ /* 0x0003e80000100800 */
[----:B------:R-:W-:Y:S04]  /*3eef0*/  STL.64 [R1+0xf0], R16 ;  /* 0x0000f01001007387 */ /* 0x000fe80000100a00 */
[----:B------:R-:W-:Y:S04]  /*3ef00*/  STL.64 [R1+0xf8], R18 ;  /* 0x0000f81201007387 */ /* 0x000fe80000100a00 */
[----:B------:R-:W3:Y:S04]  /*3ef10*/  LDSM.16.M88.4 R16, [R22+UR5+0xac00] ;  /* 0x00ac00051610783b */ /* 0x000ee80008000200 */
[----:B------:R-:W-:Y:S01]  /*3ef20*/  STL.64 [R1+0xe0], R12 ;  /* 0x0000e00c01007387 */ /* 0x000fe20000100a00 */
[----:B------:R-:W-:-:S03]  /*3ef30*/  IMAD.MOV.U32 R3, RZ, RZ, R14 ;  /* 0x000000ffff037224 */ /* 0x000fc600078e000e */
[----:B------:R-:W-:Y:S01]  /*3ef40*/  STL.64 [R1+0xe8], R14 ;  /* 0x0000e80e01007387 */ /* 0x000fe20000100a00 */
[----:B0-----:R-:W-:Y:S02]  /*3ef50*/  IMAD.MOV.U32 R6, RZ, RZ, R13 ;  /* 0x000000ffff067224 */ /* 0x001fe400078e000d */
[----:B------:R-:W-:Y:S01]  /*3ef60*/  IMAD.MOV.U32 R2, RZ, RZ, R15 ;  /* 0x000000ffff027224 */ /* 0x000fe200078e000f */
[----:B------:R-:W4:Y:S01]  /*3ef70*/  LDL.LU.64 R44, [R1+0x1270] ;  /* 0x00127000012c7983 */ /* 0x000f220000300a00 */
[----:B-1----:R-:W-:-:S03]  /*3ef80*/  IMAD.MOV.U32 R7, RZ, RZ, R12 ;  /* 0x000000ffff077224 */ /* 0x002fc600078e000c */
[----:B------:R-:W0:Y:S04]  /*3ef90*/  LDSM.16.M88.4 R12, [R22+UR5+0xb000] ;  /* 0x00b00005160c783b */ /* 0x000e280008000200 */
[----:B---3--:R-:W-:Y:S04]  /*3efa0*/  STL.64 [R1+0x20], R16 ;  /* 0x0000201001007387 */ /* 0x008fe80000100a00 */
[----:B------:R-:W-:Y:S04]  /*3efb0*/  STL.64 [R1+0x28], R18 ;  /* 0x0000281201007387 */ /* 0x000fe80000100a00 */
[----:B------:R-:W4:Y:S04]  /*3efc0*/  LDL.LU.64 R46, [R1+0x1278] ;  /* 0x00127800012e7983 */ /* 0x000f280000300a00 */
[----:B------:R-:W-:Y:S04]  /*3efd0*/  LDSM.16.M88.4 R16, [R22+UR5+0xbc00] ;  /* 0x00bc00051610783b */ /* 0x000fe80008000200 */
[----:B0-----:R-:W-:Y:S04]  /*3efe0*/  STL.64 [R1+0x10], R12 ;  /* 0x0000100c01007387 */ /* 0x001fe80000100a00 */
[----:B------:R-:W-:Y:S04]  /*3eff0*/  STL.64 [R1+0x18], R14 ;  /* 0x0000180e01007387 */ /* 0x000fe80000100a00 */
[----:B------:R-:W0:Y:S04]  /*3f000*/  LDSM.16.M88.4 R12, [R22+UR5+0xb400] ;  /* 0x00b40005160c783b */ /* 0x000e280008000200 */
[----:B------:R-:W-:Y:S04]  /*3f010*/  STL.64 [R1+0xd0], R52 ;  /* 0x0000d03401007387 */ /* 0x000fe80000100a00 */
[----:B------:R-:W-:Y:S04]  /*3f020*/  STL.64 [R1+0xd8], R54 ;  /* 0x0000d83601007387 */ /* 0x000fe80000100a00 */
[----:B------:R1:W-:Y:S04]  /*3f030*/  STL.64 [R1+0x5020], R52 ;  /* 0x0050203401007387 */ /* 0x0003e80000100a00 */
[----:B-1----:R-:W3:Y:S04]  /*3f040*/  LDL.LU.64 R52, [R1+0x12b0] ;  /* 0x0012b00001347983 */ /* 0x002ee80000300a00 */
[----:B------:R-:W3:Y:S04]  /*3f050*/  LDL.LU.64 R54, [R1+0x12b8] ;  /* 0x0012b80001367983 */ /* 0x000ee80000300a00 */
[----:B0-----:R-:W-:Y:S04]  /*3f060*/  STL.64 [R1], R12 ;  /* 0x0000000c01007387 */ /* 0x001fe80000100a00 */
[----:B------:R-:W-:Y:S04]  /*3f070*/  STL.64 [R1+0x8], R14 ;  /* 0x0000080e01007387 */ /* 0x000fe80000100a00 */
[----:B------:R-:W-:Y:S04]  /*3f080*/  STL.64 [R1+0x30], R56 ;  /* 0x0000303801007387 */ /* 0x000fe80000100a00 */
[----:B------:R-:W-:Y:S04]  /*3f090*/  STL.64 [R1+0x38], R58 ;  /* 0x0000383a01007387 */ /* 0x000fe80000100a00 */
[----:B------:R0:W-:Y:S04]  /*3f0a0*/  STL.64 [R1+0x5018], R56 ;  /* 0x0050183801007387 */ /* 0x0001e80000100a00 */
[----:B0-----:R-:W4:Y:S04]  /*3f0b0*/  LDL.LU.64 R56, [R1+0x1380] ;  /* 0x0013800001387983 */ /* 0x001f280000300a00 */
[----:B------:R-:W4:Y:S01]  /*3f0c0*/  LDL.LU.64 R58, [R1+0x1388] ;  /* 0x00138800013a7983 */ /* 0x000f220000300a00 */
[----:B------:R-:W-:-:S02]  /*3f0d0*/  IMAD.MOV.U32 R30, RZ, RZ, R12 ;  /* 0x000000ffff1e7224 */ /* 0x000fc400078e000c */
[----:B------:R-:W-:Y:S02]  /*3f0e0*/  IMAD.MOV.U32 R0, RZ, RZ, R13 ;  /* 0x000000ffff007224 */ /* 0x000fe400078e000d */
[----:B------:R-:W0:Y:S04]  /*3f0f0*/  LDSM.16.M88.4 R12, [R22+UR5+0xb800] ;  /* 0x00b80005160c783b */ /* 0x000e280008000200 */
[----:B0-----:R-:W-:Y:S04]  /*3f100*/  STL [R1+0x485c], R14 ;  /* 0x00485c0e01007387 */ /* 0x001fe80000100800 */
[----:B------:R-:W-:Y:S04]  /*3f110*/  STL [R1+0x4850], R15 ;  /* 0x0048500f01007387 */ /* 0x000fe80000100800 */
[----:B------:R-:W-:Y:S04]  /*3f120*/  STL.64 [R1+0x4ff0], R18 ;  /* 0x004ff01201007387 */ /* 0x000fe80000100a00 */
[----:B------:R-:W-:Y:S04]  /*3f130*/  STL.64 [R1+0x4fe8], R16 ;  /* 0x004fe81001007387 */ /* 0x000fe80000100a00 */
[----:B--2---:R-:W-:Y:S04]  /*3f140*/  LDSM.16.MT88.4 R48, [R61+UR5] ;  /* 0x000000053d30783b */ /* 0x004fe80008004200 */
[----:B------:R-:W0:Y:S04]  /*3f150*/  LDSM.16.MT88.4 R20, [R61+UR5+0x80] ;  /* 0x000080053d14783b */ /* 0x000e280008004200 */
[----:B0-----:R-:W-:Y:S04]  /*3f160*/  STL.64 [R1+0x5000], R22 ;  /* 0x0050001601007387 */ /* 0x001fe80000100a00 */
[----:B------:R3:W-:Y:S04]  /*3f170*/  STL.64 [R1+0x4ff8], R20 ;  /* 0x004ff81401007387 */ /* 0x0007e80000100a00 */
[----:B------:R-:W-:Y:S01]  /*3f180*/  STL.64 [R1+0x5008], R36 ;  /* 0x0050082401007387 */ /* 0x000fe20000100a00 */
[----:B---3--:R-:W-:Y:S01]  /*3f190*/  HMMA.16816.F32.BF16 R20, R48, R36, R52 ;  /* 0x000000243014723c */ /* 0x008fe20000041834 */
[----:B------:R-:W-:-:S02]  /*3f1a0*/  IMAD.MOV.U32 R52, RZ, RZ, R7 ;  /* 0x000000ffff347224 */ /* 0x000fc400078e0007 */
[----:B------:R-:W-:-:S05]  /*3f1b0*/  IMAD.MOV.U32 R53, RZ, RZ, R6 ;  /* 0x000000ffff357224 */ /* 0x000fca00078e0006 */
[----:B----4-:R-:W-:-:S15]  /*3f1c0*/  HMMA.16816.F32.BF16 R16, R48, R40, R56 ;  /* 0x000000283010723c */ /* 0x010fde0000041838 */
[----:B------:R-:W-:-:S04]  /*3f1d0*/  NOP ;  /* 0x0000000000007918 */ /* 0x000fc80000000000 */
[----:B------:R-:W-:Y:S04]  /*3f1e0*/  STL.64 [R1+0x4d0], R16 ;  /* 0x0004d01001007387 */ /* 0x000fe80000100a00 */
[----:B------:R0:W-:Y:S04]  /*3f1f0*/  STL.64 [R1+0x4d8], R18 ;  /* 0x0004d81201007387 */ /* 0x0001e80000100a00 */
[----:B------:R-:W-:Y:S04]  /*3f200*/  STL.64 [R1+0x4c0], R20 ;  /* 0x0004c01401007387 */ /* 0x000fe80000100a00 */
[----:B------:R-:W-:Y:S01]  /*3f210*/  STL.64 [R1+0x4c8], R22 ;  /* 0x0004c81601007387 */ /* 0x000fe20000100a00 */
[----:B0-----:R-:W-:Y:S03]  /*3f220*/  HMMA.16816.F32.BF16 R16, R48, R32, R44 ;  /* 0x000000203010723c */ /* 0x001fe6000004182c */
[----:B------:R-:W2:Y:S04]  /*3f230*/  LDL.LU.64 R44, [R1+0x11c0] ;  /* 0x0011c000012c7983 */ /* 0x000ea80000300a00 */
[----:B------:R-:W2:Y:S04]  /*3f240*/  LDL.LU.64 R46, [R1+0x11c8] ;  /* 0x0011c800012e7983 */ /* 0x000ea80000300a00 */
[----:B------:R-:W3:Y:S04]  /*3f250*/  LDL.LU.64 R36, [R1+0x1180] ;  /* 0x0011800001247983 */ /* 0x000ee80000300a00 */
[----:B------:R-:W3:Y:S04]  /*3f260*/  LDL.LU.64 R38, [R1+0x1188] ;  /* 0x0011880001267983 */ /* 0x000ee80000300a00 */
[----:B------:R0:W-:Y:S04]  /*3f270*/  STL.64 [R1+0x5030], R52 ;  /* 0x0050303401007387 */ /* 0x0001e80000100a00 */
[----:B0-----:R-:W4:Y:S04]  /*3f280*/  LDL.64 R52, [R1+0xf0] ;  /* 0x0000f00001347983 */ /* 0x001f280000100a00 */
[----:B----4-:R-:W-:Y:S04]  /*3f290*/  STL.64 [R1+0x5040], R52 ;  /* 0x0050403401007387 */ /* 0x010fe80000100a00 */
[----:B------:R-:W4:Y:S01]  /*3f2a0*/  LDL.64 R20, [R1+0x20] ;  /* 0x0000200001147983 */ /* 0x000f220000100a00 */
[----:B------:R-:W-:-:S02]  /*3f2b0*/  IMAD.MOV.U32 R34, RZ, RZ, R16 ;  /* 0x000000ffff227224 */ /* 0x000fc400078e0010 */
[----:B------:R-:W-:Y:S01]  /*3f2c0*/  IMAD.MOV.U32 R35, RZ, RZ, R17 ;  /* 0x000000ffff237224 */ /* 0x000fe200078e0011 */
[----:B--2---:R-:W-:Y:S01]  /*3f2d0*/  HMMA.16816.F32.BF16 R44, R48, R28, R44 ;  /* 0x0000001c302c723c */ /* 0x004fe2000004182c */
[----:B----4-:R0:W-:Y:S04]  /*3f2e0*/  STL.64 [R1+0x5010], R20 ;  /* 0x0050101401007387 */ /* 0x0101e80000100a00 */
[----:B------:R-:W2:Y:S01]  /*3f2f0*/  LDL.64 R16, [R1+0x10] ;  /* 0x0000100001107983 */ /* 0x000ea20000100a00 */
[----:B------:R-:W-:Y:S02]  /*3f300*/  IMAD.MOV.U32 R27, RZ, RZ, R19 ;  /* 0x000000ffff1b7224 */ /* 0x000fe400078e0013 */
[----:B------:R-:W-:-:S11]  /*3f310*/  IMAD.MOV.U32 R26, RZ, RZ, R18 ;  /* 0x000000ffff1a7224 */ /* 0x000fd600078e0012 */
[----:B------:R-:W-:Y:S02]  /*3f320*/  IMAD.MOV.U32 R6, RZ, RZ, R44 ;  /* 0x000000ffff067224 */ /* 0x000fe400078e002c */
[----:B------:R-:W-:Y:S02]  /*3f330*/  IMAD.MOV.U32 R7, RZ, RZ, R45 ;  /* 0x000000ffff077224 */ /* 0x000fe400078e002d */
[----:B------:R-:W-:Y:S02]  /*3f340*/  IMAD.MOV.U32 R10, RZ, RZ, R46 ;  /* 0x000000ffff0a7224 */ /* 0x000fe400078e002e */
[----:B------:R-:W-:Y:S02]  /*3f350*/  IMAD.MOV.U32 R11, RZ, RZ, R47 ;  /* 0x000000ffff0b7224 */ /* 0x000fe400078e002f */
[----:B------:R-:W1:Y:S04]  /*3f360*/  LDSM.16.MT88.4 R44, [R61+UR5+0x100] ;  /* 0x000100053d2c783b */ /* 0x000e680008004200 */
[----:B--2---:R3:W-:Y:S04]  /*3f370*/  STL.64 [R1+0x5028], R16 ;  /* 0x0050281001007387 */ /* 0x0047e80000100a00 */
[----:B------:R-:W-:Y:S04]  /*3f380*/  STL [R1+0x4b38], R27 ;  /* 0x004b381b01007387 */ /* 0x000fe80000100800 */
[----:B------:R-:W-:Y:S04]  /*3f390*/  STL [R1+0x4af0], R35 ;  /* 0x004af02301007387 */ /* 0x000fe80000100800 */
[----:B------:R-:W-:Y:S04]  /*3f3a0*/  STL [R1+0x4a0c], R34 ;  /* 0x004a0c2201007387 */ /* 0x000fe80000100800 */
[----:B------:R2:W-:Y:S04]  /*3f3b0*/  STL.64 [R1+0x5038], R32 ;  /* 0x0050382001007387 */ /* 0x0005e80000100a00 */
[----:B------:R-:W-:Y:S04]  /*3f3c0*/  STL [R1+0x4a08], R26 ;  /* 0x004a081a01007387 */ /* 0x000fe80000100800 */
[----:B0-----:R-:W4:Y:S04]  /*3f3d0*/  LDL.LU.64 R20, [R1+0x1150] ;  /* 0x0011500001147983 */ /* 0x001f280000300a00 */
[----:B------:R-:W4:Y:S04]  /*3f3e0*/  LDL.LU.64 R22, [R1+0x1158] ;  /* 0x0011580001167983 */ /* 0x000f280000300a00 */
[----:B------:R-:W-:Y:S04]  /*3f3f0*/  STL [R1+0x4af4], R6 ;  /* 0x004af40601007387 */ /* 0x000fe80000100800 */
[----:B------:R-:W4:Y:S04]  /*3f400*/  LDL.LU.64 R52, [R1+0x1120] ;  /* 0x0011200001347983 */ /* 0x000f280000300a00 */
[----:B------:R-:W4:Y:S01]  /*3f410*/  LDL.LU.64 R54, [R1+0x1128] ;  /* 0x0011280001367983 */ /* 0x000f220000300a00 */
[----:B---3--:R-:W-:Y:S03]  /*3f420*/  HMMA.16816.F32.BF16 R16, R48, R24, R36 ;  /* 0x000000183010723c */ /* 0x008fe60000041824 */
[----:B--2---:R-:W2:Y:S04]  /*3f430*/  LDL.LU.64 R32, [R1+0x10f0] ;  /* 0x0010f00001207983 */ /* 0x004ea80000300a00 */
[----:B------:R-:W2:-:S12]  /*3f440*/  LDL.LU.64 R34, [R1+0x10f8] ;  /* 0x0010f80001227983 */ /* 0x000e980000300a00 */
[----:B------:R-:W-:Y:S02]  /*3f450*/  IMAD.MOV.U32 R14, RZ, RZ, R16 ;  /* 0x000000ffff0e7224 */ /* 0x000fe400078e0010 */
[----:B------:R-:W-:Y:S02]  /*3f460*/  IMAD.MOV.U32 R42, RZ, RZ, R17 ;  /* 0x000000ffff2a7224 */ /* 0x000fe400078e0011 */
[----:B------:R-:W-:Y:S02]  /*3f470*/  IMAD.MOV.U32 R43, RZ, RZ, R18 ;  /* 0x000000ffff2b7224 */ /* 0x000fe400078e0012 */
[----:B------:R-:W-:Y:S01]  /*3f480*/  IMAD.MOV.U32 R15, RZ, RZ, R19 ;  /* 0x000000ffff0f7224 */ /* 0x000fe200078e0013 */
[----:B------:R-:W3:Y:S04]  /*3f490*/  LDL.LU.64 R16, [R1+0xc70] ;  /* 0x000c700001107983 */ /* 0x000ee80000300a00 */
[----:B------:R-:W3:Y:S04]  /*3f4a0*/  LDL.LU.64 R18, [R1+0xc78] ;  /* 0x000c780001127983 */ /* 0x000ee80000300a00 */
[----:B------:R-:W2:Y:S04]  /*3f4b0*/  LDL.LU.64 R56, [R1+0xc60] ;  /* 0x000c600001387983 */ /* 0x000ea80000300a00 */
[----:B------:R-:W2:Y:S01]  /*3f4c0*/  LDL.LU.64 R58, [R1+0xc68] ;  /* 0x000c6800013a7983 */ /* 0x000ea20000300a00 */
[C---:B----4-:R-:W-:Y:S08]  /*3f4d0*/  HMMA.16816.F32.BF16 R36, R48.reuse, R8, R20 ;  /* 0x000000083024723c */ /* 0x050ff00000041814 */
[C---:B------:R-:W-:Y:S01]  /*3f4e0*/  HMMA.16816.F32.BF16 R52, R48.reuse, R4, R52 ;  /* 0x000000043034723c */ /* 0x040fe20000041834 */
[----:B------:R-:W4:Y:S04]  /*3f4f0*/  LDL.LU.64 R20, [R1+0xc50] ;  /* 0x000c500001147983 */ /* 0x000f280000300a00 */
[----:B------:R-:W4:Y:S06]  /*3f500*/  LDL.LU.64 R22, [R1+0xc58] ;  /* 0x000c580001167983 */ /* 0x000f2c0000300a00 */
[----:B------:R0:W-:Y:S04]  /*3f510*/  STL.64 [R1+0x480], R36 ;  /* 0x0004802401007387 */ /* 0x0001e80000100a00 */
[----:B------:R1:W-:Y:S04]  /*3f520*/  STL.64 [R1+0x488], R38 ;  /* 0x0004882601007387 */ /* 0x0003e80000100a00 */
[----:B0-----:R-:W2:Y:S04]  /*3f530*/  LDL.LU.64 R36, [R1+0xb50] ;  /* 0x000b500001247983 */ /* 0x001ea80000300a00 */
[----:B-1----:R-:W2:Y:S04]  /*3f540*/  LDL.LU.64 R38, [R1+0xb58] ;  /* 0x000b580001267983 */ /* 0x002ea80000300a00 */
[----:B------:R-:W-:Y:S04]  /*3f550*/  STL.64 [R1+0x4f78], R46 ;  /* 0x004f782e01007387 */ /* 0x000fe80000100a00 */
[----:B------:R-:W-:Y:S04]  /*3f560*/  STL.64 [R1+0x4f70], R44 ;  /* 0x004f702c01007387 */ /* 0x000fe80000100a00 */
[----:B------:R0:W-:Y:S04]  /*3f570*/  STL.64 [R1+0x690], R52 ;  /* 0x0006903401007387 */ /* 0x0001e80000100a00 */
[----:B------:R-:W-:Y:S04]  /*3f580*/  STL.64 [R1+0x698], R54 ;  /* 0x0006983601007387 */ /* 0x000fe80000100a00 */
[----:B0-----:R-:W2:Y:S01]  /*3f590*/  LDL.LU.64 R52, [R1+0x5040] ;  /* 0x0050400001347983 */ /* 0x001ea20000300a00 */
[----:B------:R-:W-:Y:S01]  /*3f5a0*/  IMAD.MOV.U32 R45, RZ, RZ, R0 ;  /* 0x000000ffff2d7224 */ /* 0x000fe200078e0000 */
[----:B--2---:R-:W-:Y:S01]  /*3f5b0*/  HMMA.16816.F32.BF16 R32, R48, R52, R32 ;  /* 0x000000343020723c */ /* 0x004fe20000041820 */
[----:B------:R-:W-:-:S02]  /*3f5c0*/  IMAD.MOV.U32 R6, RZ, RZ, R52 ;  /* 0x000000ffff067224 */ /* 0x000fc400078e0034 */
[----:B------:R-:W-:-:S15]  /*3f5d0*/  IMAD.MOV.U32 R0, RZ, RZ, R53 ;  /* 0x000000ffff007224 */ /* 0x000fde00078e0035 */
[----:B------:R-:W-:Y:S01]  /*3f5e0*/  NOP ;  /* 0x0000000000007918 */ /* 0x000fe20000000000 */
[----:B------:R0:W-:Y:S04]  /*3f5f0*/  STL.64 [R1+0x680], R32 ;  /* 0x0006802001007387 */ /* 0x0001e80000100a00 */
[----:B------:R-:W-:Y:S04]  /*3f600*/  STL.64 [R1+0x688], R34 ;  /* 0x0006882201007387 */ /* 0x000fe80000100a00 */
[----:B0-----:R-:W2:Y:S04]  /*3f610*/  LDL.LU.64 R32, [R1+0x5038] ;  /* 0x0050380001207983 */ /* 0x001ea80000300a00 */
[----:B------:R-:W3:Y:S02]  /*3f620*/  LDL.LU.64 R52, [R1+0x5030] ;  /* 0x0050300001347983 */ /* 0x000ee40000300a00 */
[----:B---3--:R-:W-:Y:S02]  /*3f630*/  HMMA.16816.F32.BF16 R52, R48, R52, R16 ;  /* 0x000000343034723c */ /* 0x008fe40000041810 */
[----:B------:R-:W3:-:S15]  /*3f640*/  LDL.LU.64 R16, [R1+0x5028] ;  /* 0x0050280001107983 */ /* 0x000ede0000300a00 */
[----:B------:R-:W-:Y:S02]  /*3f650*/  NOP ;  /* 0x0000000000007918 */ /* 0x000fe40000000000 */
[----:B------:R0:W-:Y:S04]  /*3f660*/  STL.64 [R1+0x670], R52 ;  /* 0x0006703401007387 */ /* 0x0001e80000100a00 */
[----:B------:R-:W-:Y:S04]  /*3f670*/  STL.64 [R1+0x678], R54 ;  /* 0x0006783601007387 */ /* 0x000fe80000100a00 */
[----:B0-----:R-:W2:Y:S02]  /*3f680*/  LDL.LU.64 R52, [R1+0x5020] ;  /* 0x0050200001347983 */ /* 0x001ea40000300a00 */
[----:B--2---:R-:W-:-:S15]  /*3f690*/  HMMA.16816.F32.BF16 R56, R48, R52, R56 ;  /* 0x000000343038723c */ /* 0x004fde0000041838 */
[----:B------:R-:W-:-:S04]  /*3f6a0*/  NOP ;  /* 0x0000000000007918 */ /* 0x000fc80000000000 */
[----:B------:R0:W-:Y:S04]  /*3f6b0*/  STL.64 [R1+0x660], R56 ;  /* 0x0006603801007387 */ /* 0x0001e80000100a00 */
[----:B------:R-:W-:Y:S04]  /*3f6c0*/  STL.64 [R1+0x668], R58 ;  /* 0x0006683a01007387 */ /* 0x000fe80000100a00 */
[----:B0-----:R-:W4:Y:S04]  /*3f6d0*/  LDL.LU.64 R56, [R1+0x5018] ;  /* 0x0050180001387983 */ /* 0x001f280000300a00 */
[----:B------:R0:W-:Y:S04]  /*3f6e0*/  STL.64 [R1+0x4fc0], R52 ;  /* 0x004fc03401007387 */ /* 0x0001e80000100a00 */
[----:B0-----:R-:W2:Y:S04]  /*3f6f0*/  LDL.LU.64 R52, [R1+0xaa0] ;  /* 0x000aa00001347983 */ /* 0x001ea80000300a00 */
[----:B------:R-:W2:Y:S01]  /*3f700*/  LDL.LU.64 R54, [R1+0xaa8] ;  /* 0x000aa80001367983 */ /* 0x000ea20000300a00 */
[----:B----4-:R-:W-:-:S15]  /*3f710*/  HMMA.16816.F32.BF16 R20, R48, R56, R20 ;  /* 0x000000383014723c */ /* 0x010fde0000041814 */
[----:B------:R-:W-:-:S04]  /*3f720*/  NOP ;  /* 0x0000000000007918 */ /* 0x000fc80000000000 */
[----:B------:R0:W-:Y:S04]  /*3f730*/  STL.64 [R1+0x650], R20 ;  /* 0x0006501401007387 */ /* 0x0001e80000100a00 */
[----:B------:R-:W-:Y:S04]  /*3f740*/  STL.64 [R1+0x658], R22 ;  /* 0x0006581601007387 */ /* 0x000fe80000100a00 */
[----:B0-----:R-:W4:Y:S04]  /*3f750*/  LDL.LU.64 R20, [R1+0x5010] ;  /* 0x0050100001147983 */ /* 0x001f280000300a00 */
[----:B------:R0:W-:Y:S04]  /*3f760*/  STL.64 [R1+0x4fb8], R56 ;  /* 0x004fb83801007387 */ /* 0x0001e80000100a00 */
[----:B0-----:R-:W4:Y:S04]  /*3f770*/  LDL.LU.64 R56, [R1+0xb40] ;  /* 0x000b400001387983 */ /* 0x001f280000300a00 */
[----:B------:R-:W4:Y:S01]  /*3f780*/  LDL.LU.64 R58, [R1+0xb48] ;  /* 0x000b4800013a7983 */ /* 0x000f220000300a00 */
[----:B------:R-:W-:-:S07]  /*3f790*/  IMAD.MOV.U32 R44, RZ, RZ, R30 ;  /* 0x000000ffff2c7224 */ /* 0x000fce00078e001e */
[----:B--2---:R-:W-:Y:S01]  /*3f7a0*/  HMMA.16816.F32.BF16 R52, R48, R44, R52 ;  /* 0x0000002c3034723c */ /* 0x004fe20000041834 */
[----:B---3--:R-:W-:Y:S02]  /*3f7b0*/  IMAD.MOV.U32 R31, RZ, RZ, R16 ;  /* 0x000000ffff1f7224 */ /* 0x008fe400078e0010 */
[----:B------:R-:W-:-:S05]  /*3f7c0*/  IMAD.MOV.U32 R30, RZ, RZ, R17 ;  /* 0x000000ffff1e7224 */ /* 0x000fca00078e0011 */
[C---:B----4-:R-:W-:Y:S08]  /*3f7d0*/  HMMA.16816.F32.BF16 R36, R48.reuse, R20, R36 ;  /* 0x000000143024723c */ /* 0x050ff00000041824 */
[----:B------:R-:W-:Y:S01]  /*3f7e0*/  HMMA.16816.F32.BF16 R56, R48, R16, R56 ;  /* 0x000000103038723c */ /* 0x000fe20000041838 */
[----:B------:R-:W-:Y:S02]  /*3f7f0*/  IMAD.MOV.U32 R27, RZ, RZ, R20 ;  /* 0x000000ffff1b7224 */ /* 0x000fe400078e0014 */
[----:B------:R-:W-:-:S08]  /*3f800*/  IMAD.MOV.U32 R26, RZ, RZ, R21 ;  /* 0x000000ffff1a7224 */ /* 0x000fd000078e0015 */
[----:B------:R0:W-:Y:S04]  /*3f810*/  STL.64 [R1+0x640], R36 ;  /* 0x0006402401007387 */ /* 0x0001e80000100a00 */
[----:B------:R-:W-:Y:S04]  /*3f820*/  STL.64 [R1+0x648], R38 ;  /* 0x0006482601007387 */ /* 0x000fe80000100a00 */
[----:B0-----:R-:W2:Y:S04]  /*3f830*/  LDL.LU.64 R36, [R1+0x5008] ;  /* 0x0050080001247983 */ /* 0x001ea80000300a00 */
[----:B------:R-:W3:Y:S04]  /*3f840*/  LDL.LU.64 R22, [R1+0x5000] ;  /* 0x0050000001167983 */ /* 0x000ee80000300a00 */
[----:B------:R-:W3:Y:S04]  /*3f850*/  LDL.LU.64 R20, [R1+0x4ff8] ;  /* 0x004ff80001147983 */ /* 0x000ee80000300a00 */
[----:B------:R-:W-:Y:S04]  /*3f860*/  STL.64 [R1+0x630], R56 ;  /* 0x0006303801007387 */ /* 0x000fe80000100a00 */
[----:B------:R-:W-:Y:S04]  /*3f870*/  STL.64 [R1+0x638], R58 ;  /* 0x0006383a01007387 */ /* 0x000fe80000100a00 */
[----:B------:R-:W4:Y:S04]  /*3f880*/  LDL.LU.64 R16, [R1+0xa90] ;  /* 0x000a900001107983 */ /* 0x000f280000300a00 */
[----:B------:R-:W4:Y:S04]  /*3f890*/  LDL.LU.64 R18, [R1+0xa98] ;  /* 0x000a980001127983 */ /* 0x000f280000300a00 */
[----:B------:R-:W-:Y:S04]  /*3f8a0*/  STL.64 [R1+0x4f80], R44 ;  /* 0x004f802c01007387 */ /* 0x000fe80000100a00 */
[----:B------:R0:W-:Y:S04]  /*3f8b0*/  STL.64 [R1+0x620], R52 ;  /* 0x0006203401007387 */ /* 0x0001e80000100a00 */
[----:B------:R-:W-:Y:S04]  /*3f8c0*/  STL.64 [R1+0x628], R54 ;  /* 0x0006283601007387 */ /* 0x000fe80000100a00 */
[----:B0-----:R-:W2:Y:S01]  /*3f8d0*/  LDL.64 R52, [R1+0xe0] ;  /* 0x0000e00001347983 */ /* 0x001ea20000100a00 */
[----:B------:R-:W-:-:S02]  /*3f8e0*/  IMAD.MOV.U32 R44, RZ, RZ, R31 ;  /* 0x000000ffff2c7224 */ /* 0x000fc400078e001f */
[----:B------:R-:W-:Y:S01]  /*3f8f0*/  IMAD.MOV.U32 R45, RZ, RZ, R30 ;  /* 0x000000ffff2d7224 */ /* 0x000fe200078e001e */
[----:B----4-:R-:W-:Y:S01]  /*3f900*/  HMMA.16816.F32.BF16 R16, R48, R12, R16 ;  /* 0x0000000c3010723c */ /* 0x010fe20000041810 */
[----:B--2---:R0:W-:Y:S04]  /*3f910*/  STL.64 [R1+0x4fd8], R52 ;  /* 0x004fd83401007387 */ /* 0x0041e80000100a00 */
[----:B------:R1:W-:Y:S04]  /*3f920*/  STL.64 [R1+0x4f98], R44 ;  /* 0x004f982c01007387 */ /* 0x0003e80000100a00 */
[----:B------:R-:W2:Y:S04]  /*3f930*/  LDL.LU.64 R56, [R1+0x11a0] ;  /* 0x0011a00001387983 */ /* 0x000ea80000300a00 */
[----:B------:R-:W2:Y:S04]  /*3f940*/  LDL.LU.64 R58, [R1+0x11a8] ;  /* 0x0011a800013a7983 */ /* 0x000ea80000300a00 */
[----:B0-----:R-:W4:Y:S01]  /*3f950*/  LDL.LU.64 R52, [R1+0x1170] ;  /* 0x0011700001347983 */ /* 0x001f220000300a00 */
[----:B-1----:R-:W-:-:S02]  /*3f960*/  IMAD.MOV.U32 R44, RZ, RZ, R27 ;  /* 0x000000ffff2c7224 */ /* 0x002fc400078e001b */
[----:B------:R-:W-:Y:S01]  /*3f970*/  IMAD.MOV.U32 R45, RZ, RZ, R26 ;  /* 0x000000ffff2d7224 */ /* 0x000fe200078e001a */
[----:B------:R-:W4:Y:S04]  /*3f980*/  LDL.LU.64 R54, [R1+0x1178] ;  /* 0x0011780001367983 */ /* 0x000f280000300a00 */
[----:B------:R0:W-:Y:S04]  /*3f990*/  STL.64 [R1+0x4fb0], R44 ;  /* 0x004fb02c01007387 */ /* 0x0001e80000100a00 */
[----:B0-----:R-:W2:Y:S04]  /*3f9a0*/  LDL.LU.64 R44, [R1+0x1260] ;  /* 0x00126000012c7983 */ /* 0x001ea80000300a00 */
[----:B------:R-:W2:Y:S04]  /*3f9b0*/  LDL.LU.64 R46, [R1+0x1268] ;  /* 0x00126800012e7983 */ /* 0x000ea80000300a00 */
[----:B------:R-:W-:Y:S04]  /*3f9c0*/  STL.64 [R1+0x610], R16 ;  /* 0x0006101001007387 */ /* 0x000fe80000100a00 */
[----:B------:R0:W-:Y:S04]  /*3f9d0*/  STL.64 [R1+0x618], R18 ;  /* 0x0006181201007387 */ /* 0x0001e80000100a00 */
[----:B0-----:R-:W2:Y:S04]  /*3f9e0*/  LDL.LU.64 R18, [R1+0x4ff0] ;  /* 0x004ff00001127983 */ /* 0x001ea80000300a00 */
[----:B------:R-:W2:Y:S04]  /*3f9f0*/  LDL.LU.64 R16, [R1+0x4fe8] ;  /* 0x004fe80001107983 */ /* 0x000ea80000300a00 */
[----:B------:R-:W-:Y:S04]  /*3fa00*/  STL.64 [R1+0x4f90], R14 ;  /* 0x004f900e01007387 */ /* 0x000fe80000100a00 */
[----:B------:R0:W-:Y:S04]  /*3fa10*/  STL.64 [R1+0x4f88], R12 ;  /* 0x004f880c01007387 */ /* 0x0001e80000100a00 */
[----:B0-----:R-:W2:Y:S04]  /*3fa20*/  LDL.LU.64 R12, [R1+0xa70] ;  /* 0x000a7000010c7983 */ /* 0x001ea80000300a00 */
[----:B------:R-:W2:Y:S02]  /*3fa30*/  LDL.LU.64 R14, [R1+0xa78] ;  /* 0x000a7800010e7983 */ /* 0x000ea40000300a00 */
[----:B--2---:R-:W-:Y:S02]  /*3fa40*/  HMMA.16816.F32.BF16 R12, R48, R16, R12 ;  /* 0x00000010300c723c */ /* 0x004fe4000004180c */
[----:B------:R-:W2:Y:S04]  /*3fa50*/  LDL.LU.64 R48, [R1+0x12a0] ;  /* 0x0012a00001307983 */ /* 0x000ea80000300a00 */
[----:B------:R-:W2:-:S13]  /*3fa60*/  LDL.LU.64 R50, [R1+0x12a8] ;  /* 0x0012a80001327983 */ /* 0x000e9a0000300a00 */
[----:B------:R0:W-:Y:S04]  /*3fa70*/  STL.64 [R1+0x470], R12 ;  /* 0x0004700c01007387 */ /* 0x0001e80000100a00 */
[----:B------:R1:W-:Y:S04]  /*3fa80*/  STL.64 [R1+0x478], R14 ;  /* 0x0004780e01007387 */ /* 0x0003e80000100a00 */
[----:B0-----:R-:W2:Y:S04]  /*3fa90*/  LDL.LU.64 R12, [R1+0x1140] ;  /* 0x00114000010c7983 */ /* 0x001ea80000300a00 */
[----:B-1----:R-:W2:Y:S04]  /*3faa0*/  LDL.LU.64 R14, [R1+0x1148] ;  /* 0x00114800010e7983 */ /* 0x002ea80000300a00 */
[----:B------:R-:W-:Y:S04]  /*3fab0*/  STL.64 [R1+0x4fa8], R18 ;  /* 0x004fa81201007387 */ /* 0x000fe80000100a00 */
[----:B------:R0:W-:Y:S04]  /*3fac0*/  STL.64 [R1+0x4fa0], R16 ;  /* 0x004fa01001007387 */ /* 0x0001e80000100a00 */
[----:B0-----:R-:W3:Y:S04]  /*3fad0*/  LDL.LU.64 R16, [R1+0x1360] ;  /* 0x0013600001107983 */ /* 0x001ee80000300a00 */
[----:B------:R-:W3:Y:S04]  /*3fae0*/  LDL.LU.64 R18, [R1+0x1368] ;  /* 0x0013680001127983 */ /* 0x000ee80000300a00 */
[----:B------:R-:W-:Y:S04]  /*3faf0*/  STL.64 [R1+0x4fd0], R42 ;  /* 0x004fd02a01007387 */ /* 0x000fe80000100a00 */
[----:B------:R-:W-:Y:S01]  /*3fb00*/  STL.64 [R1+0x4fc8], R40 ;  /* 0x004fc82801007387 */ /* 0x000fe20000100a00 */
[----:B---3--:R-:W-:-:S15]  /*3fb10*/  HMMA.16816.F32.BF16 R16, R20, R40, R16 ;  /* 0x000000281410723c */ /* 0x008fde0000041810 */
[----:B------:R-:W-:-:S04]  /*3fb20*/  NOP ;  /* 0x0000000000007918 */ /* 0x000fc80000000000 */
[----:B------:R-:W-:Y:S04]  /*3fb30*/  STL.64 [R1+0x460], R16 ;  /* 0x0004601001007387 */ /* 0x000fe80000100a00 */
[----:B------:R2:W-:Y:S02]  /*3fb40*/  STL.64 [R1+0x468], R18 ;  /* 0x0004681201007387 */ /* 0x0005e40000100a00 */
[C---:B--2---:R-:W-:Y:S02]  /*3fb50*/  HMMA.16816.F32.BF16 R16, R20.reuse, R36, R48 ;  /* 0x000000241410723c */ /* 0x044fe40000041830 */
[----:B------:R0:W-:Y:S06]  /*3fb60*/  STL.64 [R1+0x4fe0], R36 ;  /* 0x004fe02401007387 */ /* 0x0001ec0000100a00 */
[C---:B------:R-:W-:Y:S01]  /*3fb70*/  HMMA.16816.F32.BF16 R40, R20.reuse, R28, R56 ;  /* 0x0000001c1428723c */ /* 0x040fe20000041838 */
[----:B------:R-:W1:Y:S07]  /*3fb80*/  LDSM.16.MT88.4 R48, [R61+UR5+0x180] ;  /* 0x000180053d30783b */ /* 0x000e6e0008004200 */
[C---:B0-----:R-:W-:Y:S03]  /*3fb90*/  HMMA.16816.F32.BF16 R36, R20.reuse, R32, R44 ;  /* 0x000000201424723c */ /* 0x041fe6000004182c */
[----:B------:R-:W-:Y:S04]  /*3fba0*/  STL.64 [R1+0x450], R16 ;  /* 0x0004501001007387 */ /* 0x000fe80000100a00 */
[----:B------:R4:W-:Y:S02]  /*3fbb0*/  STL.64 [R1+0x458], R18 ;  /* 0x0004581201007387 */ /* 0x0009e40000100a00 */
[C---:B----4-:R-:W-:Y:S10]  /*3fbc0*/  HMMA.16816.F32.BF16 R16, R20.reuse, R24, R52 ;  /* 0x000000181410723c */ /* 0x050ff40000041834 */
[----:B------:R0:W-:Y:S04]  /*3fbd0*/  STL.64 [R1+0x440], R36 ;  /* 0x0004402401007387 */ /* 0x0001e80000100a00 */
[----:B------:R2:W-:Y:S04]  /*3fbe0*/  STL.64 [R1+0x448], R38 ;  /* 0x0004482601007387 */ /* 0x0005e80000100a00 */
[----:B0-----:R-:W3:Y:S04]  /*3fbf0*/  LDL.LU.64 R36, [R1+0x1110] ;  /* 0x0011100001247983 */ /* 0x001ee80000300a00 */
[----:B------:R0:W-:Y:S04]  /*3fc00*/  STL.64 [R1+0x430], R40 ;  /* 0x0004302801007387 */ /* 0x0001e80000100a00 */
[----:B------:R4:W-:Y:S04]  /*3fc10*/  STL.64 [R1+0x438], R42 ;  /* 0x0004382a01007387 */ /* 0x0009e80000100a00 */
[----:B--2---:R-:W3:Y:S04]  /*3fc20*/  LDL.LU.64 R38, [R1+0x1118] ;  /* 0x0011180001267983 */ /* 0x004ee80000300a00 */
[----:B------:R2:W-:Y:S04]  /*3fc30*/  STL.64 [R1+0x420], R16 ;  /* 0x0004201001007387 */ /* 0x0005e80000100a00 */
[----:B------:R0:W-:Y:S04]  /*3fc40*/  STL.64 [R1+0x428], R18 ;  /* 0x0004281201007387 */ /* 0x0001e80000100a00 */
[----:B------:R-:W3:Y:S04]  /*3fc50*/  LDL.LU.64 R52, [R1+0xc80] ;  /* 0x000c800001347983 */ /* 0x000ee80000300a00 */
[----:B------:R-:W3:Y:S01]  /*3fc60*/  LDL.LU.64 R54, [R1+0xc88] ;  /* 0x000c880001367983 */ /* 0x000ee20000300a00 */
[----:B------:R-:W-:Y:S03]  /*3fc70*/  HMMA.16816.F32.BF16 R12, R20, R8, R12 ;  /* 0x00000008140c723c */ /* 0x000fe6000004180c */
[----:B0-----:R-:W3:Y:S04]  /*3fc80*/  LDL.LU.64 R40, [R1+0xa80] ;  /* 0x000a800001287983 */ /* 0x001ee80000300a00 */
[----:B----4-:R-:W4:Y:S04]  /*3fc90*/  LDL.LU.64 R42, [R1+0xa88] ;  /* 0x000a8800012a7983 */ /* 0x010f280000300a00 */
[----:B------:R-:W4:Y:S04]  /*3fca0*/  LDL.LU.64 R56, [R1+0xa60] ;  /* 0x000a600001387983 */ /* 0x000f280000300a00 */
[----:B------:R-:W4:Y:S04]  /*3fcb0*/  LDL.LU.64 R58, [R1+0xa68] ;  /* 0x000a6800013a7983 */ /* 0x000f280000300a00 */
[----:B------:R0:W-:Y:S04]  /*3fcc0*/  STL.64 [R1+0x410], R12 ;  /* 0x0004100c01007387 */ /* 0x0001e80000100a00 */
[----:B------:R0:W-:Y:S04]  /*3fcd0*/  STL.64 [R1+0x418], R14 ;  /* 0x0004180e01007387 */ /* 0x0001e80000100a00 */
[----:B------:R-:W4:Y:S04]  /*3fce0*/  LDL.LU.64 R44, [R1+0xa50] ;  /* 0x000a5000012c7983 */ /* 0x000f280000300a00 */
[----:B------:R-:W4:Y:S04]  /*3fcf0*/  LDL.LU.64 R46, [R1+0xa58] ;  /* 0x000a5800012e7983 */ /* 0x000f280000300a00 */
[----:B--2---:R-:W2:Y:S04]  /*3fd00*/  LDL.LU.64 R16, [R1+0xa40] ;  /* 0x000a400001107983 */ /* 0x004ea80000300a00 */
[----:B------:R-:W2:Y:S04]  /*3fd10*/  LDL.LU.64 R18, [R1+0xa48] ;  /* 0x000a480001127983 */ /* 0x000ea80000300a00 */
[----:B0-----:R-:W2:Y:S04]  /*3fd20*/  LDL.LU.64 R12, [R1+0xa30] ;  /* 0x000a3000010c7983 */ /* 0x001ea80000300a00 */
[----:B------:R-:W2:Y:S04]  /*3fd30*/  LDL.LU.64 R14, [R1+0xa38] ;  /* 0x000a3800010e7983 */ /* 0x000ea80000300a00 */
[----:B-1----:R-:W-:Y:S04]  /*3fd40*/  STL.64 [R1+0x4f08], R50 ;  /* 0x004f083201007387 */ /* 0x002fe80000100a00 */
[----:B------:R0:W-:Y:S02]  /*3fd50*/  STL.64 [R1+0x4f00], R48 ;  /* 0x004f003001007387 */ /* 0x0001e40000100a00 */
[----:B0-----:R-:W-:-:S02]  /*3fd60*/  IMAD.MOV.U32 R48, RZ, RZ, R6 ;  /* 0x000000ffff307224 */ /* 0x001fc400078e0006 */
[----:B------:R-:W-:Y:S01]  /*3fd70*/  IMAD.MOV.U32 R49, RZ, RZ, R0 ;  /* 0x000000ffff317224 */ /* 0x000fe200078e0000 */
[C---:B---3--:R-:W-:Y:S08]  /*3fd80*/  HMMA.16816.F32.BF16 R36, R20.reuse, R4, R36 ;  /* 0x000000041424723c */ /* 0x048ff00000041824 */
[C---:B------:R-:W-:Y:S11]  /*3fd90*/  HMMA.16816.F32.BF16 R52, R20.reuse, R48, R52 ;  /* 0x000000301434723c */ /* 0x040ff60000041834 */
[----:B------:R0:W-:Y:S04]  /*3fda0*/  STL.64 [R1+0x600], R36 ;  /* 0x0006002401007387 */ /* 0x0001e80000100a00 */
[----:B------:R-:W-:Y:S04]  /*3fdb0*/  STL.64 [R1+0x608], R38 ;  /* 0x0006082601007387 */ /* 0x000fe80000100a00 */
[----:B0-----:R-:W3:Y:S04]  /*3fdc0*/  LDL.LU.64 R36, [R1+0x4fe0] ;  /* 0x004fe00001247983 */ /* 0x001ee80000300a00 */
[----:B------:R0:W-:Y:S04]  /*3fdd0*/  STL.64 [R1+0x5f0], R52 ;  /* 0x0005f03401007387 */ /* 0x0001e80000100a00 */
[----:B------:R-:W-:Y:S04]  /*3fde0*/  STL.64 [R1+0x5f8], R54 ;  /* 0x0005f83601007387 */ /* 0x000fe80000100a00 */
[----:B0-----:R-:W4:Y:S02]  /*3fdf0*/  LDL.LU.64 R52, [R1+0x4fd8] ;  /* 0x004fd80001347983 */ /* 0x001f240000300a00 */
[----:B----4-:R-:W-:Y:S01]  /*3fe00*/  HMMA.16816.F32.BF16 R40, R20, R52, R40 ;  /* 0x000000341428723c */ /* 0x010fe20000041828 */
[----:B------:R-:W-:-:S02]  /*3fe10*/  IMAD.MOV.U32 R6, RZ, RZ, R52 ;  /* 0x000000ffff067224 */ /* 0x000fc400078e0034 */
[----:B------:R-:W-:-:S15]  /*3fe20*/  IMAD.MOV.U32 R0, RZ, RZ, R53 ;  /* 0x000000ffff007224 */ /* 0x000fde00078e0035 */
[----:B------:R-:W-:Y:S01]  /*3fe30*/  NOP ;  /* 0x0000000000007918 */ /* 0x000fe20000000000 */
[----:B------:R-:W-:Y:S04]  /*3fe40*/  STL.64 [R1+0x5e0], R40 ;  /* 0x0005e02801007387 */ /* 0x000fe80000100a00 */
[----:B------:R0:W-:Y:S04]  /*3fe50*/  STL.64 [R1+0x5e8], R42 ;  /* 0x0005e82a01007387 */ /* 0x0001e80000100a00 */
[----:B0-----:R-:W4:Y:S04]  /*3fe60*/  LDL.LU.64 R42, [R1+0x4fd0] ;  /* 0x004fd000012a7983 */ /* 0x001f280000300a00 */
[----:B------:R-:W2:Y:S04]  /*3fe70*/  LDL.LU.64 R40, [R1+0x4fc8] ;  /* 0x004fc80001287983 */ /* 0x000ea80000300a00 */
[----:B------:R-:W2:Y:S02]  /*3fe80*/  LDL.LU.64 R52, [R1+0x4fc0] ;  /* 0x004fc00001347983 */ /* 0x000ea40000300a00 */
[----:B--2---:R-:W-:-:S15]  /*3fe90*/  HMMA.16816.F32.BF16 R56, R20, R52, R56 ;  /* 0x000000341438723c */ /* 0x004fde0000041838 */
[----:B------:R-:W-:-:S04]  /*3fea0*/  NOP ;  /* 0x0000000000007918 */ /* 0x000fc80000000000 */
[----:B------:R0:W-:Y:S04]  /*3feb0*/  STL.64 [R1+0x5d0], R56 ;  /* 0x0005d03801007387 */ /* 0x0001e80000100a00 */
[----:B------:R-:W-:Y:S04]  /*3fec0*/  STL.64 [R1+0x5d8], R58 ;  /* 0x0005d83a01007387 */ /* 0x000fe80000100a00 */
[----:B0-----:R-:W2:Y:S04]  /*3fed0*/  LDL.LU.64 R56, [R1+0x4fb8] ;  /* 0x004fb80001387983 */ /* 0x001ea80000300a00 */
[----:B------:R0:W-:Y:S04]  /*3fee0*/  STL.64 [R1+0x4f58], R52 ;  /* 0x004f583401007387 */ /* 0x0001e80000100a00 */
[----:B0-----:R-:W3:Y:S04]  /*3fef0*/  LDL.LU.64 R52, [R1+0xa10] ;  /* 0x000a100001347983 */ /* 0x001ee80000300a00 */
[----:B------:R-:W3:Y:S01]  /*3ff00*/  LDL.LU.64 R54, [R1+0xa18] ;  /* 0x000a180001367983 */ /* 0x000ee20000300a00 */
        /* <DEDUP_REMOVED lines=8> */
[----:B--2---:R-:W-:Y:S03]  /*3ff90*/  HMMA.16816.F32.BF16 R44, R20, R44, R16 ;  /* 0x0000002c142c723c */ /* 0x004fe60000041810 */
[----:B------:R-:W2:Y:S04]  /*3ffa0*/  LDL.LU.64 R18, [R1+0x4fa8] ;  /* 0x004fa80001127983 */ /* 0x000ea80000300a00 */
[----:B------:R-:W2:-:S12]  /*3ffb0*/  LDL.LU.64 R16, [R1+0x4fa0] ;  /* 0x004fa00001107983 */ /* 0x000e980000300a00 */
[----:B------:R0:W-:Y:S04]  /*3ffc0*/  STL.64 [R1+0x5b0], R44 ;  /* 0x0005b02c01007387 */ /* 0x0001e80000100a00 */
[----:B------:R1:W-:Y:S04]  /*3ffd0*/  STL.64 [R1+0x5b8], R46 ;  /* 0x0005b82e01007387 */ /* 0x0003e80000100a00 */
[----:B0-----:R-:W1:Y:S02]  /*3ffe0*/  LDL.LU.64 R44, [R1+0x4f98] ;  /* 0x004f9800012c7983 */ /* 0x001e640000300a00 */
[----:B-1----:R-:W-:Y:S02]  /*3fff0*/  HMMA.16816.F32.BF16 R44, R20, R44, R12 ;  /* 0x0000002c142c723c */ /* 0x002fe4000004180c */
[----:B------:R-:W2:Y:S04]  /*40000*/  LDL.LU.64 R14, [R1+0x4f90] ;  /* 0x004f9000010e7983 */ /* 0x000ea80000300a00 */
[----:B------:R-:W2:-:S13]  /*40010*/  LDL.LU.64 R12, [R1+0x4f88] ;  /* 0x004f8800010c7983 */ /* 0x000e9a0000300a00 */
[----:B------:R0:W-:Y:S04]  /*40020*/  STL.64 [R1+0x5a0], R44 ;  /* 0x0005a02c01007387 */ /* 0x0001e80000100a00 */
[----:B------:R1:W-:Y:S04]  /*40030*/  STL.64 [R1+0x5a8], R46 ;  /* 0x0005a82e01007387 */ /* 0x0003e80000100a00 */
[----:B0-----:R-:W3:Y:S02]  /*40040*/  LDL.LU.64 R44, [R1+0x4f80] ;  /* 0x004f8000012c7983 */ /* 0x001ee40000300a00 */
[----:B---3--:R-:W-:Y:S02]  /*40050*/  HMMA.16816.F32.BF16 R56, R20, R44, R56 ;  /* 0x0000002c1438723c */ /* 0x008fe40000041838 */
[----:B------:R-:W3:Y:S04]  /*40060*/  LDL.LU.64 R44, [R1+0x970] ;  /* 0x00097000012c7983 */ /* 0x000ee80000300a00 */
[----:B-1----:R-:W3:-:S13]  /*40070*/  LDL.LU.64 R46, [R1+0x978] ;  /* 0x00097800012e7983 */ /* 0x002eda0000300a00 */
[----:B------:R-:W-:Y:S04]  /*40080*/  STL.64 [R1+0x590], R56 ;  /* 0x0005903801007387 */ /* 0x000fe80000100a00 */
[----:B------:R2:W-:Y:S02]  /*40090*/  STL.64 [R1+0x598], R58 ;  /* 0x0005983a01007387 */ /* 0x0005e40000100a00 */
[----:B--2---:R-:W-:Y:S01]  /*400a0*/  HMMA.16816.F32.BF16 R56, R20, R12, R52 ;  /* 0x0000000c1438723c */ /* 0x004fe20000041834 */
[----:B------:R-:W-:Y:S02]  /*400b0*/  IMAD.MOV.U32 R52, RZ, RZ, R6 ;  /* 0x000000ffff347224 */ /* 0x000fe400078e0006 */
[----:B------:R-:W-:-:S15]  /*400c0*/  IMAD.MOV.U32 R53, RZ, RZ, R0 ;  /* 0x000000ffff357224 */ /* 0x000fde00078e0000 */
[----:B------:R-:W-:Y:S01]  /*400d0*/  NOP ;  /* 0x0000000000007918 */ /* 0x000fe20000000000 */
[----:B------:R0:W-:Y:S04]  /*400e0*/  STL.64 [R1+0x580], R56 ;  /* 0x0005803801007387 */ /* 0x0001e80000100a00 */
[----:B------:R1:W-:Y:S04]  /*400f0*/  STL.64 [R1+0x588], R58 ;  /* 0x0005883a01007387 */ /* 0x0003e80000100a00 */
[----:B0-----:R-:W2:Y:S04]  /*40100*/  LDL.LU.64 R56, [R1+0x360] ;  /* 0x0003600001387983 */ /* 0x001ea80000300a00 */
[----:B-1----:R-:W2:Y:S04]  /*40110*/  LDL.LU.64 R58, [R1+0x368] ;  /* 0x00036800013a7983 */ /* 0x002ea80000300a00 */
[----:B------:R0:W-:Y:S04]  /*40120*/  STL.64 [R1+0x4f68], R52 ;  /* 0x004f683401007387 */ /* 0x0001e80000100a00 */
[----:B0-----:R-:W2:Y:S04]  /*40130*/  LDL.LU.64 R52, [R1+0x370] ;  /* 0x0003700001347983 */ /* 0x001ea80000300a00 */
[----:B------:R-:W2:Y:S04]  /*40140*/  LDL.LU.64 R54, [R1+0x378] ;  /* 0x0003780001367983 */ /* 0x000ea80000300a00 */
[----:B------:R-:W-:Y:S04]  /*40150*/  STL.64 [R1+0x4f18], R14 ;  /* 0x004f180e01007387 */ /* 0x000fe80000100a00 */
[----:B------:R0:W-:Y:S04]  /*40160*/  STL.64 [R1+0x4f10], R12 ;  /* 0x004f100c01007387 */ /* 0x0001e80000100a00 */
[----:B0-----:R-:W2:Y:S04]  /*40170*/  LDL.64 R12, [R1+0x10] ;  /* 0x00001000010c7983 */ /* 0x001ea80000100a00 */
[----:B--2---:R0:W-:Y:S04]  /*40180*/  STL.64 [R1+0x4f30], R12 ;  /* 0x004f300c01007387 */ /* 0x0041e80000100a00 */
[----:B0-----:R-:W2:Y:S01]  /*40190*/  LDL.64 R12, [R1+0x20] ;  /* 0x00002000010c7983 */ /* 0x001ea20000100a00 */
[----:B---3--:R-:W-:Y:S03]  /*401a0*/  HMMA.16816.F32.BF16 R20, R20, R16, R44 ;  /* 0x000000101414723c */ /* 0x008fe6000004182c */
[----:B--2---:R0:W-:Y:S04]  /*401b0*/  STL.64 [R1+0x4f48], R12 ;  /* 0x004f480c01007387 */ /* 0x0041e80000100a00 */
[----:B0-----:R-:W2:Y:S04]  /*401c0*/  LDL.LU.64 R12, [R1+0x560] ;  /* 0x00056000010c7983 */ /* 0x001ea80000300a00 */
[----:B------:R-:W2:Y:S04]  /*401d0*/  LDL.LU.64 R14, [R1+0x568] ;  /* 0x00056800010e7983 */ /* 0x000ea80000300a00 */
[----:B------:R-:W2:Y:S04]  /*401e0*/  LDL.LU.64 R46, [R1+0x4f78] ;  /* 0x004f7800012e7983 */ /* 0x000ea80000300a00 */
[----:B------:R-:W2:Y:S04]  /*401f0*/  LDL.LU.64 R44, [R1+0x4f70] ;  /* 0x004f7000012c7983 */ /* 0x000ea80000300a00 */
[----:B------:R0:W-:Y:S04]  /*40200*/  STL.64 [R1+0x400], R20 ;  /* 0x0004001401007387 */ /* 0x0001e80000100a00 */
[----:B------:R1:W-:Y:S04]  /*40210*/  STL.64 [R1+0x408], R22 ;  /* 0x0004081601007387 */ /* 0x0003e80000100a00 */
[----:B0-----:R-:W3:Y:S04]  /*40220*/  LDL.LU.64 R20, [R1+0x540] ;  /* 0x0005400001147983 */ /* 0x001ee80000300a00 */
[----:B-1----:R-:W3:Y:S04]  /*40230*/  LDL.LU.64 R22, [R1+0x548] ;  /* 0x0005480001167983 */ /* 0x002ee80000300a00 */
[----:B------:R-:W-:Y:S04]  /*40240*/  STL.64 [R1+0x4f28], R18 ;  /* 0x004f281201007387 */ /* 0x000fe80000100a00 */
[----:B------:R0:W-:Y:S04]  /*40250*/  STL.64 [R1+0x4f20], R16 ;  /* 0x004f201001007387 */ /* 0x0001e80000100a00 */
[----:B0-----:R-:W3:Y:S04]  /*40260*/  LDL.LU.64 R16, [R1+0x550] ;  /* 0x0005500001107983 */ /* 0x001ee80000300a00 */
[----:B------:R-:W3:Y:S01]  /*40270*/  LDL.LU.64 R18, [R1+0x558] ;  /* 0x0005580001127983 */ /* 0x000ee20000300a00 */
[----:B--2---:R-:W-:-:S15]  /*40280*/  HMMA.16816.F32.BF16 R12, R44, R40, R12 ;  /* 0x000000282c0c723c */ /* 0x004fde000004180c */
[----:B------:R-:W-:-:S04]  /*40290*/  NOP ;  /* 0x0000000000007918 */ /* 0x000fc80000000000 */
[----:B------:R0:W-:Y:S04]  /*402a0*/  STL.64 [R1+0x3f0], R12 ;  /* 0x0003f00c01007387 */ /* 0x0001e80000100a00 */
[----:B------:R1:W-:Y:S04]  /*402b0*/  STL.64 [R1+0x3f8], R14 ;  /* 0x0003f80e01007387 */ /* 0x0003e80000100a00 */
[----:B0-----:R-:W2:Y:S04]  /*402c0*/  LDL.LU.64 R12, [R1+0x350] ;  /* 0x00035000010c7983 */ /* 0x001ea80000300a00 */
[----:B-1----:R-:W2:Y:S04]  /*402d0*/  LDL.LU.64 R14, [R1+0x358] ;  /* 0x00035800010e7983 */ /* 0x002ea80000300a00 */
[----:B----4-:R-:W-:Y:S04]  /*402e0*/  STL.64 [R1+0x4f40], R42 ;  /* 0x004f402a01007387 */ /* 0x010fe80000100a00 */
[----:B------:R3:W-:Y:S02]  /*402f0*/  STL.64 [R1+0x4f38], R40 ;  /* 0x004f382801007387 */ /* 0x0007e40000100a00 */
[C---:B---3--:R-:W-:Y:S08]  /*40300*/  HMMA.16816.F32.BF16 R40, R44.reuse, R36, R16 ;  /* 0x000000242c28723c */ /* 0x048ff00000041810 */
[C---:B------:R-:W-:Y:S01]  /*40310*/  HMMA.16816.F32.BF16 R16, R44.reuse, R32, R20 ;  /* 0x000000202c10723c */ /* 0x040fe20000041814 */
[----:B------:R-:W-:Y:S07]  /*40320*/  STL.64 [R1+0x4f60], R36 ;  /* 0x004f602401007387 */ /* 0x000fee0000100a00 */
[C---:B------:R-:W-:Y:S03]  /*40330*/  HMMA.16816.F32.BF16 R20, R44.reuse, R28, R52 ;  /* 0x0000001c2c14723c */ /* 0x040fe60000041834 */
[----:B------:R-:W-:Y:S04]  /*40340*/  STL.64 [R1+0x3e0], R40 ;  /* 0x0003e02801007387 */ /* 0x000fe80000100a00 */
[----:B------:R-:W-:Y:S04]  /*40350*/  STL.64 [R1+0x3e8], R42 ;  /* 0x0003e82a01007387 */ /* 0x000fe80000100a00 */
[----:B------:R0:W-:Y:S04]  /*40360*/  STL.64 [R1+0x3d0], R16 ;  /* 0x0003d01001007387 */ /* 0x0001e80000100a00 */
[----:B------:R1:W-:Y:S04]  /*40370*/  STL.64 [R1+0x3d8], R18 ;  /* 0x0003d81201007387 */ /* 0x0003e80000100a00 */
[----:B0-----:R-:W3:Y:S04]  /*40380*/  LDL.LU.64 R16, [R1+0x340] ;  /* 0x0003400001107983 */ /* 0x001ee80000300a00 */
[----:B-1----:R-:W3:Y:S04]  /*40390*/  LDL.LU.64 R18, [R1+0x348] ;  /* 0x0003480001127983 */ /* 0x002ee80000300a00 */
[----:B------:R-:W-:Y:S04]  /*403a0*/  STL.64 [R1+0x3c0], R20 ;  /* 0x0003c01401007387 */ /* 0x000fe80000100a00 */
[----:B------:R0:W-:Y:S04]  /*403b0*/  STL.64 [R1+0x3c8], R22 ;  /* 0x0003c81601007387 */ /* 0x0001e80000100a00 */
[----:B------:R-:W4:Y:S04]  /*403c0*/  LDL.LU.64 R52, [R1+0x320] ;  /* 0x0003200001347983 */ /* 0x000f280000300a00 */
[----:B------:R-:W4:Y:S01]  /*403d0*/  LDL.LU.64 R54, [R1+0x328] ;  /* 0x0003280001367983 */ /* 0x000f220000300a00 */
[----:B0-----:R-:W-:Y:S01]  /*403e0*/  HMMA.16816.F32.BF16 R20, R44, R24, R56 ;  /* 0x000000182c14723c */ /* 0x001fe20000041838 */
[----:B------:R-:W-:-:S15]  /*403f0*/  LOP3.LUT R0, R61, 0x20, RZ, 0x3c, !PT ;  /* 0x000000203d007812 */ /* 0x000fde00078e3cff */
[----:B------:R-:W-:-:S03]  /*40400*/  NOP ;  /* 0x0000000000007918 */ /* 0x000fc60000000000 */
[----:B------:R-:W-:Y:S04]  /*40410*/  STL.64 [R1+0x3b0], R20 ;  /* 0x0003b01401007387 */ /* 0x000fe80000100a00 */
[----:B------:R2:W-:Y:S04]  /*40420*/  STL.64 [R1+0x3b8], R22 ;  /* 0x0003b81601007387 */ /* 0x0005e80000100a00 */
[----:B------:R-:W4:Y:S04]  /*40430*/  LDL.LU.64 R36, [R1+0x310] ;  /* 0x0003100001247983 */ /* 0x000f280000300a00 */
[----:B------:R-:W4:Y:S04]  /*40440*/  LDL.LU.64 R38, [R1+0x318] ;  /* 0x0003180001267983 */ /* 0x000f280000300a00 */
[----:B------:R-:W4:Y:S04]  /*40450*/  LDL.LU.64 R56, [R1+0x300] ;  /* 0x0003000001387983 */ /* 0x000f280000300a00 */
[----:B------:R-:W4:Y:S01]  /*40460*/  LDL.LU.64 R58, [R1+0x308] ;  /* 0x00030800013a7983 */ /* 0x000f220000300a00 */
[----:B--2---:R-:W-:Y:S03]  /*40470*/  HMMA.16816.F32.BF16 R20, R44, R8, R12 ;  /* 0x000000082c14723c */ /* 0x004fe6000004180c */
[----:B------:R-:W2:Y:S04]  /*40480*/  LDL.LU.64 R12, [R1+0x2f0] ;  /* 0x0002f000010c7983 */ /* 0x000ea80000300a00 */
[----:B------:R-:W2:-:S12]  /*40490*/  LDL.LU.64 R14, [R1+0x2f8] ;  /* 0x0002f800010e7983 */ /* 0x000e980000300a00 */
[----:B------:R-:W-:Y:S04]  /*404a0*/  STL.64 [R1+0x3a0], R20 ;  /* 0x0003a01401007387 */ /* 0x000fe80000100a00 */
[----:B------:R-:W-:Y:S04]  /*404b0*/  STL.64 [R1+0x3a8], R22 ;  /* 0x0003a81601007387 */ /* 0x000fe80000100a00 */
[----:B------:R-:W0:Y:S04]  /*404c0*/  LDSM.16.MT88.4 R20, [R0+UR5] ;  /* 0x000000050014783b */ /* 0x000e280008004200 */
[----:B------:R-:W2:Y:S04]  /*404d0*/  LDL.LU.64 R40, [R1+0x2e0] ;  /* 0x0002e00001287983 */ /* 0x000ea80000300a00 */
[----:B------:R-:W2:Y:S01]  /*404e0*/  LDL.LU.64 R42, [R1+0x2e8] ;  /* 0x0002e800012a7983 */ /* 0x000ea20000300a00 */
[C---:B---3--:R-:W-:Y:S08]  /*404f0*/  HMMA.16816.F32.BF16 R16, R44.reuse, R4, R16 ;  /* 0x000000042c10723c */ /* 0x048ff00000041810 */
[C---:B----4-:R-:W-:Y:S01]  /*40500*/  HMMA.16816.F32.BF16 R48, R44.reuse, R48, R52 ;  /* 0x000000302c30723c */ /* 0x050fe20000041834 */
[----:B0-----:R-:W-:Y:S04]  /*40510*/  STL.64 [R1+0x4e80], R22 ;  /* 0x004e801601007387 */ /* 0x001fe80000100a00 */
[----:B------:R0:W-:Y:S04]  /*40520*/  STL.64 [R1+0x4e78], R20 ;  /* 0x004e781401007387 */ /* 0x0001e80000100a00 */
[----:B0-----:R-:W3:Y:S04]  /*40530*/  LDL.64 R20, [R1] ;  /* 0x0000000001147983 */ /* 0x001ee80000100a00 */
[----:B------:R0:W-:Y:S04]  /*40540*/  STL.64 [R1+0x570], R16 ;  /* 0x0005701001007387 */ /* 0x0001e80000100a00 */
[----:B------:R1:W-:Y:S04]  /*40550*/  STL.64 [R1+0x578], R18 ;  /* 0x0005781201007387 */ /* 0x0003e80000100a00 */
[----:B0-----:R-:W4:Y:S04]  /*40560*/  LDL.LU.64 R16, [R1+0x2b0] ;  /* 0x0002b00001107983 */ /* 0x001f280000300a00 */
[----:B-1----:R-:W4:Y:S04]  /*40570*/  LDL.LU.64 R18, [R1+0x2b8] ;  /* 0x0002b80001127983 */ /* 0x002f280000300a00 */
[----:B------:R-:W2:Y:S04]  /*40580*/  LDL.LU.64 R52, [R1+0x4f68] ;  /* 0x004f680001347983 */ /* 0x000ea80000300a00 */
[----:B------:R0:W-:Y:S04]  /*40590*/  STL.64 [R1+0x560], R48 ;  /* 0x0005603001007387 */ /* 0x0001e80000100a00 */
[----:B------:R1:W-:Y:S04]  /*405a0*/  STL.64 [R1+0x568], R50 ;  /* 0x0005683201007387 */ /* 0x0003e80000100a00 */
[----:B0-----:R-:W3:Y:S04]  /*405b0*/  LDL.LU.64 R48, [R1+0x2a0] ;  /* 0x0002a00001307983 */ /* 0x001ee80000300a00 */
[----:B-1----:R-:W3:Y:S01]  /*405c0*/  LDL.LU.64 R50, [R1+0x2a8] ;  /* 0x0002a80001327983 */ /* 0x002ee20000300a00 */
[----:B--2---:R-:W-:Y:S03]  /*405d0*/  HMMA.16816.F32.BF16 R52, R44, R52, R36 ;  /* 0x000000342c34723c */ /* 0x004fe60000041824 */
[----:B------:R-:W2:-:S15]  /*405e0*/  LDL.LU.64 R36, [R1+0x4f60] ;  /* 0x004f600001247983 */ /* 0x000e9e0000300a00 */
[----:B------:R-:W-:Y:S01]  /*405f0*/  NOP ;  /* 0x0000000000007918 */ /* 0x000fe20000000000 */
[----:B------:R0:W-:Y:S04]  /*40600*/  STL.64 [R1+0x550], R52 ;  /* 0x0005503401007387 */ /* 0x0001e80000100a00 */
[----:B------:R-:W-:Y:S04]  /*40610*/  STL.64 [R1+0x558], R54 ;  /* 0x0005583601007387 */ /* 0x000fe80000100a00 */
[----:B0-----:R-:W2:Y:S02]  /*40620*/  LDL.LU.64 R52, [R1+0x4f58] ;  /* 0x004f580001347983 */ /* 0x001ea40000300a00 */
[----:B--2---:R-:W-:-:S15]  /*40630*/  HMMA.16816.F32.BF16 R56, R44, R52, R56 ;  /* 0x000000342c38723c */ /* 0x004fde0000041838 */
[----:B------:R-:W-:-:S04]  /*40640*/  NOP ;  /* 0x0000000000007918 */ /* 0x000fc80000000000 */
[----:B------:R0:W-:Y:S04]  /*40650*/  STL.64 [R1+0x540], R56 ;  /* 0x0005403801007387 */ /* 0x0001e80000100a00 */
[----:B------:R-:W-:Y:S04]  /*40660*/  STL.64 [R1+0x548], R58 ;  /* 0x0005483a01007387 */ /* 0x000fe80000100a00 */
[----:B0-----:R-:W2:Y:S01]  /*40670*/  LDL.LU.64 R56, [R1+0x4f50] ;  /* 0x004f500001387983 */ /* 0x001ea20000300a00 */
[----:B------:R-:W-:Y:S02]  /*40680*/  IMAD.MOV.U32 R22, RZ, RZ, R52 ;  /* 0x000000ffff167224 */ /* 0x000fe400078e0034 */
[----:B------:R-:W-:-:S02]  /*40690*/  IMAD.MOV.U32 R6, RZ, RZ, R53 ;  /* 0x000000ffff067224 */ /* 0x000fc400078e0035 */
[----:B------:R-:W3:Y:S04]  /*406a0*/  LDL.LU.64 R52, [R1+0x270] ;  /* 0x0002700001347983 */ /* 0x000ee80000300a00 */
        /* <DEDUP_REMOVED lines=9> */
[----:B--2---:R-:W-:Y:S01]  /*40740*/  HMMA.16816.F32.BF16 R40, R44, R12, R40 ;  /* 0x0000000c2c28723c */ /* 0x004fe20000041828 */
[----:B------:R-:W-:-:S02]  /*40750*/  IMAD.MOV.U32 R26, RZ, RZ, R12 ;  /* 0x000000ffff1a7224 */ /* 0x000fc400078e000c */
[----:B------:R-:W-:-:S15]  /*40760*/  IMAD.MOV.U32 R23, RZ, RZ, R13 ;  /* 0x000000ffff177224 */ /* 0x000fde00078e000d */
[----:B------:R-:W-:Y:S01]  /*40770*/  NOP ;  /* 0x0000000000007918 */ /* 0x000fe20000000000 */
[----:B------:R-:W-:Y:S04]  /*40780*/  STL.64 [R1+0x520], R40 ;  /* 0x0005202801007387 */ /* 0x000fe80000100a00 */
[----:B------:R0:W-:Y:S04]  /*40790*/  STL.64 [R1+0x528], R42 ;  /* 0x0005282a01007387 */ /* 0x0001e80000100a00 */
[----:B0-----:R-:W2:Y:S04]  /*407a0*/  LDL.LU.64 R42, [R1+0x4f40] ;  /* 0x004f4000012a7983 */ /* 0x001ea80000300a00 */
[----:B------:R-:W2:Y:S04]  /*407b0*/  LDL.LU.64 R40, [R1+0x4f38] ;  /* 0x004f380001287983 */ /* 0x000ea80000300a00 */
[----:B------:R-:W4:Y:S02]  /*407c0*/  LDL.LU.64 R12, [R1+0x4f30] ;  /* 0x004f3000010c7983 */ /* 0x000f240000300a00 */
        /* <DEDUP_REMOVED lines=8> */
[----:B------:R-:W2:Y:S04]  /*40850*/  LDL.LU.64 R14, [R1+0x4f18] ;  /* 0x004f1800010e7983 */ /* 0x000ea80000300a00 */
[----:B------:R-:W2:Y:S01]  /*40860*/  LDL.LU.64 R12, [R1+0x4f10] ;  /* 0x004f1000010c7983 */ /* 0x000ea20000300a00 */
[----:B---3--:R-:W-:-:S15]  /*40870*/  HMMA.16816.F32.BF16 R48, R44, R20, R48 ;  /* 0x000000142c30723c */ /* 0x008fde0000041830 */
[----:B------:R-:W-:-:S04]  /*40880*/  NOP ;  /* 0x0000000000007918 */ /* 0x000fc80000000000 */
[----:B------:R-:W-:Y:S04]  /*40890*/  STL.64 [R1+0x500], R48 ;  /* 0x0005003001007387 */ /* 0x000fe80000100a00 */
[----:B------:R0:W-:Y:S04]  /*408a0*/  STL.64 [R1+0x508], R50 ;  /* 0x0005083201007387 */ /* 0x0001e80000100a00 */
[----:B0-----:R-:W3:Y:S04]  /*408b0*/  LDL.LU.64 R50, [R1+0x4f08] ;  /* 0x004f080001327983 */ /* 0x001ee80000300a00 */
[----:B------:R-:W3:Y:S04]  /*408c0*/  LDL.LU.64 R48, [R1+0x4f00] ;  /* 0x004f000001307983 */ /* 0x000ee80000300a00 */
[----:B------:R0:W-:Y:S02]  /*408d0*/  STL.64 [R1+0x4e98], R20 ;  /* 0x004e981401007387 */ /* 0x0001e40000100a00 */
[----:B0-----:R-:W-:-:S02]  /*408e0*/  IMAD.MOV.U32 R20, RZ, RZ, R30 ;  /* 0x000000ffff147224 */ /* 0x001fc400078e001e */
[----:B------:R-:W-:-:S05]  /*408f0*/  IMAD.MOV.U32 R21, RZ, RZ, R27 ;  /* 0x000000ffff157224 */ /* 0x000fca00078e001b */
[----:B------:R0:W-:Y:S02]  /*40900*/  STL.64 [R1+0x4eb0], R20 ;  /* 0x004eb01401007387 */ /* 0x0001e40000100a00 */
[----:B0-----:R-:W-:Y:S02]  /*40910*/  IMAD.MOV.U32 R20, RZ, RZ, R26 ;  /* 0x000000ffff147224 */ /* 0x001fe400078e001a */
[----:B------:R-:W-:Y:S01]  /*40920*/  IMAD.MOV.U32 R21, RZ, RZ, R23 ;  /* 0x000000ffff157224 */ /* 0x000fe200078e0017 */
[----:B--2---:R-:W-:-:S15]  /*40930*/  HMMA.16816.F32.BF16 R56, R44, R12, R56 ;  /* 0x0000000c2c38723c */ /* 0x004fde0000041838 */
[----:B------:R-:W-:-:S04]  /*40940*/  NOP ;  /* 0x0000000000007918 */ /* 0x000fc80000000000 */
[----:B------:R-:W-:Y:S04]  /*40950*/  STL.64 [R1+0x4f0], R56 ;  /* 0x0004f03801007387 */ /* 0x000fe80000100a00 */
[----:B------:R-:W-:Y:S04]  /*40960*/  STL.64 [R1+0x4f8], R58 ;  /* 0x0004f83a01007387 */ /* 0x000fe80000100a00 */
[----:B------:R-:W-:Y:S04]  /*40970*/  STL.64 [R1+0x4ec8], R20 ;  /* 0x004ec81401007387 */ /* 0x000fe80000100a00 */
[----:B------:R-:W-:Y:S04]  /*40980*/  STL.64 [R1+0x4e90], R14 ;  /* 0x004e900e01007387 */ /* 0x000fe80000100a00 */
[----:B------:R0:W-:Y:S02]  /*40990*/  STL.64 [R1+0x4e88], R12 ;  /* 0x004e880c01007387 */ /* 0x0001e40000100a00 */
[----:B0-----:R-:W-:Y:S01]  /*409a0*/  HMMA.16816.F32.BF16 R12, R44, R16, R52 ;  /* 0x000000102c0c723c */ /* 0x001fe20000041834 */
[----:B------:R-:W-:-:S02]  /*409b0*/  IMAD.MOV.U32 R56, RZ, RZ, R22 ;  /* 0x000000ffff387224 */ /* 0x000fc400078e0016 */
[----:B------:R-:W-:-:S15]  /*409c0*/  IMAD.MOV.U32 R57, RZ, RZ, R6 ;  /* 0x000000ffff397224 */ /* 0x000fde00078e0006 */
[----:B------:R-:W-:Y:S01]  /*409d0*/  NOP ;  /* 0x0000000000007918 */ /* 0x000fe20000000000 */
[----:B------:R0:W-:Y:S04]  /*409e0*/  STL.64 [R1+0x390], R12 ;  /* 0x0003900c01007387 */ /* 0x0001e80000100a00 */
[----:B------:R1:W-:Y:S04]  /*409f0*/  STL.64 [R1+0x398], R14 ;  /* 0x0003980e01007387 */ /* 0x0003e80000100a00 */
[----:B------:R-:W2:Y:S04]  /*40a00*/  LDL.LU.64 R52, [R1+0x2c0] ;  /* 0x0002c00001347983 */ /* 0x000ea80000300a00 */
[----:B------:R-:W2:Y:S04]  /*40a10*/  LDL.LU.64 R54, [R1+0x2c8] ;  /* 0x0002c80001367983 */ /* 0x000ea80000300a00 */
[----:B------:R-:W2:Y:S04]  /*40a20*/  LDL.LU.64 R44, [R1+0x1a0] ;  /* 0x0001a000012c7983 */ /* 0x000ea80000300a00 */
[----:B------:R-:W2:Y:S04]  /*40a30*/  LDL.LU.64 R46, [R1+0x1a8] ;  /* 0x0001a800012e7983 */ /* 0x000ea80000300a00 */
[----:B------:R-:W2:Y:S04]  /*40a40*/  LDL.LU.64 R20, [R1+0x180] ;  /* 0x0001800001147983 */ /* 0x000ea80000300a00 */
[----:B------:R-:W2:Y:S04]  /*40a50*/  LDL.LU.64 R22, [R1+0x188] ;  /* 0x0001880001167983 */ /* 0x000ea80000300a00 */
[----:B0-----:R-:W3:Y:S04]  /*40a60*/  LDL.LU.64 R12, [R1+0x100] ;  /* 0x00010000010c7983 */ /* 0x001ee80000300a00 */
[----:B-1----:R-:W3:Y:S04]  /*40a70*/  LDL.LU.64 R14, [R1+0x108] ;  /* 0x00010800010e7983 */ /* 0x002ee80000300a00 */
[----:B------:R0:W-:Y:S04]  /*40a80*/  STL.64 [R1+0x4ee0], R56 ;  /* 0x004ee03801007387 */ /* 0x0001e80000100a00 */
[----:B0-----:R-:W2:Y:S04]  /*40a90*/  LDL.LU.64 R56, [R1+0xe0] ;  /* 0x0000e00001387983 */ /* 0x001ea80000300a00 */
[----:B--2---:R0:W-:Y:S04]  /*40aa0*/  STL.64 [R1+0x4ef0], R56 ;  /* 0x004ef03801007387 */ /* 0x0041e80000100a00 */
[----:B0-----:R-:W2:Y:S04]  /*40ab0*/  LDL.LU.64 R56, [R1+0x2d0] ;  /* 0x0002d00001387983 */ /* 0x001ea80000300a00 */
[----:B------:R-:W2:Y:S04]  /*40ac0*/  LDL.LU.64 R58, [R1+0x2d8] ;  /* 0x0002d800013a7983 */ /* 0x000ea80000300a00 */
[----:B----4-:R-:W-:Y:S04]  /*40ad0*/  STL.64 [R1+0x4ea8], R18 ;  /* 0x004ea81201007387 */ /* 0x010fe80000100a00 */
[----:B------:R0:W-:Y:S04]  /*40ae0*/  STL.64 [R1+0x4ea0], R16 ;  /* 0x004ea01001007387 */ /* 0x0001e80000100a00 */
[----:B0-----:R-:W4:Y:S04]  /*40af0*/  LDL.LU.64 R16, [R1+0x330] ;  /* 0x0003300001107983 */ /* 0x001f280000300a00 */
[----:B------:R-:W4:Y:S04]  /*40b00*/  LDL.LU.64 R18, [R1+0x338] ;  /* 0x0003380001127983 */ /* 0x000f280000300a00 */
[----:B------:R-:W-:Y:S04]  /*40b10*/  STL.64 [R1+0x4ec0], R42 ;  /* 0x004ec02a01007387 */ /* 0x000fe80000100a00 */
[----:B------:R2:W-:Y:S01]  /*40b20*/  STL.64 [R1+0x4eb8], R40 ;  /* 0x004eb82801007387 */ /* 0x0005e20000100a00 */
[C---:B---3--:R-:W-:Y:S08]  /*40b30*/  HMMA.16816.F32.BF16 R12, R48.reuse, R8, R12 ;  /* 0x00000008300c723c */ /* 0x048ff0000004180c */
[C---:B----4-:R-:W-:Y:S08]  /*40b40*/  HMMA.16816.F32.BF16 R16, R48.reuse, R40, R16 ;  /* 0x000000283010723c */ /* 0x050ff00000041810 */
[C---:B--2---:R-:W-:Y:S11]  /*40b50*/  HMMA.16816.F32.BF16 R40, R48.reuse, R36, R56 ;  /* 0x000000243028723c */ /* 0x044ff60000041838 */
[----:B------:R-:W-:Y:S04]  /*40b60*/  STL.64 [R1+0x370], R16 ;  /* 0x0003701001007387 */ /* 0x000fe80000100a00 */
[----:B------:R0:W-:Y:S02]  /*40b70*/  STL.64 [R1+0x378], R18 ;  /* 0x0003781201007387 */ /* 0x0001e40000100a00 */
[C---:B0-----:R-:W-:Y:S02]  /*40b80*/  HMMA.16816.F32.BF16 R16, R48.reuse, R32, R52 ;  /* 0x000000203010723c */ /* 0x041fe40000041834 */
[----:B------:R-:W-:Y:S04]  /*40b90*/  STL.64 [R1+0x4e70], R36 ;  /* 0x004e702401007387 */ /* 0x000fe80000100a00 */
[----:B------:R-:W-:Y:S04]  /*40ba0*/  STL.64 [R1+0x360], R40 ;  /* 0x0003602801007387 */ /* 0x000fe80000100a00 */
[----:B------:R-:W-:Y:S04]  /*40bb0*/  STL.64 [R1+0x368], R42 ;  /* 0x0003682a01007387 */ /* 0x000fe80000100a00 */
[----:B------:R0:W-:Y:S02]  /*40bc0*/  STL.64 [R1+0x4ed8], R32 ;  /* 0x004ed82001007387 */ /* 0x0001e40000100a00 */
[C---:B0-----:R-:W-:Y:S02]  /*40bd0*/  HMMA.16816.F32.BF16 R32, R48.reuse, R28, R44 ;  /* 0x0000001c3020723c */ /* 0x041fe4000004182c */
[----:B------:R-:W0:Y:S04]  /*40be0*/  LDSM.16.MT88.4 R44, [R0+UR5+0x80] ;  /* 0x00008005002c783b */ /* 0x000e280008004200 */
[----:B------:R-:W-:Y:S04]  /*40bf0*/  STL.64 [R1+0x350], R16 ;  /* 0x0003501001007387 */ /* 0x000fe80000100a00 */
[----:B------:R1:W-:Y:S02]  /*40c00*/  STL.64 [R1+0x358], R18 ;  /* 0x0003581201007387 */ /* 0x0003e40000100a00 */
[C---:B-1----:R-:W-:Y:S02]  /*40c10*/  HMMA.16816.F32.BF16 R16, R48.reuse, R24, R20 ;  /* 0x000000183010723c */ /* 0x042fe40000041814 */
[----:B------:R-:W-:Y:S05]  /*40c20*/  STL.64 [R1+0x4ee8], R28 ;  /* 0x004ee81c01007387 */ /* 0x000fea0000100a00 */
[----:B------:R-:W-:Y:S04]  /*40c30*/  STL.64 [R1+0x340], R32 ;  /* 0x0003402001007387 */ /* 0x000fe80000100a00 */
[----:B------:R-:W-:Y:S04]  /*40c40*/  STL.64 [R1+0x348], R34 ;  /* 0x0003482201007387 */ /* 0x000fe80000100a00 */
[----:B------:R1:W-:Y:S04]  /*40c50*/  STL.64 [R1+0x4ef8], R24 ;  /* 0x004ef81801007387 */ /* 0x0003e80000100a00 */
[----:B------:R2:W-:Y:S04]  /*40c60*/  STL.64 [R1+0x330], R16 ;  /* 0x0003301001007387 */ /* 0x0005e80000100a00 */
[----:B------:R3:W-:Y:S04]  /*40c70*/  STL.64 [R1+0x338], R18 ;  /* 0x0003381201007387 */ /* 0x0007e80000100a00 */
[----:B-1----:R-:W4:Y:S04]  /*40c80*/  LDL.LU.64 R24, [R1+0x120] ;  /* 0x0001200001187983 */ /* 0x002f280000300a00 */
[----:B------:R-:W4:Y:S04]  /*40c90*/  LDL.LU.64 R26, [R1+0x128] ;  /* 0x00012800011a7983 */ /* 0x000f280000300a00 */
[----:B------:R1:W-:Y:S04]  /*40ca0*/  STL.64 [R1+0x310], R12 ;  /* 0x0003100c01007387 */ /* 0x0003e80000100a00 */
[----:B------:R0:W-:Y:S04]  /*40cb0*/  STL.64 [R1+0x318], R14 ;  /* 0x0003180e01007387 */ /* 0x0001e80000100a00 */
[----:B------:R-:W4:Y:S04]  /*40cc0*/  LDL.LU.64 R56, [R1+0x110] ;  /* 0x0001100001387983 */ /* 0x000f280000300a00 */
        /* <DEDUP_REMOVED lines=9> */
[----:B--2---:R-:W2:Y:S04]  /*40d60*/  LDL.LU.64 R16, [R1+0x170] ;  /* 0x0001700001107983 */ /* 0x004ea80000300a00 */
[----:B---3--:R-:W2:Y:S04]  /*40d70*/  LDL.LU.64 R18, [R1+0x178] ;  /* 0x0001780001127983 */ /* 0x008ea80000300a00 */
[----:B-1----:R-:W3:Y:S04]  /*40d80*/  LDL.LU.64 R12, [R1+0x1e0] ;  /* 0x0001e000010c7983 */ /* 0x002ee80000300a00 */
[----:B0-----:R-:W3:Y:S04]  /*40d90*/  LDL.LU.64 R14, [R1+0x1e8] ;  /* 0x0001e800010e7983 */ /* 0x001ee80000300a00 */
[----:B------:R-:W2:Y:S04]  /*40da0*/  LDL.LU.64 R52, [R1+0x200] ;  /* 0x0002000001347983 */ /* 0x000ea80000300a00 */
[----:B------:R-:W2:Y:S04]  /*40db0*/  LDL.LU.64 R54, [R1+0x208] ;  /* 0x0002080001367983 */ /* 0x000ea80000300a00 */
[----:B------:R-:W2:Y:S04]  /*40dc0*/  LDL.LU.64 R36, [R1+0x1f0] ;  /* 0x0001f00001247983 */ /* 0x000ea80000300a00 */
[----:B------:R-:W2:Y:S04]  /*40dd0*/  LDL.LU.64 R38, [R1+0x1f8] ;  /* 0x0001f80001267983 */ /* 0x000ea80000300a00 */
[----:B------:R-:W-:Y:S04]  /*40de0*/  STL.64 [R1+0x4e38], R46 ;  /* 0x004e382e01007387 */ /* 0x000fe80000100a00 */
[----:B------:R0:W-:Y:S04]  /*40df0*/  STL.64 [R1+0x4e30], R44 ;  /* 0x004e302c01007387 */ /* 0x0001e80000100a00 */
[----:B0-----:R-:W2:Y:S01]  /*40e00*/  LDL.64 R44, [R1+0xf0] ;  /* 0x0000f000012c7983 */ /* 0x001ea20000100a00 */
[C---:B----4-:R-:W-:Y:S08]  /*40e10*/  HMMA.16816.F32.BF16 R24, R48.reuse, R4, R24 ;  /* 0x000000043018723c */ /* 0x050ff00000041818 */
[C---:B--2---:R-:W-:Y:S11]  /*40e20*/  HMMA.16816.F32.BF16 R56, R48.reuse, R44, R56 ;  /* 0x0000002c3038723c */ /* 0x044ff60000041838 */
[----:B------:R0:W-:Y:S04]  /*40e30*/  STL.64 [R1+0x300], R24 ;  /* 0x0003001801007387 */ /* 0x0001e80000100a00 */
[----:B------:R-:W-:Y:S04]  /*40e40*/  STL.64 [R1+0x308], R26 ;  /* 0x0003081a01007387 */ /* 0x000fe80000100a00 */
[----:B0-----:R-:W2:Y:S04]  /*40e50*/  LDL.LU.64 R24, [R1+0x4ef8] ;  /* 0x004ef80001187983 */ /* 0x001ea80000300a00 */
[----:B------:R0:W-:Y:S04]  /*40e60*/  STL.64 [R1+0x1d0], R56 ;  /* 0x0001d03801007387 */ /* 0x0001e80000100a00 */
[----:B------:R-:W-:Y:S04]  /*40e70*/  STL.64 [R1+0x1d8], R58 ;  /* 0x0001d83a01007387 */ /* 0x000fe80000100a00 */
[----:B0-----:R-:W4:Y:S02]  /*40e80*/  LDL.LU.64 R56, [R1+0x4ef0] ;  /* 0x004ef00001387983 */ /* 0x001f240000300a00 */
[----:B----4-:R-:W-:Y:S01]  /*40e90*/  HMMA.16816.F32.BF16 R28, R48, R56, R28 ;  /* 0x00000038301c723c */ /* 0x010fe2000004181c */
[----:B------:R-:W-:-:S15]  /*40ea0*/  IMAD.MOV.U32 R27, RZ, RZ, R57 ;  /* 0x000000ffff1b7224 */ /* 0x000fde00078e0039 */
[----:B------:R-:W-:-:S03]  /*40eb0*/  NOP ;  /* 0x0000000000007918 */ /* 0x000fc60000000000 */
[----:B------:R0:W-:Y:S04]  /*40ec0*/  STL.64 [R1+0x1c0], R28 ;  /* 0x0001c01c01007387 */ /* 0x0001e80000100a00 */
[----:B------:R1:W-:Y:S04]  /*40ed0*/  STL.64 [R1+0x1c8], R30 ;  /* 0x0001c81e01007387 */ /* 0x0003e80000100a00 */
[----:B0-----:R-:W4:Y:S01]  /*40ee0*/  LDL.LU.64 R28, [R1+0x4ee8] ;  /* 0x004ee800011c7983 */ /* 0x001f220000300a00 */
[----:B-1----:R-:W-:-:S03]  /*40ef0*/  IMAD.MOV.U32 R30, RZ, RZ, R56 ;  /* 0x000000ffff1e7224 */ /* 0x002fc600078e0038 */
[----:B------:R-:W2:Y:S02]  /*40f00*/  LDL.LU.64 R56, [R1+0x4ee0] ;  /* 0x004ee00001387983 */ /* 0x000ea40000300a00 */
[----:B--2---:R-:W-:Y:S02]  /*40f10*/  HMMA.16816.F32.BF16 R56, R48, R56, R32 ;  /* 0x000000383038723c */ /* 0x004fe40000041820 */
[----:B------:R-:W2:-:S15]  /*40f20*/  LDL.LU.64 R32, [R1+0x4ed8] ;  /* 0x004ed80001207983 */ /* 0x000e9e0000300a00 */
[----:B------:R-:W-:Y:S02]  /*40f30*/  NOP ;  /* 0x0000000000007918 */ /* 0x000fe40000000000 */
[----:B------:R0:W-:Y:S04]  /*40f40*/  STL.64 [R1+0x1b0], R56 ;  /* 0x0001b03801007387 */ /* 0x0001e80000100a00 */
[----:B------:R-:W-:Y:S04]  /*40f50*/  STL.64 [R1+0x1b8], R58 ;  /* 0x0001b83a01007387 */ /* 0x000fe80000100a00 */
[----:B0-----:R-:W2:Y:S02]  /*40f60*/  LDL.LU.64 R56, [R1+0x4ed0] ;  /* 0x004ed00001387983 */ /* 0x001ea40000300a00 */
[----:B--2---:R-:W-:-:S15]  /*40f70*/  HMMA.16816.F32.BF16 R20, R48, R56, R20 ;  /* 0x000000383014723c */ /* 0x004fde0000041814 */
[----:B------:R-:W-:-:S04]  /*40f80*/  NOP ;  /* 0x0000000000007918 */ /* 0x000fc80000000000 */
        /* <DEDUP_REMOVED lines=8> */
[----:B0-----:R-:W1:Y:S02]  /*41010*/  LDL.LU.64 R20, [R1+0x4eb0] ;  /* 0x004eb00001147983 */ /* 0x001e640000300a00 */
[----:B-1----:R-:W-:Y:S02]  /*41020*/  HMMA.16816.F32.BF16 R20, R48, R20, R16 ;  /* 0x000000143014723c */ /* 0x002fe40000041810 */
[----:B------:R-:W2:Y:S04]  /*41030*/  LDL.LU.64 R18, [R1+0x4ea8] ;  /* 0x004ea80001127983 */ /* 0x000ea80000300a00 */
[----:B------:R-:W2:-:S13]  /*41040*/  LDL.LU.64 R16, [R1+0x4ea0] ;  /* 0x004ea00001107983 */ /* 0x000e9a0000300a00 */
[----:B------:R0:W-:Y:S04]  /*41050*/  STL.64 [R1+0x180], R20 ;  /* 0x0001801401007387 */ /* 0x0001e80000100a00 */
[----:B------:R-:W-:Y:S04]  /*41060*/  STL.64 [R1+0x188], R22 ;  /* 0x0001881601007387 */ /* 0x000fe80000100a00 */
[----:B0-----:R-:W3:Y:S02]  /*41070*/  LDL.LU.64 R20, [R1+0x4e98] ;  /* 0x004e980001147983 */ /* 0x001ee40000300a00 */
[----:B---3--:R-:W-:-:S15]  /*41080*/  HMMA.16816.F32.BF16 R12, R48, R20, R12 ;  /* 0x00000014300c723c */ /* 0x008fde000004180c */
[----:B------:R-:W-:-:S04]  /*41090*/  NOP ;  /* 0x0000000000007918 */ /* 0x000fc80000000000 */
[----:B------:R-:W-:Y:S04]  /*410a0*/  STL.64 [R1+0x170], R12 ;  /* 0x0001700c01007387 */ /* 0x000fe80000100a00 */
[----:B------:R0:W-:Y:S04]  /*410b0*/  STL.64 [R1+0x178], R14 ;  /* 0x0001780e01007387 */ /* 0x0001e80000100a00 */
[----:B0-----:R-:W3:Y:S04]  /*410c0*/  LDL.LU.64 R14, [R1+0x4e90] ;  /* 0x004e9000010e7983 */ /* 0x001ee80000300a00 */
[----:B------:R-:W2:Y:S01]  /*410d0*/  LDL.LU.64 R12, [R1+0x4e88] ;  /* 0x004e8800010c7983 */ /* 0x000ea20000300a00 */
[----:B------:R-:W-:-:S02]  /*410e0*/  IMAD.MOV.U32 R26, RZ, RZ, R20 ;  /* 0x000000ffff1a7224 */ /* 0x000fc400078e0014 */
[----:B------:R-:W-:Y:S01]  /*410f0*/  IMAD.MOV.U32 R6, RZ, RZ, R21 ;  /* 0x000000ffff067224 */ /* 0x000fe200078e0015 */
[----:B------:R-:W4:Y:S04]  /*41100*/  LDL.LU.64 R22, [R1+0x4e80] ;  /* 0x004e800001167983 */ /* 0x000f280000300a00 */
[----:B------:R-:W4:Y:S01]  /*41110*/  LDL.LU.64 R20, [R1+0x4e78] ;  /* 0x004e780001147983 */ /* 0x000f220000300a00 */
[----:B--2---:R-:W-:Y:S03]  /*41120*/  HMMA.16816.F32.BF16 R52, R48, R12, R52 ;  /* 0x0000000c3034723c */ /* 0x004fe60000041834 */
[----:B---3--:R-:W-:Y:S04]  /*41130*/  STL.64 [R1+0x4e48], R14 ;  /* 0x004e480e01007387 */ /* 0x008fe80000100a00 */
[----:B------:R-:W-:-:S12]  /*41140*/  STL.64 [R1+0x4e40], R12 ;  /* 0x004e400c01007387 */ /* 0x000fd80000100a00 */
[----:B------:R-:W-:Y:S04]  /*41150*/  STL.64 [R1+0x160], R52 ;  /* 0x0001603401007387 */ /* 0x000fe80000100a00 */
[----:B------:R0:W-:Y:S02]  /*41160*/  STL.64 [R1+0x168], R54 ;  /* 0x0001683601007387 */ /* 0x0001e40000100a00 */
[----:B0-----:R-:W-:Y:S02]  /*41170*/  HMMA.16816.F32.BF16 R52, R48, R16, R36 ;  /* 0x000000103034723c */ /* 0x001fe40000041824 */
[----:B------:R-:W4:Y:S04]  /*41180*/  LDL.LU.64 R36, [R1+0x14e0] ;  /* 0x0014e00001247983 */ /* 0x000f280000300a00 */
[----:B------:R-:W4:Y:S04]  /*41190*/  LDL.LU.64 R38, [R1+0x14e8] ;  /* 0x0014e80001267983 */ /* 0x000f280000300a00 */
[----:B------:R-:W2:Y:S04]  /*411a0*/  LDL.LU.64 R12, [R1+0x13c0] ;  /* 0x0013c000010c7983 */ /* 0x000ea80000300a00 */
[----:B------:R-:W2:Y:S04]  /*411b0*/  LDL.LU.64 R14, [R1+0x13c8] ;  /* 0x0013c800010e7983 */ /* 0x000ea80000300a00 */
[----:B------:R-:W-:Y:S04]  /*411c0*/  STL.64 [R1+0x4e58], R18 ;  /* 0x004e581201007387 */ /* 0x000fe80000100a00 */
[----:B------:R0:W-:Y:S04]  /*411d0*/  STL.64 [R1+0x4e50], R16 ;  /* 0x004e501001007387 */ /* 0x0001e80000100a00 */
[----:B0-----:R-:W3:Y:S04]  /*411e0*/  LDL.LU.64 R16, [R1+0x13f0] ;  /* 0x0013f00001107983 */ /* 0x001ee80000300a00 */
[----:B------:R-:W3:Y:S04]  /*411f0*/  LDL.LU.64 R18, [R1+0x13f8] ;  /* 0x0013f80001127983 */ /* 0x000ee80000300a00 */
[----:B------:R0:W-:Y:S04]  /*41200*/  STL.64 [R1+0x45b0], R54 ;  /* 0x0045b03601007387 */ /* 0x0001e80000100a00 */
[----:B------:R-:W-:Y:S01]  /*41210*/  STL.64 [R1+0x45a8], R52 ;  /* 0x0045a83401007387 */ /* 0x000fe20000100a00 */
[----:B0-----:R-:W-:-:S02]  /*41220*/  IMAD.MOV.U32 R54, RZ, RZ, R3 ;  /* 0x000000ffff367224 */ /* 0x001fc400078e0003 */
[----:B------:R-:W-:-:S03]  /*41230*/  IMAD.MOV.U32 R55, RZ, RZ, R2 ;  /* 0x000000ffff377224 */ /* 0x000fc600078e0002 */
[----:B------:R-:W-:Y:S04]  /*41240*/  STL [R1+0x48e8], R54 ;  /* 0x0048e83601007387 */ /* 0x000fe80000100800 */
[----:B------:R-:W2:Y:S04]  /*41250*/  LDL.LU.64 R48, [R1+0x12c0] ;  /* 0x0012c00001307983 */ /* 0x000ea80000300a00 */
[----:B------:R-:W2:Y:S04]  /*41260*/  LDL.LU.64 R50, [R1+0x12c8] ;  /* 0x0012c80001327983 */ /* 0x000ea80000300a00 */
[----:B------:R-:W-:Y:S01]  /*41270*/  STL [R1+0x48ec], R55 ;  /* 0x0048ec3701007387 */ /* 0x000fe20000100800 */
[----:B----4-:R-:W-:-:S15]  /*41280*/  HMMA.16816.F32.BF16 R36, R20, R40, R36 ;  /* 0x000000281424723c */ /* 0x010fde0000041824 */
[----:B------:R-:W-:-:S04]  /*41290*/  NOP ;  /* 0x0000000000007918 */ /* 0x000fc80000000000 */
[----:B------:R0:W-:Y:S04]  /*412a0*/  STL.64 [R1+0x150], R36 ;  /* 0x0001502401007387 */ /* 0x0001e80000100a00 */
[----:B------:R-:W-:Y:S04]  /*412b0*/  STL.64 [R1+0x158], R38 ;  /* 0x0001582601007387 */ /* 0x000fe80000100a00 */
[----:B0-----:R-:W4:Y:S04]  /*412c0*/  LDL.LU.64 R36, [R1+0x4e70] ;  /* 0x004e700001247983 */ /* 0x001f280000300a00 */
[----:B------:R-:W-:Y:S04]  /*412d0*/  STL.64 [R1+0x4e68], R42 ;  /* 0x004e682a01007387 */ /* 0x000fe80000100a00 */
[----:B------:R0:W-:Y:S04]  /*412e0*/  STL.64 [R1+0x4e60], R40 ;  /* 0x004e602801007387 */ /* 0x0001e80000100a00 */
[----:B0-----:R-:W4:Y:S04]  /*412f0*/  LDL.LU.64 R40, [R1+0x1420] ;  /* 0x0014200001287983 */ /* 0x001f280000300a00 */
[----:B------:R-:W4:Y:S01]  /*41300*/  LDL.LU.64 R42, [R1+0x1428] ;  /* 0x00142800012a7983 */ /* 0x000f220000300a00 */
[C---:B---3--:R-:W-:Y:S03]  /*41310*/  HMMA.16816.F32.BF16 R16, R20.reuse, R32, R16 ;  /* 0x000000201410723c */ /* 0x048fe60000041810 */
[----:B------:R0:W-:Y:S05]  /*41320*/  STL.64 [R1+0x4e28], R32 ;  /* 0x004e282001007387 */ /* 0x0001ea0000100a00 */
[----:B----4-:R-:W-:-:S15]  /*41330*/  HMMA.16816.F32.BF16 R40, R20, R36, R40 ;  /* 0x000000241428723c */ /* 0x010fde0000041828 */
[----:B------:R-:W-:-:S04]  /*41340*/  NOP ;  /* 0x0000000000007918 */ /* 0x000fc80000000000 */
[----:B------:R-:W-:Y:S04]  /*41350*/  STL.64 [R1+0x140], R40 ;  /* 0x0001402801007387 */ /* 0x000fe80000100a00 */
[----:B------:R-:W-:Y:S04]  /*41360*/  STL.64 [R1+0x148], R42 ;  /* 0x0001482a01007387 */ /* 0x000fe80000100a00 */
[----:B0-----:R-:W3:Y:S04]  /*41370*/  LDL.LU.64 R32, [R1+0x1390] ;  /* 0x0013900001207983 */ /* 0x001ee80000300a00 */
[----:B------:R0:W-:Y:S04]  /*41380*/  STL.64 [R1+0x130], R16 ;  /* 0x0001301001007387 */ /* 0x0001e80000100a00 */
[----:B------:R1:W-:Y:S04]  /*41390*/  STL.64 [R1+0x138], R18 ;  /* 0x0001381201007387 */ /* 0x0003e80000100a00 */
[----:B------:R-:W3:Y:S01]  /*413a0*/  LDL.LU.64 R34, [R1+0x1398] ;  /* 0x0013980001227983 */ /* 0x000ee20000300a00 */
[C---:B--2---:R-:W-:Y:S08]  /*413b0*/  HMMA.16816.F32.BF16 R12, R20.reuse, R28, R12 ;  /* 0x0000001c140c723c */ /* 0x044ff0000004180c */
[C---:B------:R-:W-:Y:S01]  /*413c0*/  HMMA.16816.F32.BF16 R48, R20.reuse, R8, R48 ;  /* 0x000000081430723c */ /* 0x040fe20000041830 */
[----:B------:R-:W-:Y:S01]  /*413d0*/  IMAD.MOV.U32 R52, RZ, RZ, R30 ;  /* 0x000000ffff347224 */ /* 0x000fe200078e001e */
[----:B0-----:R-:W2:Y:S04]  /*413e0*/  LDL.LU.64 R16, [R1+0x1230] ;  /* 0x0012300001107983 */ /* 0x001ea80000300a00 */
[----:B-1----:R-:W2:Y:S05]  /*413f0*/  LDL.LU.64 R18, [R1+0x1238] ;  /* 0x0012380001127983 */ /* 0x002eaa0000300a00 */
[----:B------:R0:W-:Y:S04]  /*41400*/  STL.64 [R1+0x120], R12 ;  /* 0x0001200c01007387 */ /* 0x0001e80000100a00 */
[----:B------:R-:W-:Y:S04]  /*41410*/  STL.64 [R1+0x128], R14 ;  /* 0x0001280e01007387 */ /* 0x000fe80000100a00 */
[----:B------:R-:W4:Y:S04]  /*41420*/  LDL.64 R40, [R1+0x20] ;  /* 0x0000200001287983 */ /* 0x000f280000100a00 */
[----:B0-----:R-:W2:Y:S04]  /*41430*/  LDL.64 R12, [R1+0x10] ;  /* 0x00001000010c7983 */ /* 0x001ea80000100a00 */
[----:B------:R0:W-:Y:S04]  /*41440*/  STL.64 [R1+0x4e20], R28 ;  /* 0x004e201c01007387 */ /* 0x0001e80000100a00 */
[----:B0-----:R-:W2:Y:S04]  /*41450*/  LDL.LU.64 R28, [R1+0x1280] ;  /* 0x00128000011c7983 */ /* 0x001ea80000300a00 */
[----:B------:R-:W2:Y:S01]  /*41460*/  LDL.LU.64 R30, [R1+0x1288] ;  /* 0x00128800011e7983 */ /* 0x000ea20000300a00 */
[----:B---3--:R-:W-:-:S15]  /*41470*/  HMMA.16816.F32.BF16 R32, R20, R24, R32 ;  /* 0x000000181420723c */ /* 0x008fde0000041820 */
[----:B------:R-:W-:-:S04]  /*41480*/  NOP ;  /* 0x0000000000007918 */ /* 0x000fc80000000000 */
[----:B------:R0:W-:Y:S04]  /*41490*/  STL.64 [R1+0x110], R32 ;  /* 0x0001102001007387 */ /* 0x0001e80000100a00 */
[----:B------:R1:W-:Y:S04]  /*414a0*/  STL.64 [R1+0x118], R34 ;  /* 0x0001182201007387 */ /* 0x0003e80000100a00 */
[----:B0-----:R-:W3:Y:S04]  /*414b0*/  LDL.LU.64 R32, [R1+0x1220] ;  /* 0x0012200001207983 */ /* 0x001ee80000300a00 */
[----:B-1----:R-:W3:Y:S04]  /*414c0*/  LDL.LU.64 R34, [R1+0x1228] ;  /* 0x0012280001227983 */ /* 0x002ee80000300a00 */
[----:B------:R-:W-:Y:S04]  /*414d0*/  STL.64 [R1+0x100], R48 ;  /* 0x0001003001007387 */ /* 0x000fe80000100a00 */
[----:B------:R-:W-:Y:S04]  /*414e0*/  STL.64 [R1+0x108], R50 ;  /* 0x0001083201007387 */ /* 0x000fe80000100a00 */
[----:B------:R-:W-:Y:S04]  /*414f0*/  STL.64 [R1+0x4e18], R10 ;  /* 0x004e180a01007387 */ /* 0x000fe80000100a00 */
[----:B------:R0:W-:Y:S04]  /*41500*/  STL.64 [R1+0x4e10], R8 ;  /* 0x004e100801007387 */ /* 0x0001e80000100a00 */
[----:B------:R-:W1:Y:S04]  /*41510*/  LDSM.16.MT88.4 R48, [R0+UR5+0x100] ;  /* 0x000100050030783b */ /* 0x000e680008004200 */
[----:B0-----:R-:W3:Y:S04]  /*41520*/  LDL.LU.64 R8, [R1+0x1240] ;  /* 0x0012400001087983 */ /* 0x001ee80000300a00 */
[----:B------:R-:W3:Y:S01]  /*41530*/  LDL.LU.64 R10, [R1+0x1248] ;  /* 0x00124800010a7983 */ /* 0x000ee20000300a00 */
[----:B--2---:R-:W-:Y:S01]  /*41540*/  HMMA.16816.F32.BF16 R28, R20, R4, R28 ;  /* 0x00000004141c723c */ /* 0x004fe2000004181c */
[----:B------:R-:W-:-:S07]  /*41550*/  IMAD.MOV.U32 R53, RZ, RZ, R27 ;  /* 0x000000ffff357224 */ /* 0x000fce00078e001b */
[C---:B------:R-:W-:Y:S01]  /*41560*/  HMMA.16816.F32.BF16 R16, R20.reuse, R52, R16 ;  /* 0x000000341410723c */ /* 0x040fe20000041810 */
[----:B-1----:R-:W-:Y:S04]  /*41570*/  STL.64 [R1+0x4db0], R50 ;  /* 0x004db03201007387 */ /* 0x002fe80000100a00 */
[----:B------:R0:W-:Y:S04]  /*41580*/  STL.64 [R1+0x4da8], R48 ;  /* 0x004da83001007387 */ /* 0x0001e80000100a00 */
[----:B0-----:R-:W2:Y:S04]  /*41590*/  LDL.64 R48, [R1+0xd0] ;  /* 0x0000d00001307983 */ /* 0x001ea80000100a00 */
[----:B------:R0:W-:Y:S04]  /*415a0*/  STL.64 [R1+0x2f0], R28 ;  /* 0x0002f01c01007387 */ /* 0x0001e80000100a00 */
[----:B------:R1:W-:Y:S04]  /*415b0*/  STL.64 [R1+0x2f8], R30 ;  /* 0x0002f81e01007387 */ /* 0x0003e80000100a00 */
[----:B0-----:R-:W4:Y:S04]  /*415c0*/  LDL.LU.64 R28, [R1+0x1210] ;  /* 0x00121000011c7983 */ /* 0x001f280000300a00 */
[----:B-1----:R-:W4:Y:S01]  /*415d0*/  LDL.LU.64 R30, [R1+0x1218] ;  /* 0x00121800011e7983 */ /* 0x002f220000300a00 */
[----:B---3--:R-:W-:-:S15]  /*415e0*/  HMMA.16816.F32.BF16 R8, R20, R44, R8 ;  /* 0x0000002c1408723c */ /* 0x008fde0000041808 */
[----:B------:R-:W-:-:S04]  /*415f0*/  NOP ;  /* 0x0000000000007918 */ /* 0x000fc80000000000 */
[----:B------:R0:W-:Y:S04]  /*41600*/  STL.64 [R1+0x2e0], R8 ;  /* 0x0002e00801007387 */ /* 0x0001e80000100a00 */
[----:B------:R1:W-:Y:S04]  /*41610*/  STL.64 [R1+0x2e8], R10 ;  /* 0x0002e80a01007387 */ /* 0x0003e80000100a00 */
[----:B0-----:R-:W3:Y:S04]  /*41620*/  LDL.LU.64 R8, [R1+0x1200] ;  /* 0x0012000001087983 */ /* 0x001ee80000300a00 */
[----:B-1----:R-:W3:Y:S04]  /*41630*/  LDL.LU.64 R10, [R1+0x1208] ;  /* 0x00120800010a7983 */ /* 0x002ee80000300a00 */
[----:B------:R0:W-:Y:S04]  /*41640*/  STL.64 [R1+0x2d0], R16 ;  /* 0x0002d01001007387 */ /* 0x0001e80000100a00 */
[----:B------:R1:W-:Y:S04]  /*41650*/  STL.64 [R1+0x2d8], R18 ;  /* 0x0002d81201007387 */ /* 0x0003e80000100a00 */
[----:B0-----:R-:W3:Y:S04]  /*41660*/  LDL.LU.64 R16, [R1+0x11f0] ;  /* 0x0011f00001107983 */ /* 0x001ee80000300a00 */
[----:B-1----:R-:W3:Y:S01]  /*41670*/  LDL.LU.64 R18, [R1+0x11f8] ;  /* 0x0011f80001127983 */ /* 0x002ee20000300a00 */
[C---:B--2---:R-:W-:Y:S08]  /*41680*/  HMMA.16816.F32.BF16 R32, R20.reuse, R48, R32 ;  /* 0x000000301420723c */ /* 0x044ff00000041820 */
[----:B----4-:R-:W-:Y:S01]  /*41690*/  HMMA.16816.F32.BF16 R28, R20, R56, R28 ;  /* 0x00000038141c723c */ /* 0x010fe2000004181c */
[----:B------:R-:W-:-:S02]  /*416a0*/  IMAD.MOV.U32 R3, RZ, RZ, R44 ;  /* 0x000000ffff037224 */ /* 0x000fc400078e002c */
[----:B------:R-:W-:Y:S02]  /*416b0*/  IMAD.MOV.U32 R2, RZ, RZ, R45 ;  /* 0x000000ffff027224 */ /* 0x000fe400078e002d */
[----:B------:R-:W2:Y:S04]  /*416c0*/  LDL.LU.64 R44, [R1+0x11e0] ;  /* 0x0011e000012c7983 */ /* 0x000ea80000300a00 */
[----:B------:R-:W2:Y:S04]  /*416d0*/  LDL.LU.64 R46, [R1+0x11e8] ;  /* 0x0011e800012e7983 */ /* 0x000ea80000300a00 */
[----:B------:R0:W-:Y:S04]  /*416e0*/  STL.64 [R1+0x4e08], R52 ;  /* 0x004e083401007387 */ /* 0x0001e80000100a00 */
[----:B0-----:R-:W4:Y:S04]  /*416f0*/  LDL.LU.64 R52, [R1+0x11d0] ;  /* 0x0011d00001347983 */ /* 0x001f280000300a00 */
[----:B------:R-:W4:Y:S04]  /*41700*/  LDL.LU.64 R54, [R1+0x11d8] ;  /* 0x0011d80001367983 */ /* 0x000f280000300a00 */
[----:B------:R0:W-:Y:S04]  /*41710*/  STL.64 [R1+0x2c0], R32 ;  /* 0x0002c02001007387 */ /* 0x0001e80000100a00 */
[----:B------:R1:W-:Y:S04]  /*41720*/  STL.64 [R1+0x2c8], R34 ;  /* 0x0002c82201007387 */ /* 0x0003e80000100a00 */
[----:B0-----:R-:W2:Y:S04]  /*41730*/  LDL.LU.64 R32, [R1+0x11b0] ;  /* 0x0011b00001207983 */ /* 0x001ea80000300a00 */
[----:B-1----:R-:W4:Y:S04]  /*41740*/  LDL.LU.64 R34, [R1+0x11b8] ;  /* 0x0011b80001227983 */ /* 0x002f280000300a00 */
[----:B------:R0:W-:Y:S04]  /*41750*/  STL.64 [R1+0x2b0], R28 ;  /* 0x0002b01c01007387 */ /* 0x0001e80000100a00 */
[----:B------:R1:W-:Y:S04]  /*41760*/  STL.64 [R1+0x2b8], R30 ;  /* 0x0002b81e01007387 */ /* 0x0003e80000100a00 */
[----:B0-----:R-:W4:Y:S04]  /*41770*/  LDL.LU.64 R28, [R1+0x1350] ;  /* 0x00135000011c7983 */ /* 0x001f280000300a00 */
[----:B-1----:R-:W4:Y:S04]  /*41780*/  LDL.LU.64 R30, [R1+0x1358] ;  /* 0x00135800011e7983 */ /* 0x002f280000300a00 */
[----:B------:R0:W-:Y:S02]  /*41790*/  STL.64 [R1+0x4e00], R56 ;  /* 0x004e003801007387 */ /* 0x0001e40000100a00 */
[----:B0-----:R-:W-:-:S02]  /*417a0*/  IMAD.MOV.U32 R57, RZ, RZ, R6 ;  /* 0x000000ffff397224 */ /* 0x001fc400078e0006 */
[----:B------:R-:W-:Y:S01]  /*417b0*/  IMAD.MOV.U32 R6, RZ, RZ, R41 ;  /* 0x000000ffff067224 */ /* 0x000fe200078e0029 */
[C---:B---3--:R-:W-:Y:S08]  /*417c0*/  HMMA.16816.F32.BF16 R8, R20.reuse, R40, R8 ;  /* 0x000000281408723c */ /* 0x048ff00000041808 */
[----:B------:R-:W-:Y:S11]  /*417d0*/  HMMA.16816.F32.BF16 R16, R20, R12, R16 ;  /* 0x0000000c1410723c */ /* 0x000ff60000041810 */
[----:B------:R0:W-:Y:S04]  /*417e0*/  STL.64 [R1+0x2a0], R8 ;  /* 0x0002a00801007387 */ /* 0x0001e80000100a00 */
[----:B------:R1:W-:Y:S04]  /*417f0*/  STL.64 [R1+0x2a8], R10 ;  /* 0x0002a80a01007387 */ /* 0x0003e80000100a00 */
[----:B------:R-:W3:Y:S01]  /*41800*/  LDL.LU.64 R42, [R1+0x4e68] ;  /* 0x004e6800012a7983 */ /* 0x000ee20000300a00 */
[----:B0-----:R-:W-:-:S03]  /*41810*/  IMAD.MOV.U32 R8, RZ, RZ, R40 ;  /* 0x000000ffff087224 */ /* 0x001fc600078e0028 */
[----:B------:R-:W3:Y:S04]  /*41820*/  LDL.LU.64 R40, [R1+0x4e60] ;  /* 0x004e600001287983 */ /* 0x000ee80000300a00 */
[----:B------:R-:W-:Y:S04]  /*41830*/  STL.64 [R1+0x290], R16 ;  /* 0x0002901001007387 */ /* 0x000fe80000100a00 */
[----:B------:R0:W-:Y:S01]  /*41840*/  STL.64 [R1+0x298], R18 ;  /* 0x0002981201007387 */ /* 0x0001e20000100a00 */
[----:B-1----:R-:W-:Y:S02]  /*41850*/  IMAD.MOV.U32 R10, RZ, RZ, R12 ;  /* 0x000000ffff0a7224 */ /* 0x002fe400078e000c */
[----:B------:R-:W-:Y:S01]  /*41860*/  IMAD.MOV.U32 R9, RZ, RZ, R13 ;  /* 0x000000ffff097224 */ /* 0x000fe200078e000d */
[----:B0-----:R-:W3:Y:S04]  /*41870*/  LDL.LU.64 R18, [R1+0x4e58] ;  /* 0x004e580001127983 */ /* 0x001ee80000300a00 */
[----:B------:R-:W3:Y:S04]  /*41880*/  LDL.LU.64 R16, [R1+0x4e50] ;  /* 0x004e500001107983 */ /* 0x000ee80000300a00 */
[----:B------:R-:W3:Y:S04]  /*41890*/  LDL.LU.64 R14, [R1+0x4e48] ;  /* 0x004e4800010e7983 */ /* 0x000ee80000300a00 */
[----:B------:R-:W4:Y:S01]  /*418a0*/  LDL.LU.64 R12, [R1+0x4e40] ;  /* 0x004e4000010c7983 */ /* 0x000f220000300a00 */
[----:B------:R-:W-:-:S07]  /*418b0*/  IMAD.MOV.U32 R56, RZ, RZ, R26 ;  /* 0x000000ffff387224 */ /* 0x000fce00078e001a */
[C---:B--2---:R-:W-:Y:S01]  /*418c0*/  HMMA.16816.F32.BF16 R56, R20.reuse, R56, R44 ;  /* 0x000000381438723c */ /* 0x044fe2000004182c */
[----:B------:R-:W2:Y:S04]  /*418d0*/  LDL.LU.64 R46, [R1+0x4e38] ;  /* 0x004e3800012e7983 */ /* 0x000ea80000300a00 */
[----:B------:R-:W2:Y:S03]  /*418e0*/  LDL.LU.64 R44, [R1+0x4e30] ;  /* 0x004e3000012c7983 */ /* 0x000ea60000300a00 */
[C---:B----4-:R-:W-:Y:S01]  /*418f0*/  HMMA.16816.F32.BF16 R52, R20.reuse, R12, R52 ;  /* 0x0000000c1434723c */ /* 0x050fe20000041834 */
[----:B---3--:R-:W-:Y:S10]  /*41900*/  STL.64 [R1+0x4dc0], R14 ;  /* 0x004dc00e01007387 */ /* 0x008ff40000100a00 */
[----:B------:R-:W-:Y:S04]  /*41910*/  STL.64 [R1+0x280], R56 ;  /* 0x0002803801007387 */ /* 0x000fe80000100a00 */
[----:B------:R-:W-:Y:S04]  /*41920*/  STL.64 [R1+0x288], R58 ;  /* 0x0002883a01007387 */ /* 0x000fe80000100a00 */
[----:B------:R0:W-:Y:S04]  /*41930*/  STL.64 [R1+0x4db8], R12 ;  /* 0x004db80c01007387 */ /* 0x0001e80000100a00 */
[----:B------:R-:W-:Y:S04]  /*41940*/  STL.64 [R1+0x270], R52 ;  /* 0x0002703401007387 */ /* 0x000fe80000100a00 */
[----:B------:R-:W-:Y:S04]  /*41950*/  STL.64 [R1+0x278], R54 ;  /* 0x0002783601007387 */ /* 0x000fe80000100a00 */
[----:B0-----:R-:W3:Y:S01]  /*41960*/  LDL.64 R12, [R1] ;  /* 0x00000000010c7983 */ /* 0x001ee20000100a00 */
[----:B------:R-:W-:Y:S03]  /*41970*/  HMMA.16816.F32.BF16 R20, R20, R16, R32 ;  /* 0x000000101414723c */ /* 0x000fe60000041820 */
[----:B---3--:R0:W-:-:S15]  /*41980*/  STL.64 [R1+0x4dd8], R12 ;  /* 0x004dd80c01007387 */ /* 0x0081de0000100a00 */
[----:B------:R-:W-:Y:S01]  /*41990*/  NOP ;  /* 0x0000000000007918 */ /* 0x000fe20000000000 */
[----:B------:R-:W-:Y:S04]  /*419a0*/  STL.64 [R1+0xc0], R20 ;  /* 0x0000c01401007387 */ /* 0x000fe80000100a00 */
[----:B------:R-:W-:Y:S01]  /*419b0*/  STL.64 [R1+0xc8], R22 ;  /* 0x0000c81601007387 */ /* 0x000fe20000100a00 */
[----:B0-----:R-:W-:Y:S02]  /*419c0*/  IMAD.MOV.U32 R12, RZ, RZ, R10 ;  /* 0x000000ffff0c7224 */ /* 0x001fe400078e000a */
[----:B------:R-:W-:-:S05]  /*419d0*/  IMAD.MOV.U32 R13, RZ, RZ, R9 ;  /* 0x000000ffff0d7224 */ /* 0x000fca00078e0009 */
[----:B------:R2:W-:Y:S04]  /*419e0*/  STL.64 [R1+0x4df0], R12 ;  /* 0x004df00c01007387 */ /* 0x0005e80000100a00 */
[----:B------:R-:W-:Y:S04]  /*419f0*/  STL.64 [R1+0x4dd0], R18 ;  /* 0x004dd01201007387 */ /* 0x000fe80000100a00 */
[----:B------:R-:W-:Y:S04]  /*41a00*/  STL.64 [R1+0x4dc8], R16 ;  /* 0x004dc81001007387 */ /* 0x000fe80000100a00 */
[----:B------:R-:W3:Y:S04]  /*41a10*/  LDL.LU.64 R32, [R1+0x1290] ;  /* 0x0012900001207983 */ /* 0x000ee80000300a00 */
[----:B------:R-:W3:Y:S01]  /*41a20*/  LDL.LU.64 R34, [R1+0x1298] ;  /* 0x0012980001227983 */ /* 0x000ee20000300a00 */
[----:B--2---:R-:W-:-:S15]  /*41a30*/  HMMA.16816.F32.BF16 R12, R44, R40, R28 ;  /* 0x000000282c0c723c */ /* 0x004fde000004181c */
[----:B------:R-:W-:-:S04]  /*41a40*/  NOP ;  /* 0x0000000000007918 */ /* 0x000fc80000000000 */
[----:B------:R0:W-:Y:S04]  /*41a50*/  STL.64 [R1+0xb0], R12 ;  /* 0x0000b00c01007387 */ /* 0x0001e80000100a00 */
[----:B------:R-:W-:Y:S04]  /*41a60*/  STL.64 [R1+0xb8], R14 ;  /* 0x0000b80e01007387 */ /* 0x000fe80000100a00 */
[----:B------:R-:W2:Y:S04]  /*41a70*/  LDL.LU.64 R28, [R1+0x1250] ;  /* 0x00125000011c7983 */ /* 0x000ea80000300a00 */
[----:B------:R-:W2:Y:S04]  /*41a80*/  LDL.LU.64 R30, [R1+0x1258] ;  /* 0x00125800011e7983 */ /* 0x000ea80000300a00 */
[----:B------:R-:W4:Y:S04]  /*41a90*/  LDL.LU.64 R56, [R1+0x1190] ;  /* 0x0011900001387983 */ /* 0x000f280000300a00 */
[----:B------:R-:W4:Y:S01]  /*41aa0*/  LDL.LU.64 R58, [R1+0x1198] ;  /* 0x00119800013a7983 */ /* 0x000f220000300a00 */
[----:B0-----:R-:W-:-:S03]  /*41ab0*/  IMAD.MOV.U32 R12, RZ, RZ, R8 ;  /* 0x000000ffff0c7224 */ /* 0x001fc600078e0008 */
[----:B------:R-:W2:Y:S04]  /*41ac0*/  LDL.LU.64 R8, [R1+0x1160] ;  /* 0x0011600001087983 */ /* 0x000ea80000300a00 */
[----:B------:R-:W2:Y:S04]  /*41ad0*/  LDL.LU.64 R10, [R1+0x1168] ;  /* 0x00116800010a7983 */ /* 0x000ea80000300a00 */
[----:B------:R-:W2:Y:S04]  /*41ae0*/  LDL.LU.64 R20, [R1+0x1130] ;  /* 0x0011300001147983 */ /* 0x000ea80000300a00 */
[----:B------:R-:W2:Y:S04]  /*41af0*/  LDL.LU.64 R22, [R1+0x1138] ;  /* 0x0011380001167983 */ /* 0x000ea80000300a00 */
[----:B------:R-:W2:Y:S04]  /*41b00*/  LDL.LU.64 R52, [R1+0x1100] ;  /* 0x0011000001347983 */ /* 0x000ea80000300a00 */
[----:B------:R-:W2:Y:S04]  /*41b10*/  LDL.LU.64 R54, [R1+0x1108] ;  /* 0x0011080001367983 */ /* 0x000ea80000300a00 */
[----:B------:R-:W2:Y:S04]  /*41b20*/  LDL.LU.64 R16, [R1+0x9e0] ;  /* 0x0009e00001107983 */ /* 0x000ea80000300a00 */
[----:B------:R-:W2:Y:S04]  /*41b30*/  LDL.LU.64 R18, [R1+0x9e8] ;  /* 0x0009e80001127983 */ /* 0x000ea80000300a00 */
[----:B------:R-:W-:Y:S04]  /*41b40*/  STL.64 [R1+0x4de8], R42 ;  /* 0x004de82a01007387 */ /* 0x000fe80000100a00 */
[----:B------:R-:W-:Y:S01]  /*41b50*/  STL.64 [R1+0x4de0], R40 ;  /* 0x004de02801007387 */ /* 0x000fe20000100a00 */
[----:B---3--:R-:W-:-:S15]  /*41b60*/  HMMA.16816.F32.BF16 R32, R44, R36, R32 ;  /* 0x000000242c20723c */ /* 0x008fde0000041820 */
        /* <DEDUP_REMOVED lines=11> */
[----:B0-----:R-:W4:Y:S01]  /*41c20*/  LDL.LU.64 R28, [R1+0x4e20] ;  /* 0x004e2000011c7983 */ /* 0x001f220000300a00 */
[C---:B------:R-:W-:Y:S08]  /*41c30*/  HMMA.16816.F32.BF16 R8, R44.reuse, R24, R8 ;  /* 0x000000182c08723c */ /* 0x040ff00000041808 */
[----:B----4-:R-:W-:-:S15]  /*41c40*/  HMMA.16816.F32.BF16 R56, R44, R28, R56 ;  /* 0x0000001c2c38723c */ /* 0x010fde0000041838 */
[----:B------:R-:W-:-:S04]  /*41c50*/  NOP ;  /* 0x0000000000007918 */ /* 0x000fc80000000000 */
[----:B------:R0:W-:Y:S04]  /*41c60*/  STL.64 [R1+0x80], R56 ;  /* 0x0000803801007387 */ /* 0x0001e80000100a00 */
[----:B------:R1:W-:Y:S04]  /*41c70*/  STL.64 [R1+0x88], R58 ;  /* 0x0000883a01007387 */ /* 0x0003e80000100a00 */
[----:B0-----:R-:W2:Y:S04]  /*41c80*/  LDL.LU.64 R56, [R1+0x9d0] ;  /* 0x0009d00001387983 */ /* 0x001ea80000300a00 */
[----:B-1----:R-:W2:Y:S04]  /*41c90*/  LDL.LU.64 R58, [R1+0x9d8] ;  /* 0x0009d800013a7983 */ /* 0x002ea80000300a00 */
[----:B------:R-:W-:Y:S04]  /*41ca0*/  STL.64 [R1+0x70], R8 ;  /* 0x0000700801007387 */ /* 0x000fe80000100a00 */
[----:B------:R0:W-:Y:S04]  /*41cb0*/  STL.64 [R1+0x78], R10 ;  /* 0x0000780a01007387 */ /* 0x0001e80000100a00 */
[----:B0-----:R-:W4:Y:S04]  /*41cc0*/  LDL.LU.64 R10, [R1+0x4e18] ;  /* 0x004e1800010a7983 */ /* 0x001f280000300a00 */
[----:B------:R-:W2:Y:S01]  /*41cd0*/  LDL.LU.64 R8, [R1+0x4e10] ;  /* 0x004e100001087983 */ /* 0x000ea20000300a00 */
[C---:B------:R-:W-:Y:S08]  /*41ce0*/  HMMA.16816.F32.BF16 R52, R44.reuse, R4, R52 ;  /* 0x000000042c34723c */ /* 0x040ff00000041834 */
[----:B--2---:R-:W-:-:S15]  /*41cf0*/  HMMA.16816.F32.BF16 R20, R44, R8, R20 ;  /* 0x000000082c14723c */ /* 0x004fde0000041814 */
[----:B------:R-:W-:-:S04]  /*41d00*/  NOP ;  /* 0x0000000000007918 */ /* 0x000fc80000000000 */
[----:B------:R-:W-:Y:S04]  /*41d10*/  STL.64 [R1+0x60], R20 ;  /* 0x0000601401007387 */ /* 0x000fe80000100a00 */
[----:B------:R-:W-:Y:S04]  /*41d20*/  STL.64 [R1+0x68], R22 ;  /* 0x0000681601007387 */ /* 0x000fe80000100a00 */
[----:B------:R-:W0:Y:S04]  /*41d30*/  LDSM.16.MT88.4 R20, [R0+UR5+0x180] ;  /* 0x000180050014783b */ /* 0x000e280008004200 */
[----:B0-----:R-:W-:Y:S04]  /*41d40*/  STL.64 [R1+0x4d38], R22 ;  /* 0x004d381601007387 */ /* 0x001fe80000100a00 */
[----:B------:R0:W-:Y:S04]  /*41d50*/  STL.64 [R1+0x4d30], R20 ;  /* 0x004d301401007387 */ /* 0x0001e80000100a00 */
[----:B0-----:R-:W2:Y:S04]  /*41d60*/  LDL.LU.64 R20, [R1+0x9c0] ;  /* 0x0009c00001147983 */ /* 0x001ea80000300a00 */
[----:B------:R-:W2:Y:S04]  /*41d70*/  LDL.LU.64 R22, [R1+0x9c8] ;  /* 0x0009c80001167983 */ /* 0x000ea80000300a00 */
[----:B------:R0:W-:Y:S04]  /*41d80*/  STL.64 [R1+0x260], R52 ;  /* 0x0002603401007387 */ /* 0x0001e80000100a00 */
[----:B------:R-:W-:Y:S04]  /*41d90*/  STL.64 [R1+0x268], R54 ;  /* 0x0002683601007387 */ /* 0x000fe80000100a00 */
[----:B0-----:R-:W2:Y:S01]  /*41da0*/  LDL.LU.64 R52, [R1+0x4e08] ;  /* 0x004e080001347983 */ /* 0x001ea20000300a00 */
[----:B------:R-:W-:-:S02]  /*41db0*/  IMAD.MOV.U32 R40, RZ, RZ, R3 ;  /* 0x000000ffff287224 */ /* 0x000fc400078e0003 */
[----:B------:R-:W-:-:S07]  /*41dc0*/  IMAD.MOV.U32 R41, RZ, RZ, R2 ;  /* 0x000000ffff297224 */ /* 0x000fce00078e0002 */
[C---:B---3--:R-:W-:Y:S08]  /*41dd0*/  HMMA.16816.F32.BF16 R40, R44.reuse, R40, R36 ;  /* 0x000000282c28723c */ /* 0x048ff00000041824 */
[C---:B------:R-:W-:Y:S01]  /*41de0*/  HMMA.16816.F32.BF16 R56, R44.reuse, R48, R56 ;  /* 0x000000302c38723c */ /* 0x040fe20000041838 */
[----:B------:R-:W3:Y:S10]  /*41df0*/  LDL.LU.64 R36, [R1+0x9b0] ;  /* 0x0009b00001247983 */ /* 0x000ef40000300a00 */
[----:B------:R0:W-:Y:S04]  /*41e00*/  STL.64 [R1+0x250], R40 ;  /* 0x0002502801007387 */ /* 0x0001e80000100a00 */
[----:B------:R1:W-:Y:S04]  /*41e10*/  STL.64 [R1+0x258], R42 ;  /* 0x0002582a01007387 */ /* 0x0003e80000100a00 */
[----:B------:R-:W3:Y:S01]  /*41e20*/  LDL.LU.64 R38, [R1+0x9b8] ;  /* 0x0009b80001267983 */ /* 0x000ee20000300a00 */
[----:B--2---:R-:W-:-:S15]  /*41e30*/  HMMA.16816.F32.BF16 R16, R44, R52, R16 ;  /* 0x000000342c10723c */ /* 0x004fde0000041810 */
[----:B------:R-:W-:-:S04]  /*41e40*/  NOP ;  /* 0x0000000000007918 */ /* 0x000fc80000000000 */
[----:B------:R2:W-:Y:S04]  /*41e50*/  STL.64 [R1+0x240], R16 ;  /* 0x0002401001007387 */ /* 0x0005e80000100a00 */
[----:B------:R2:W-:Y:S04]  /*41e60*/  STL.64 [R1+0x248], R18 ;  /* 0x0002481201007387 */ /* 0x0005e80000100a00 */
[----:B0-----:R-:W4:Y:S04]  /*41e70*/  LDL.LU.64 R40, [R1+0x9a0] ;  /* 0x0009a00001287983 */ /* 0x001f280000300a00 */
[----:B-1----:R-:W4:Y:S04]  /*41e80*/  LDL.LU.64 R42, [R1+0x9a8] ;  /* 0x0009a800012a7983 */ /* 0x002f280000300a00 */
[----:B--2---:R-:W2:Y:S04]  /*41e90*/  LDL.LU.64 R16, [R1+0x990] ;  /* 0x0009900001107983 */ /* 0x004ea80000300a00 */
[----:B------:R-:W2:Y:S04]  /*41ea0*/  LDL.LU.64 R18, [R1+0x998] ;  /* 0x0009980001127983 */ /* 0x000ea80000300a00 */
[----:B------:R0:W-:Y:S04]  /*41eb0*/  STL.64 [R1+0x230], R56 ;  /* 0x0002303801007387 */ /* 0x0001e80000100a00 */
[----:B------:R1:W-:Y:S04]  /*41ec0*/  STL.64 [R1+0x238], R58 ;  /* 0x0002383a01007387 */ /* 0x0003e80000100a00 */
[----:B0-----:R-:W2:Y:S01]  /*41ed0*/  LDL.LU.64 R56, [R1+0x4e00] ;  /* 0x004e000001387983 */ /* 0x001ea20000300a00 */
[----:B------:R-:W-:-:S07]  /*41ee0*/  IMAD.MOV.U32 R13, RZ, RZ, R6 ;  /* 0x000000ffff0d7224 */ /* 0x000fce00078e0006 */
[C---:B---3--:R-:W-:Y:S01]  /*41ef0*/  HMMA.16816.F32.BF16 R12, R44.reuse, R12, R36 ;  /* 0x0000000c2c0c723c */ /* 0x048fe20000041824 */
[----:B------:R-:W-:Y:S02]  /*41f00*/  IMAD.MOV.U32 R30, RZ, RZ, R48 ;  /* 0x000000ffff1e7224 */ /* 0x000fe400078e0030 */
[----:B------:R-:W-:Y:S02]  /*41f10*/  IMAD.MOV.U32 R27, RZ, RZ, R49 ;  /* 0x000000ffff1b7224 */ /* 0x000fe400078e0031 */
[----:B------:R-:W3:Y:S04]  /*41f20*/  LDL.LU.64 R48, [R1+0x960] ;  /* 0x0009600001307983 */ /* 0x000ee80000300a00 */
[----:B------:R-:W3:Y:S01]  /*41f30*/  LDL.LU.64 R50, [R1+0x968] ;  /* 0x0009680001327983 */ /* 0x000ee20000300a00 */
[----:B--2---:R-:W-:Y:S03]  /*41f40*/  HMMA.16816.F32.BF16 R20, R44, R56, R20 ;  /* 0x000000382c14723c */ /* 0x004fe60000041814 */
[----:B------:R-:W2:Y:S04]  /*41f50*/  LDL.LU.64 R56, [R1+0xa00] ;  /* 0x000a000001387983 */ /* 0x000ea80000300a00 */
[----:B-1----:R-:W2:-:S12]  /*41f60*/  LDL.LU.64 R58, [R1+0xa08] ;  /* 0x000a0800013a7983 */ /* 0x002e980000300a00 */
[----:B------:R-:W-:Y:S02]  /*41f70*/  IMAD.MOV.U32 R60, RZ, RZ, R20 ;  /* 0x000000ffff3c7224 */ /* 0x000fe400078e0014 */
[----:B------:R-:W-:Y:S02]  /*41f80*/  IMAD.MOV.U32 R3, RZ, RZ, R21 ;  /* 0x000000ffff037224 */ /* 0x000fe400078e0015 */
[----:B------:R-:W-:Y:S02]  /*41f90*/  IMAD.MOV.U32 R2, RZ, RZ, R22 ;  /* 0x000000ffff027224 */ /* 0x000fe400078e0016 */
[----:B------:R-:W-:Y:S01]  /*41fa0*/  IMAD.MOV.U32 R0, RZ, RZ, R23 ;  /* 0x000000ffff007224 */ /* 0x000fe200078e0017 */
[----:B------:R-:W2:Y:S04]  /*41fb0*/  LDL.LU.64 R20, [R1+0x940] ;  /* 0x0009400001147983 */ /* 0x000ea80000300a00 */
[----:B------:R-:W2:Y:S04]  /*41fc0*/  LDL.LU.64 R22, [R1+0x948] ;  /* 0x0009480001167983 */ /* 0x000ea80000300a00 */
[----:B------:R-:W2:Y:S04]  /*41fd0*/  LDL.LU.64 R36, [R1+0x4df8] ;  /* 0x004df80001247983 */ /* 0x000ea80000300a00 */
[----:B------:R0:W-:Y:S04]  /*41fe0*/  STL.64 [R1+0x210], R12 ;  /* 0x0002100c01007387 */ /* 0x0001e80000100a00 */
[----:B------:R4:W-:Y:S04]  /*41ff0*/  STL.64 [R1+0x218], R14 ;  /* 0x0002180e01007387 */ /* 0x0009e80000100a00 */
[----:B0-----:R-:W4:Y:S02]  /*42000*/  LDL.LU.64 R12, [R1+0x4df0] ;  /* 0x004df000010c7983 */ /* 0x001f240000300a00 */
[----:B----4-:R-:W-:Y:S02]  /*42010*/  HMMA.16816.F32.BF16 R12, R44, R12, R40 ;  /* 0x0000000c2c0c723c */ /* 0x010fe40000041828 */
[----:B------:R-:W4:Y:S04]  /*42020*/  LDL.LU.64 R42, [R1+0x4de8] ;  /* 0x004de800012a7983 */ /* 0x000f280000300a00 */
[----:B------:R-:W2:-:S13]  /*42030*/  LDL.LU.64 R40, [R1+0x4de0] ;  /* 0x004de00001287983 */ /* 0x000e9a0000300a00 */
[----:B------:R0:W-:Y:S04]  /*42040*/  STL.64 [R1+0x200], R12 ;  /* 0x0002000c01007387 */ /* 0x0001e80000100a00 */
[----:B------:R-:W-:Y:S04]  /*42050*/  STL.64 [R1+0x208], R14 ;  /* 0x0002080e01007387 */ /* 0x000fe80000100a00 */
[----:B0-----:R-:W2:Y:S02]  /*42060*/  LDL.LU.64 R12, [R1+0x4dd8] ;  /* 0x004dd800010c7983 */ /* 0x001ea40000300a00 */
        /* <DEDUP_REMOVED lines=8> */
[----:B------:R-:W2:Y:S04]  /*420f0*/  LDL.LU.64 R14, [R1+0x4dc0] ;  /* 0x004dc000010e7983 */ /* 0x000ea80000300a00 */
[----:B------:R-:W3:Y:S02]  /*42100*/  LDL.LU.64 R12, [R1+0x4db8] ;  /* 0x004db800010c7983 */ /* 0x000ee40000300a00 */
[----:B---3--:R-:W-:-:S15]  /*42110*/  HMMA.16816.F32.BF16 R48, R44, R12, R48 ;  /* 0x0000000c2c30723c */ /* 0x008fde0000041830 */
[----:B------:R-:W-:-:S04]  /*42120*/  NOP ;  /* 0x0000000000007918 */ /* 0x000fc80000000000 */
[----:B------:R-:W-:Y:S04]  /*42130*/  STL.64 [R1+0x1e0], R48 ;  /* 0x0001e03001007387 */ /* 0x000fe80000100a00 */
[----:B------:R0:W-:Y:S04]  /*42140*/  STL.64 [R1+0x1e8], R50 ;  /* 0x0001e83201007387 */ /* 0x0001e80000100a00 */
[----:B0-----:R-:W3:Y:S04]  /*42150*/  LDL.LU.64 R50, [R1+0x4db0] ;  /* 0x004db00001327983 */ /* 0x001ee80000300a00 */
[----:B------:R-:W3:Y:S04]  /*42160*/  LDL.LU.64 R48, [R1+0x4da8] ;  /* 0x004da80001307983 */ /* 0x000ee80000300a00 */
[----:B--2---:R-:W-:Y:S04]  /*42170*/  STL.64 [R1+0x4d48], R14 ;  /* 0x004d480e01007387 */ /* 0x004fe80000100a00 */
[----:B------:R0:W-:Y:S04]  /*42180*/  STL.64 [R1+0x4d40], R12 ;  /* 0x004d400c01007387 */ /* 0x0001e80000100a00 */
[----:B0-----:R-:W2:Y:S04]  /*42190*/  LDL.LU.64 R12, [R1+0x950] ;  /* 0x00095000010c7983 */ /* 0x001ea80000300a00 */
[----:B------:R-:W2:Y:S04]  /*421a0*/  LDL.LU.64 R14, [R1+0x958] ;  /* 0x00095800010e7983 */ /* 0x000ea80000300a00 */
[----:B------:R-:W-:Y:S04]  /*421b0*/  STL.64 [R1+0x4d58], R18 ;  /* 0x004d581201007387 */ /* 0x000fe80000100a00 */
[----:B------:R-:W-:Y:S01]  /*421c0*/  STL.64 [R1+0x4d50], R16 ;  /* 0x004d501001007387 */ /* 0x000fe20000100a00 */
[----:B--2---:R-:W-:-:S15]  /*421d0*/  HMMA.16816.F32.BF16 R12, R44, R16, R12 ;  /* 0x000000102c0c723c */ /* 0x004fde000004180c */
[----:B------:R-:W-:-:S04]  /*421e0*/  NOP ;  /* 0x0000000000007918 */ /* 0x000fc80000000000 */
[----:B------:R-:W-:Y:S04]  /*421f0*/  STL.64 [R1+0x50], R12 ;  /* 0x0000500c01007387 */ /* 0x000fe80000100a00 */
[----:B------:R3:W-:Y:S02]  /*42200*/  STL.64 [R1+0x58], R14 ;  /* 0x0000580e01007387 */ /* 0x0007e40000100a00 */
[C---:B---3--:R-:W-:Y:S02]  /*42210*/  HMMA.16816.F32.BF16 R12, R48.reuse, R40, R56 ;  /* 0x00000028300c723c */ /* 0x048fe40000041838 */
[----:B----4-:R-:W-:Y:S04]  /*42220*/  STL.64 [R1+0x4d68], R42 ;  /* 0x004d682a01007387 */ /* 0x010fe80000100a00 */
[----:B------:R0:W-:Y:S02]  /*42230*/  STL.64 [R1+0x4d60], R40 ;  /* 0x004d602801007387 */ /* 0x0001e40000100a00 */
[C---:B------:R-:W-:Y:S11]  /*42240*/  HMMA.16816.F32.BF16 R56, R48.reuse, R36, R20 ;  /* 0x000000243038723c */ /* 0x040ff60000041814 */
[----:B------:R1:W-:Y:S04]  /*42250*/  STL.64 [R1+0x40], R12 ;  /* 0x0000400c01007387 */ /* 0x0003e80000100a00 */
[----:B------:R2:W-:Y:S04]  /*42260*/  STL.64 [R1+0x48], R14 ;  /* 0x0000480e01007387 */ /* 0x0005e80000100a00 */
[----:B------:R-:W3:Y:S04]  /*42270*/  LDL.LU.64 R44, [R1+0x930] ;  /* 0x00093000012c7983 */ /* 0x000ee80000300a00 */
[----:B------:R-:W3:Y:S04]  /*42280*/  LDL.LU.64 R46, [R1+0x938] ;  /* 0x00093800012e7983 */ /* 0x000ee80000300a00 */
[----:B0-----:R-:W4:Y:S04]  /*42290*/  LDL.LU.64 R40, [R1+0x920] ;  /* 0x0009200001287983 */ /* 0x001f280000300a00 */
[----:B------:R-:W4:Y:S04]  /*422a0*/  LDL.LU.64 R42, [R1+0x928] ;  /* 0x00092800012a7983 */ /* 0x000f280000300a00 */
[----:B------:R-:W3:Y:S04]  /*422b0*/  LDL.LU.64 R20, [R1+0x910] ;  /* 0x0009100001147983 */ /* 0x000ee80000300a00 */
[----:B------:R-:W3:Y:S04]  /*422c0*/  LDL.LU.64 R22, [R1+0x918] ;  /* 0x0009180001167983 */ /* 0x000ee80000300a00 */
[----:B-1----:R-:W3:Y:S04]  /*422d0*/  LDL.LU.64 R12, [R1+0x900] ;  /* 0x00090000010c7983 */ /* 0x002ee80000300a00 */
[----:B--2---:R-:W2:Y:S04]  /*422e0*/  LDL.LU.64 R14, [R1+0x908] ;  /* 0x00090800010e7983 */ /* 0x004ea80000300a00 */
[----:B------:R0:W-:Y:S04]  /*422f0*/  STL.64 [R1+0x4d70], R36 ;  /* 0x004d702401007387 */ /* 0x0001e80000100a00 */
[----:B0-----:R-:W2:Y:S04]  /*42300*/  LDL.64 R36, [R1+0x20] ;  /* 0x0000200001247983 */ /* 0x001ea80000100a00 */
[----:B--2---:R-:W-:Y:S04]  /*42310*/  STL.64 [R1+0x4d80], R36 ;  /* 0x004d802401007387 */ /* 0x004fe80000100a00 */
[----:B------:R-:W2:Y:S04]  /*42320*/  LDL.64 R16, [R1+0x10] ;  /* 0x0000100001107983 */ /* 0x000ea80000100a00 */
[----:B--2---:R-:W-:Y:S04]  /*42330*/  STL.64 [R1+0x4d78], R16 ;  /* 0x004d781001007387 */ /* 0x004fe80000100a00 */
[----:B------:R-:W-:Y:S04]  /*42340*/  STL.64 [R1+0x4480], R58 ;  /* 0x0044803a01007387 */ /* 0x000fe80000100a00 */
[----:B------:R0:W-:Y:S04]  /*42350*/  STL.64 [R1+0x4478], R56 ;  /* 0x0044783801007387 */ /* 0x0001e80000100a00 */
[----:B0-----:R-:W2:Y:S04]  /*42360*/  LDL.LU.64 R56, [R1+0x30] ;  /* 0x0000300001387983 */ /* 0x001ea80000300a00 */
[----:B------:R-:W2:Y:S01]  /*42370*/  LDL.64 R58, [R1+0x38] ;  /* 0x00003800013a7983 */ /* 0x000ea20000100a00 */
[C---:B---3--:R-:W-:Y:S08]  /*42380*/  HMMA.16816.F32.BF16 R16, R48.reuse, R32, R44 ;  /* 0x000000203010723c */ /* 0x048ff0000004182c */
[----:B------:R-:W-:Y:S01]  /*42390*/  HMMA.16816.F32.BF16 R20, R48, R24, R20 ;  /* 0x000000183014723c */ /* 0x000fe20000041814 */
[----:B--2---:R-:W-:Y:S04]  /*423a0*/  STL.64 [R1+0x4d90], R58 ;  /* 0x004d903a01007387 */ /* 0x004fe80000100a00 */
[----:B------:R0:W-:Y:S02]  /*423b0*/  STL.64 [R1+0x4d88], R56 ;  /* 0x004d883801007387 */ /* 0x0001e40000100a00 */
[----:B0-----:R-:W-:-:S02]  /*423c0*/  IMAD.MOV.U32 R56, RZ, RZ, R30 ;  /* 0x000000ffff387224 */ /* 0x001fc400078e001e */
[----:B------:R-:W-:-:S05]  /*423d0*/  IMAD.MOV.U32 R57, RZ, RZ, R27 ;  /* 0x000000ffff397224 */ /* 0x000fca00078e001b */
[----:B------:R-:W-:Y:S04]  /*423e0*/  STL.64 [R1+0x4da0], R56 ;  /* 0x004da03801007387 */ /* 0x000fe80000100a00 */
[----:B------:R0:W-:Y:S04]  /*423f0*/  STL.64 [R1+0x4d28], R32 ;  /* 0x004d282001007387 */ /* 0x0001e80000100a00 */
[----:B------:R-:W-:Y:S04]  /*42400*/  STL.64 [R1+0x320], R16 ;  /* 0x0003201001007387 */ /* 0x000fe80000100a00 */
[----:B------:R1:W-:Y:S01]  /*42410*/  STL.64 [R1+0x328], R18 ;  /* 0x0003281201007387 */ /* 0x0003e20000100a00 */
[----:B0-----:R-:W-:-:S02]  /*42420*/  IMAD.MOV.U32 R33, RZ, RZ, R6 ;  /* 0x000000ffff217224 */ /* 0x001fc400078e0006 */
[----:B------:R-:W-:Y:S01]  /*42430*/  IMAD.MOV.U32 R32, RZ, RZ, R26 ;  /* 0x000000ffff207224 */ /* 0x000fe200078e001a */
[----:B------:R-:W-:-:S04]  /*42440*/  LOP3.LUT R6, R61, 0x40, RZ, 0x3c, !PT ;  /* 0x000000403d067812 */ /* 0x000fc800078e3cff */
[----:B------:R4:W-:Y:S04]  /*42450*/  STL.64 [R1+0x4d98], R32 ;  /* 0x004d982001007387 */ /* 0x0009e80000100a00 */
[----:B------:R-:W0:Y:S01]  /*42460*/  LDSM.16.MT88.4 R44, [R6+UR5] ;  /* 0x00000005062c783b */ /* 0x000e220008004200 */
[C---:B-1----:R-:W-:Y:S08]  /*42470*/  HMMA.16816.F32.BF16 R16, R48.reuse, R8, R12 ;  /* 0x000000083010723c */ /* 0x042ff0000004180c */
[----:B----4-:R-:W-:-:S15]  /*42480*/  HMMA.16816.F32.BF16 R32, R48, R28, R40 ;  /* 0x0000001c3020723c */ /* 0x010fde0000041828 */
[----:B------:R-:W-:-:S04]  /*42490*/  NOP ;  /* 0x0000000000007918 */ /* 0x000fc80000000000 */
[----:B------:R-:W-:Y:S04]  /*424a0*/  STL.64 [R1+0x380], R32 ;  /* 0x0003802001007387 */ /* 0x000fe80000100a00 */
[----:B------:R-:W-:Y:S04]  /*424b0*/  STL.64 [R1+0x388], R34 ;  /* 0x0003882201007387 */ /* 0x000fe80000100a00 */
[----:B------:R-:W2:Y:S04]  /*424c0*/  LDL.LU.64 R12, [R1+0x8f0] ;  /* 0x0008f000010c7983 */ /* 0x000ea80000300a00 */
[----:B------:R1:W-:Y:S04]  /*424d0*/  STL.64 [R1+0x4e0], R20 ;  /* 0x0004e01401007387 */ /* 0x0003e80000100a00 */
[----:B------:R3:W-:Y:S04]  /*424e0*/  STL.64 [R1+0x4e8], R22 ;  /* 0x0004e81601007387 */ /* 0x0007e80000100a00 */
[----:B------:R-:W2:Y:S04]  /*424f0*/  LDL.LU.64 R14, [R1+0x8f8] ;  /* 0x0008f800010e7983 */ /* 0x000ea80000300a00 */
[----:B------:R4:W-:Y:S04]  /*42500*/  STL.64 [R1+0x6a0], R16 ;  /* 0x0006a01001007387 */ /* 0x0009e80000100a00 */
[----:B------:R0:W-:Y:S04]  /*42510*/  STL.64 [R1+0x6a8], R18 ;  /* 0x0006a81201007387 */ /* 0x0001e80000100a00 */
[----:B-1----:R-:W2:Y:S04]  /*42520*/  LDL.LU.64 R20, [R1+0x8e0] ;  /* 0x0008e00001147983 */ /* 0x002ea80000300a00 */
[----:B---3--:R-:W3:Y:S04]  /*42530*/  LDL.LU.64 R22, [R1+0x8e8] ;  /* 0x0008e80001167983 */ /* 0x008ee80000300a00 */
[----:B------:R-:W3:Y:S04]  /*42540*/  LDL.LU.64 R56, [R1+0x8d0] ;  /* 0x0008d00001387983 */ /* 0x000ee80000300a00 */
[----:B------:R-:W3:Y:S04]  /*42550*/  LDL.LU.64 R58, [R1+0x8d8] ;  /* 0x0008d800013a7983 */ /* 0x000ee80000300a00 */
[----:B------:R-:W3:Y:S04]  /*42560*/  LDL.LU.64 R32, [R1+0x8c0] ;  /* 0x0008c00001207983 */ /* 0x000ee80000300a00 */
[----:B------:R-:W3:Y:S04]  /*42570*/  LDL.LU.64 R34, [R1+0x8c8] ;  /* 0x0008c80001227983 */ /* 0x000ee80000300a00 */
[----:B------:R-:W3:Y:S04]  /*42580*/  LDL.LU.64 R36, [R1+0x8b0] ;  /* 0x0008b00001247983 */ /* 0x000ee80000300a00 */
[----:B------:R-:W3:Y:S04]  /*42590*/  LDL.LU.64 R38, [R1+0x8b8] ;  /* 0x0008b80001267983 */ /* 0x000ee80000300a00 */
[----:B----4-:R-:W4:Y:S04]  /*425a0*/  LDL.LU.64 R16, [R1+0x8a0] ;  /* 0x0008a00001107983 */ /* 0x010f280000300a00 */
[----:B0-----:R-:W4:Y:S04]  /*425b0*/  LDL.LU.64 R18, [R1+0x8a8] ;  /* 0x0008a80001127983 */ /* 0x001f280000300a00 */
[----:B------:R-:W4:Y:S04]  /*425c0*/  LDL.LU.64 R40, [R1+0x890] ;  /* 0x0008900001287983 */ /* 0x000f280000300a00 */
[----:B------:R-:W4:Y:S04]  /*425d0*/  LDL.LU.64 R42, [R1+0x898] ;  /* 0x00089800012a7983 */ /* 0x000f280000300a00 */
[----:B------:R-:W-:Y:S04]  /*425e0*/  STL.64 [R1+0x4cd0], R46 ;  /* 0x004cd02e01007387 */ /* 0x000fe80000100a00 */
[----:B------:R0:W-:Y:S04]  /*425f0*/  STL.64 [R1+0x4cc8], R44 ;  /* 0x004cc82c01007387 */ /* 0x0001e80000100a00 */
[----:B0-----:R-:W4:Y:S01]  /*42600*/  LDL.64 R44, [R1+0xf0] ;  /* 0x0000f000012c7983 */ /* 0x001f220000100a00 */
[C---:B--2---:R-:W-:Y:S08]  /*42610*/  HMMA.16816.F32.BF16 R12, R48.reuse, R4, R12 ;  /* 0x00000004300c723c */ /* 0x044ff0000004180c */
[C---:B---3--:R-:W-:Y:S11]  /*42620*/  HMMA.16816.F32.BF16 R56, R48.reuse, R52, R56 ;  /* 0x000000343038723c */ /* 0x048ff60000041838 */
[----:B------:R0:W-:Y:S01]  /*42630*/  STL.64 [R1+0x750], R12 ;  /* 0x0007500c01007387 */ /* 0x0001e20000100a00 */
[C---:B----4-:R-:W-:Y:S03]  /*42640*/  HMMA.16816.F32.BF16 R20, R48.reuse, R44, R20 ;  /* 0x0000002c3014723c */ /* 0x050fe60000041814 */
[----:B------:R1:W-:Y:S04]  /*42650*/  STL.64 [R1+0x758], R14 ;  /* 0x0007580e01007387 */ /* 0x0003e80000100a00 */
[----:B0-----:R-:W2:Y:S04]  /*42660*/  LDL.LU.64 R12, [R1+0x880] ;  /* 0x00088000010c7983 */ /* 0x001ea80000300a00 */
[----:B-1----:R-:W2:Y:S08]  /*42670*/  LDL.LU.64 R14, [R1+0x888] ;  /* 0x00088800010e7983 */ /* 0x002eb00000300a00 */
[----:B------:R0:W-:Y:S04]  /*42680*/  STL.64 [R1+0x740], R20 ;  /* 0x0007401401007387 */ /* 0x0001e80000100a00 */
[----:B------:R1:W-:Y:S04]  /*42690*/  STL.64 [R1+0x748], R22 ;  /* 0x0007481601007387 */ /* 0x0003e80000100a00 */
[----:B0-----:R-:W3:Y:S04]  /*426a0*/  LDL.LU.64 R20, [R1+0x870] ;  /* 0x0008700001147983 */ /* 0x001ee80000300a00 */
[----:B-1----:R-:W3:Y:S04]  /*426b0*/  LDL.LU.64 R22, [R1+0x878] ;  /* 0x0008780001167983 */ /* 0x002ee80000300a00 */
[----:B------:R0:W-:Y:S04]  /*426c0*/  STL.64 [R1+0x730], R56 ;  /* 0x0007303801007387 */ /* 0x0001e80000100a00 */
[----:B------:R1:W-:Y:S04]  /*426d0*/  STL.64 [R1+0x738], R58 ;  /* 0x0007383a01007387 */ /* 0x0003e80000100a00 */
[----:B0-----:R-:W1:Y:S02]  /*426e0*/  LDL.LU.64 R56, [R1+0x4da0] ;  /* 0x004da00001387983 */ /* 0x001e640000300a00 */
[----:B-1----:R-:W-:Y:S02]  /*426f0*/  HMMA.16816.F32.BF16 R56, R48, R56, R32 ;  /* 0x000000383038723c */ /* 0x002fe40000041820 */
[----:B------:R-:W2:-:S15]  /*42700*/  LDL.LU.64 R32, [R1+0x4d98] ;  /* 0x004d980001207983 */ /* 0x000e9e0000300a00 */
[----:B------:R-:W-:Y:S02]  /*42710*/  NOP ;  /* 0x0000000000007918 */ /* 0x000fe40000000000 */
[----:B------:R-:W-:Y:S04]  /*42720*/  STL.64 [R1+0x720], R56 ;  /* 0x0007203801007387 */ /* 0x000fe80000100a00 */
[----:B------:R0:W-:Y:S04]  /*42730*/  STL.64 [R1+0x728], R58 ;  /* 0x0007283a01007387 */ /* 0x0001e80000100a00 */
[----:B0-----:R-:W4:Y:S04]  /*42740*/  LDL.LU.64 R58, [R1+0x4d90] ;  /* 0x004d9000013a7983 */ /* 0x001f280000300a00 */
[----:B------:R-:W2:Y:S02]  /*42750*/  LDL.LU.64 R56, [R1+0x4d88] ;  /* 0x004d880001387983 */ /* 0x000ea40000300a00 */
[----:B--2---:R-:W-:-:S15]  /*42760*/  HMMA.16816.F32.BF16 R36, R48, R56, R36 ;  /* 0x000000383024723c */ /* 0x004fde0000041824 */
[----:B------:R-:W-:-:S04]  /*42770*/  NOP ;  /* 0x0000000000007918 */ /* 0x000fc80000000000 */
[----:B------:R0:W-:Y:S04]  /*42780*/  STL.64 [R1+0x710], R36 ;  /* 0x0007102401007387 */ /* 0x0001e80000100a00 */
[----:B------:R-:W-:Y:S04]  /*42790*/  STL.64 [R1+0x718], R38 ;  /* 0x0007182601007387 */ /* 0x000fe80000100a00 */
[----:B0-----:R-:W2:Y:S04]  /*427a0*/  LDL.LU.64 R36, [R1+0x4d80] ;  /* 0x004d800001247983 */ /* 0x001ea80000300a00 */
[----:B----4-:R-:W-:Y:S04]  /*427b0*/  STL.64 [R1+0x4d08], R58 ;  /* 0x004d083a01007387 */ /* 0x010fe80000100a00 */
[----:B------:R0:W-:Y:S04]  /*427c0*/  STL.64 [R1+0x4d00], R56 ;  /* 0x004d003801007387 */ /* 0x0001e80000100a00 */
[----:B0-----:R-:W4:Y:S04]  /*427d0*/  LDL.LU.64 R56, [R1+0x850] ;  /* 0x0008500001387983 */ /* 0x001f280000300a00 */
[----:B------:R-:W4:Y:S01]  /*427e0*/  LDL.LU.64 R58, [R1+0x858] ;  /* 0x00085800013a7983 */ /* 0x000f220000300a00 */
[----:B--2---:R-:W-:-:S15]  /*427f0*/  HMMA.16816.F32.BF16 R16, R48, R36, R16 ;  /* 0x000000243010723c */ /* 0x004fde0000041810 */
[----:B------:R-:W-:-:S04]  /*42800*/  NOP ;  /* 0x0000000000007918 */ /* 0x000fc80000000000 */
[----:B------:R0:W-:Y:S04]  /*42810*/  STL.64 [R1+0x700], R16 ;  /* 0x0007001001007387 */ /* 0x0001e80000100a00 */
[----:B------:R-:W-:Y:S04]  /*42820*/  STL.64 [R1+0x708], R18 ;  /* 0x0007081201007387 */ /* 0x000fe80000100a00 */
[----:B0-----:R-:W2:Y:S01]  /*42830*/  LDL.LU.64 R16, [R1+0x4d78] ;  /* 0x004d780001107983 */ /* 0x001ea20000300a00 */
[----:B------:R-:W-:Y:S02]  /*42840*/  IMAD.MOV.U32 R27, RZ, RZ, R36 ;  /* 0x000000ffff1b7224 */ /* 0x000fe400078e0024 */
[----:B------:R-:W-:-:S02]  /*42850*/  IMAD.MOV.U32 R26, RZ, RZ, R37 ;  /* 0x000000ffff1a7224 */ /* 0x000fc400078e0025 */
[----:B------:R-:W3:Y:S01]  /*42860*/  LDL.LU.64 R36, [R1+0x4d70] ;  /* 0x004d700001247983 */ /* 0x000ee20000300a00 */
[C---:B------:R-:W-:Y:S08]  /*42870*/  HMMA.16816.F32.BF16 R32, R48.reuse, R32, R12 ;  /* 0x000000203020723c */ /* 0x040ff0000004180c */
        /* <DEDUP_REMOVED lines=9> */
[----:B------:R-:W4:Y:S04]  /*42910*/  LDL.LU.64 R16, [R1+0x4d50] ;  /* 0x004d500001107983 */ /* 0x000f280000300a00 */
[----:B------:R-:W2:Y:S04]  /*42920*/  LDL.LU.64 R14, [R1+0x4d48] ;  /* 0x004d4800010e7983 */ /* 0x000ea80000300a00 */
[----:B------:R-:W3:Y:S04]  /*42930*/  LDL.LU.64 R12, [R1+0x4d40] ;  /* 0x004d4000010c7983 */ /* 0x000ee80000300a00 */
[----:B------:R0:W-:Y:S04]  /*42940*/  STL.64 [R1+0x6e0], R32 ;  /* 0x0006e02001007387 */ /* 0x0001e80000100a00 */
[----:B------:R1:W-:Y:S04]  /*42950*/  STL.64 [R1+0x6e8], R34 ;  /* 0x0006e82201007387 */ /* 0x0003e80000100a00 */
[----:B0-----:R-:W2:Y:S04]  /*42960*/  LDL.LU.64 R32, [R1+0x6c0] ;  /* 0x0006c00001207983 */ /* 0x001ea80000300a00 */
[----:B-1----:R-:W2:Y:S01]  /*42970*/  LDL.LU.64 R34, [R1+0x6c8] ;  /* 0x0006c80001227983 */ /* 0x002ea20000300a00 */
[C---:B---3--:R-:W-:Y:S08]  /*42980*/  HMMA.16816.F32.BF16 R20, R48.reuse, R12, R20 ;  /* 0x0000000c3014723c */ /* 0x048ff00000041814 */
[----:B----4-:R-:W-:Y:S11]  /*42990*/  HMMA.16816.F32.BF16 R56, R48, R16, R56 ;  /* 0x000000103038723c */ /* 0x010ff60000041838 */
        /* <DEDUP_REMOVED lines=8> */
[----:B------:R-:W4:Y:S04]  /*42a20*/  LDL.LU.64 R48, [R1+0x7a0] ;  /* 0x0007a00001307983 */ /* 0x000f280000300a00 */
[----:B------:R-:W4:Y:S04]  /*42a30*/  LDL.LU.64 R50, [R1+0x7a8] ;  /* 0x0007a80001327983 */ /* 0x000f280000300a00 */
[----:B------:R0:W-:Y:S04]  /*42a40*/  STL.64 [R1+0x6b0], R56 ;  /* 0x0006b03801007387 */ /* 0x0001e80000100a00 */
[----:B------:R-:W-:Y:S04]  /*42a50*/  STL.64 [R1+0x6b8], R58 ;  /* 0x0006b83a01007387 */ /* 0x000fe80000100a00 */
[----:B0-----:R-:W2:Y:S01]  /*42a60*/  LDL.64 R56, [R1+0xd0] ;  /* 0x0000d00001387983 */ /* 0x001ea20000100a00 */
[C---:B---3--:R-:W-:Y:S03]  /*42a70*/  HMMA.16816.F32.BF16 R32, R20.reuse, R40, R32 ;  /* 0x000000281420723c */ /* 0x048fe60000041820 */
[----:B--2---:R0:W-:Y:S04]  /*42a80*/  STL.64 [R1+0x4d20], R56 ;  /* 0x004d203801007387 */ /* 0x0041e80000100a00 */
[----:B0-----:R-:W2:Y:S04]  /*42a90*/  LDL.LU.64 R56, [R1+0x790] ;  /* 0x0007900001387983 */ /* 0x001ea80000300a00 */
[----:B------:R-:W2:Y:S04]  /*42aa0*/  LDL.LU.64 R58, [R1+0x798] ;  /* 0x00079800013a7983 */ /* 0x000ea80000300a00 */
[----:B------:R-:W-:Y:S04]  /*42ab0*/  STL.64 [R1+0x4cf0], R18 ;  /* 0x004cf01201007387 */ /* 0x000fe80000100a00 */
[----:B------:R0:W-:Y:S04]  /*42ac0*/  STL.64 [R1+0x4ce8], R16 ;  /* 0x004ce81001007387 */ /* 0x0001e80000100a00 */
[----:B0-----:R-:W3:Y:S04]  /*42ad0*/  LDL.LU.64 R16, [R1+0x760] ;  /* 0x0007600001107983 */ /* 0x001ee80000300a00 */
[----:B------:R-:W3:Y:S04]  /*42ae0*/  LDL.LU.64 R18, [R1+0x768] ;  /* 0x0007680001127983 */ /* 0x000ee80000300a00 */
[----:B------:R0:W-:Y:S04]  /*42af0*/  STL.64 [R1+0x6c0], R32 ;  /* 0x0006c02001007387 */ /* 0x0001e80000100a00 */
[----:B------:R-:W-:Y:S04]  /*42b00*/  STL.64 [R1+0x6c8], R34 ;  /* 0x0006c82201007387 */ /* 0x000fe80000100a00 */
[----:B0-----:R-:W2:Y:S04]  /*42b10*/  LDL.LU.64 R32, [R1+0x4d28] ;  /* 0x004d280001207983 */ /* 0x001ea80000300a00 */
[----:B------:R-:W-:Y:S04]  /*42b20*/  STL.64 [R1+0x4d18], R42 ;  /* 0x004d182a01007387 */ /* 0x000fe80000100a00 */
[----:B------:R0:W-:Y:S04]  /*42b30*/  STL.64 [R1+0x4d10], R40 ;  /* 0x004d102801007387 */ /* 0x0001e80000100a00 */
[----:B0-----:R-:W4:Y:S04]  /*42b40*/  LDL.LU.64 R40, [R1+0x780] ;  /* 0x0007800001287983 */ /* 0x001f280000300a00 */
[----:B------:R-:W4:Y:S01]  /*42b50*/  LDL.LU.64 R42, [R1+0x788] ;  /* 0x00078800012a7983 */ /* 0x000f220000300a00 */
[----:B---3--:R-:W-:-:S15]  /*42b60*/  HMMA.16816.F32.BF16 R16, R20, R36, R16 ;  /* 0x000000241410723c */ /* 0x008fde0000041810 */
[----:B------:R-:W-:-:S04]  /*42b70*/  NOP ;  /* 0x0000000000007918 */ /* 0x000fc80000000000 */
[----:B------:R-:W-:Y:S04]  /*42b80*/  STL.64 [R1+0x760], R16 ;  /* 0x0007601001007387 */ /* 0x000fe80000100a00 */
[----:B------:R2:W-:Y:S02]  /*42b90*/  STL.64 [R1+0x768], R18 ;  /* 0x0007681201007387 */ /* 0x0005e40000100a00 */
[C---:B--2---:R-:W-:Y:S08]  /*42ba0*/  HMMA.16816.F32.BF16 R16, R20.reuse, R32, R12 ;  /* 0x000000201410723c */ /* 0x044ff0000004180c */
[C---:B----4-:R-:W-:Y:S11]  /*42bb0*/  HMMA.16816.F32.BF16 R40, R20.reuse, R28, R40 ;  /* 0x0000001c1428723c */ /* 0x050ff60000041828 */
[----:B------:R0:W-:Y:S04]  /*42bc0*/  STL.64 [R1+0x770], R16 ;  /* 0x0007701001007387 */ /* 0x0001e80000100a00 */
[----:B------:R1:W-:Y:S04]  /*42bd0*/  STL.64 [R1+0x778], R18 ;  /* 0x0007781201007387 */ /* 0x0003e80000100a00 */
[----:B0-----:R-:W2:Y:S04]  /*42be0*/  LDL.LU.64 R16, [R1+0x830] ;  /* 0x0008300001107983 */ /* 0x001ea80000300a00 */
[----:B-1----:R-:W2:Y:S04]  /*42bf0*/  LDL.LU.64 R18, [R1+0x838] ;  /* 0x0008380001127983 */ /* 0x002ea80000300a00 */
[----:B------:R0:W-:Y:S04]  /*42c00*/  STL.64 [R1+0x4cc0], R32 ;  /* 0x004cc02001007387 */ /* 0x0001e80000100a00 */
[----:B0-----:R-:W3:Y:S04]  /*42c10*/  LDL.LU.64 R32, [R1+0x840] ;  /* 0x0008400001207983 */ /* 0x001ee80000300a00 */
[----:B------:R-:W3:Y:S04]  /*42c20*/  LDL.LU.64 R34, [R1+0x848] ;  /* 0x0008480001227983 */ /* 0x000ee80000300a00 */
[----:B------:R-:W-:Y:S04]  /*42c30*/  STL.64 [R1+0x4cb8], R28 ;  /* 0x004cb81c01007387 */ /* 0x000fe80000100a00 */
[----:B------:R-:W-:Y:S04]  /*42c40*/  STL.64 [R1+0x780], R40 ;  /* 0x0007802801007387 */ /* 0x000fe80000100a00 */
[----:B------:R0:W-:Y:S02]  /*42c50*/  STL.64 [R1+0x788], R42 ;  /* 0x0007882a01007387 */ /* 0x0001e40000100a00 */
[----:B0-----:R-:W-:Y:S02]  /*42c60*/  HMMA.16816.F32.BF16 R40, R20, R24, R56 ;  /* 0x000000181428723c */ /* 0x001fe40000041838 */
[----:B------:R-:W4:-:S15]  /*42c70*/  LDL.LU.64 R56, [R1+0x820] ;  /* 0x0008200001387983 */ /* 0x000f1e0000300a00 */
[----:B------:R-:W-:Y:S02]  /*42c80*/  NOP ;  /* 0x0000000000007918 */ /* 0x000fe40000000000 */
[----:B------:R0:W-:Y:S04]  /*42c90*/  STL.64 [R1+0x790], R40 ;  /* 0x0007902801007387 */ /* 0x0001e80000100a00 */
[----:B------:R1:W-:Y:S04]  /*42ca0*/  STL.64 [R1+0x798], R42 ;  /* 0x0007982a01007387 */ /* 0x0003e80000100a00 */
[----:B------:R-:W4:Y:S01]  /*42cb0*/  LDL.LU.64 R58, [R1+0x828] ;  /* 0x00082800013a7983 */ /* 0x000f220000300a00 */
[----:B------:R-:W-:Y:S03]  /*42cc0*/  HMMA.16816.F32.BF16 R28, R20, R8, R48 ;  /* 0x00000008141c723c */ /* 0x000fe60000041830 */
[----:B------:R-:W1:Y:S01]  /*42cd0*/  LDSM.16.MT88.4 R48, [R6+UR5+0x80] ;  /* 0x000080050630783b */ /* 0x000e620008004200 */
[----:B------:R-:W-:-:S02]  /*42ce0*/  IMAD.MOV.U32 R12, RZ, RZ, R27 ;  /* 0x000000ffff0c7224 */ /* 0x000fc400078e001b */
[----:B------:R-:W-:Y:S02]  /*42cf0*/  IMAD.MOV.U32 R13, RZ, RZ, R26 ;  /* 0x000000ffff0d7224 */ /* 0x000fe400078e001a */
[----:B------:R-:W-:Y:S02]  /*42d00*/  IMAD.MOV.U32 R27, RZ, RZ, R44 ;  /* 0x000000ffff1b7224 */ /* 0x000fe400078e002c */
[----:B------:R-:W-:-:S09]  /*42d10*/  IMAD.MOV.U32 R26, RZ, RZ, R45 ;  /* 0x000000ffff1a7224 */ /* 0x000fd200078e002d */
[----:B------:R-:W-:Y:S04]  /*42d20*/  STL.64 [R1+0x7a0], R28 ;  /* 0x0007a01c01007387 */ /* 0x000fe80000100a00 */
[----:B------:R-:W-:Y:S04]  /*42d30*/  STL.64 [R1+0x7a8], R30 ;  /* 0x0007a81e01007387 */ /* 0x000fe80000100a00 */
[----:B0-----:R-:W4:Y:S04]  /*42d40*/  LDL.LU.64 R40, [R1+0x810] ;  /* 0x0008100001287983 */ /* 0x001f280000300a00 */
[----:B-1----:R-:W4:Y:S04]  /*42d50*/  LDL.LU.64 R42, [R1+0x818] ;  /* 0x00081800012a7983 */ /* 0x002f280000300a00 */
[----:B------:R-:W-:Y:S04]  /*42d60*/  STL.64 [R1+0x4c50], R50 ;  /* 0x004c503201007387 */ /* 0x000fe80000100a00 */
[----:B------:R0:W-:Y:S04]  /*42d70*/  STL.64 [R1+0x4c48], R48 ;  /* 0x004c483001007387 */ /* 0x0001e80000100a00 */
[----:B0-----:R-:W4:Y:S04]  /*42d80*/  LDL.64 R48, [R1] ;  /* 0x0000000001307983 */ /* 0x001f280000100a00 */
[----:B------:R-:W4:Y:S04]  /*42d90*/  LDL.LU.64 R28, [R1+0x800] ;  /* 0x00080000011c7983 */ /* 0x000f280000300a00 */
[----:B------:R-:W4:Y:S01]  /*42da0*/  LDL.LU.64 R30, [R1+0x808] ;  /* 0x00080800011e7983 */ /* 0x000f220000300a00 */
[C---:B--2---:R-:W-:Y:S08]  /*42db0*/  HMMA.16816.F32.BF16 R16, R20.reuse, R44, R16 ;  /* 0x0000002c1410723c */ /* 0x044ff00000041810 */
[----:B---3--:R-:W-:-:S15]  /*42dc0*/  HMMA.16816.F32.BF16 R32, R20, R4, R32 ;  /* 0x000000041420723c */ /* 0x008fde0000041820 */
[----:B------:R-:W-:-:S04]  /*42dd0*/  NOP ;  /* 0x0000000000007918 */ /* 0x000fc80000000000 */
[----:B------:R-:W-:Y:S04]  /*42de0*/  STL.64 [R1+0x840], R32 ;  /* 0x0008402001007387 */ /* 0x000fe80000100a00 */
[----:B------:R-:W-:Y:S04]  /*42df0*/  STL.64 [R1+0x848], R34 ;  /* 0x0008482201007387 */ /* 0x000fe80000100a00 */
[----:B------:R0:W-:Y:S04]  /*42e00*/  STL.64 [R1+0x830], R16 ;  /* 0x0008301001007387 */ /* 0x0001e80000100a00 */
[----:B------:R1:W-:Y:S04]  /*42e10*/  STL.64 [R1+0x838], R18 ;  /* 0x0008381201007387 */ /* 0x0003e80000100a00 */
[----:B0-----:R-:W2:Y:S04]  /*42e20*/  LDL.LU.64 R16, [R1+0x7f0] ;  /* 0x0007f00001107983 */ /* 0x001ea80000300a00 */
[----:B-1----:R-:W2:Y:S04]  /*42e30*/  LDL.LU.64 R18, [R1+0x7f8] ;  /* 0x0007f80001127983 */ /* 0x002ea80000300a00 */
[----:B------:R-:W3:Y:S01]  /*42e40*/  LDL.LU.64 R44, [R1+0x7e0] ;  /* 0x0007e000012c7983 */ /* 0x000ee20000300a00 */
[C---:B----4-:R-:W-:Y:S03]  /*42e50*/  HMMA.16816.F32.BF16 R56, R20.reuse, R52, R56 ;  /* 0x000000341438723c */ /* 0x050fe60000041838 */
[----:B------:R-:W3:Y:S04]  /*42e60*/  LDL.LU.64 R46, [R1+0x7e8] ;  /* 0x0007e800012e7983 */ /* 0x000ee80000300a00 */
[----:B------:R-:W4:Y:S04]  /*42e70*/  LDL.LU.64 R32, [R1+0x7c0] ;  /* 0x0007c00001207983 */ /* 0x000f280000300a00 */
[----:B------:R-:W4:Y:S08]  /*42e80*/  LDL.LU.64 R34, [R1+0x7c8] ;  /* 0x0007c80001227983 */ /* 0x000f300000300a00 */
        /* <DEDUP_REMOVED lines=15> */
[----:B------:R-:W2:Y:S01]  /*42f80*/  LDL.LU.64 R56, [R1+0x4d00] ;  /* 0x004d000001387983 */ /* 0x000ea20000300a00 */
[C---:B------:R-:W-:Y:S08]  /*42f90*/  HMMA.16816.F32.BF16 R12, R20.reuse, R12, R16 ;  /* 0x0000000c140c723c */ /* 0x040ff00000041810 */
[----:B--2---:R-:W-:-:S15]  /*42fa0*/  HMMA.16816.F32.BF16 R28, R20, R56, R28 ;  /* 0x00000038141c723c */ /* 0x004fde000004181c */
[----:B------:R-:W-:-:S04]  /*42fb0*/  NOP ;  /* 0x0000000000007918 */ /* 0x000fc80000000000 */
[----:B------:R0:W-:Y:S04]  /*42fc0*/  STL.64 [R1+0x800], R28 ;  /* 0x0008001c01007387 */ /* 0x0001e80000100a00 */
[----:B------:R1:W-:Y:S04]  /*42fd0*/  STL.64 [R1+0x808], R30 ;  /* 0x0008081e01007387 */ /* 0x0003e80000100a00 */
[----:B0-----:R-:W2:Y:S04]  /*42fe0*/  LDL.LU.64 R28, [R1+0x7b0] ;  /* 0x0007b000011c7983 */ /* 0x001ea80000300a00 */
[----:B-1----:R-:W2:Y:S04]  /*42ff0*/  LDL.LU.64 R30, [R1+0x7b8] ;  /* 0x0007b800011e7983 */ /* 0x002ea80000300a00 */
[----:B------:R-:W-:Y:S04]  /*43000*/  STL.64 [R1+0x4c90], R58 ;  /* 0x004c903a01007387 */ /* 0x000fe80000100a00 */
[----:B------:R0:W-:Y:S02]  /*43010*/  STL.64 [R1+0x4c88], R56 ;  /* 0x004c883801007387 */ /* 0x0001e40000100a00 */
[----:B0-----:R-:W-:-:S02]  /*43020*/  IMAD.MOV.U32 R56, RZ, RZ, R38 ;  /* 0x000000ffff387224 */ /* 0x001fc400078e0026 */
[----:B------:R-:W-:Y:S01]  /*43030*/  IMAD.MOV.U32 R57, RZ, RZ, R39 ;  /* 0x000000ffff397224 */ /* 0x000fe200078e0027 */
[----:B------:R-:W2:Y:S04]  /*43040*/  LDL.LU R38, [R1+0x4cfc] ;  /* 0x004cfc0001267983 */ /* 0x000ea80000300800 */
[----:B------:R-:W2:Y:S04]  /*43050*/  LDL.LU R39, [R1+0x4cf8] ;  /* 0x004cf80001277983 */ /* 0x000ea80000300800 */
[----:B------:R-:W2:Y:S04]  /*43060*/  LDL.LU.64 R18, [R1+0x4cf0] ;  /* 0x004cf00001127983 */ /* 0x000ea80000300a00 */
[----:B------:R-:W2:Y:S04]  /*43070*/  LDL.LU.64 R16, [R1+0x4ce8] ;  /* 0x004ce80001107983 */ /* 0x000ea80000300a00 */
[----:B------:R-:W-:Y:S04]  /*43080*/  STL.64 [R1+0x7f0], R12 ;  /* 0x0007f00c01007387 */ /* 0x000fe80000100a00 */
[----:B------:R0:W-:Y:S04]  /*43090*/  STL.64 [R1+0x7f8], R14 ;  /* 0x0007f80e01007387 */ /* 0x0001e80000100a00 */
[----:B0-----:R-:W2:Y:S04]  /*430a0*/  LDL.LU.64 R14, [R1+0x4ce0] ;  /* 0x004ce000010e7983 */ /* 0x001ea80000300a00 */
[----:B------:R-:W4:Y:S01]  /*430b0*/  LDL.LU.64 R12, [R1+0x4cd8] ;  /* 0x004cd800010c7983 */ /* 0x000f220000300a00 */
[C---:B---3--:R-:W-:Y:S08]  /*430c0*/  HMMA.16816.F32.BF16 R56, R20.reuse, R56, R44 ;  /* 0x000000381438723c */ /* 0x048ff0000004182c */
[----:B------:R-:W-:Y:S01]  /*430d0*/  HMMA.16816.F32.BF16 R52, R20, R48, R52 ;  /* 0x000000301434723c */ /* 0x000fe20000041834 */
[----:B------:R-:W3:Y:S04]  /*430e0*/  LDL.LU.64 R46, [R1+0x4cd0] ;  /* 0x004cd000012e7983 */ /* 0x000ee80000300a00 */
[----:B------:R-:W3:Y:S06]  /*430f0*/  LDL.LU.64 R44, [R1+0x4cc8] ;  /* 0x004cc800012c7983 */ /* 0x000eec0000300a00 */
[----:B------:R0:W-:Y:S04]  /*43100*/  STL.64 [R1+0x7e0], R56 ;  /* 0x0007e03801007387 */ /* 0x0001e80000100a00 */
[----:B------:R-:W-:Y:S04]  /*43110*/  STL.64 [R1+0x7e8], R58 ;  /* 0x0007e83a01007387 */ /* 0x000fe80000100a00 */
[----:B------:R1:W-:Y:S04]  /*43120*/  STL.64 [R1+0x7d0], R52 ;  /* 0x0007d03401007387 */ /* 0x0003e80000100a00 */
[----:B------:R1:W-:Y:S01]  /*43130*/  STL.64 [R1+0x7d8], R54 ;  /* 0x0007d83601007387 */ /* 0x0003e20000100a00 */
[----:B0-----:R-:W-:-:S02]  /*43140*/  IMAD.MOV.U32 R56, RZ, RZ, R51 ;  /* 0x000000ffff387224 */ /* 0x001fc400078e0033 */
[----:B------:R-:W-:-:S05]  /*43150*/  IMAD.MOV.U32 R57, RZ, RZ, R50 ;  /* 0x000000ffff397224 */ /* 0x000fca00078e0032 */
[----:B------:R-:W-:Y:S04]  /*43160*/  STL.64 [R1+0x4cb0], R56 ;  /* 0x004cb03801007387 */ /* 0x000fe80000100a00 */
[----:B------:R0:W-:Y:S04]  /*43170*/  STL.64 [R1+0x4c68], R48 ;  /* 0x004c683001007387 */ /* 0x0001e80000100a00 */
[----:B-1----:R-:W3:Y:S04]  /*43180*/  LDL.LU.64 R52, [R1+0x1710] ;  /* 0x0017100001347983 */ /* 0x002ee80000300a00 */
[----:B------:R-:W3:Y:S01]  /*43190*/  LDL.LU.64 R54, [R1+0x1718] ;  /* 0x0017180001367983 */ /* 0x000ee20000300a00 */
[----:B----4-:R-:W-:-:S15]  /*431a0*/  HMMA.16816.F32.BF16 R32, R20, R12, R32 ;  /* 0x0000000c1420723c */ /* 0x010fde0000041820 */
[----:B------:R-:W-:-:S04]  /*431b0*/  NOP ;  /* 0x0000000000007918 */ /* 0x000fc80000000000 */
[----:B------:R1:W-:Y:S04]  /*431c0*/  STL.64 [R1+0x7c0], R32 ;  /* 0x0007c02001007387 */ /* 0x0003e80000100a00 */
[----:B------:R4:W-:Y:S04]  /*431d0*/  STL.64 [R1+0x7c8], R34 ;  /* 0x0007c82201007387 */ /* 0x0009e80000100a00 */
[----:B0-----:R-:W2:Y:S04]  /*431e0*/  LDL.64 R48, [R1+0x10] ;  /* 0x0000100001307983 */ /* 0x001ea80000100a00 */
[----:B--2---:R-:W-:Y:S04]  /*431f0*/  STL.64 [R1+0x4c80], R48 ;  /* 0x004c803001007387 */ /* 0x004fe80000100a00 */
[----:B------:R-:W-:Y:S04]  /*43200*/  STL.64 [R1+0x4c60], R14 ;  /* 0x004c600e01007387 */ /* 0x000fe80000100a00 */
[----:B------:R0:W-:Y:S04]  /*43210*/  STL.64 [R1+0x4c58], R12 ;  /* 0x004c580c01007387 */ /* 0x0001e80000100a00 */
[----:B-1----:R-:W2:Y:S04]  /*43220*/  LDL.LU.64 R32, [R1+0x1660] ;  /* 0x0016600001207983 */ /* 0x002ea80000300a00 */
[----:B----4-:R-:W2:Y:S01]  /*43230*/  LDL.LU.64 R34, [R1+0x1668] ;  /* 0x0016680001227983 */ /* 0x010ea20000300a00 */
[----:B0-----:R-:W-:-:S15]  /*43240*/  HMMA.16816.F32.BF16 R12, R20, R16, R28 ;  /* 0x00000010140c723c */ /* 0x001fde000004181c */
[----:B------:R-:W-:-:S04]  /*43250*/  NOP ;  /* 0x0000000000007918 */ /* 0x000fc80000000000 */
[----:B------:R-:W-:Y:S04]  /*43260*/  STL.64 [R1+0x7b0], R12 ;  /* 0x0007b00c01007387 */ /* 0x000fe80000100a00 */
[----:B------:R3:W-:Y:S04]  /*43270*/  STL.64 [R1+0x7b8], R14 ;  /* 0x0007b80e01007387 */ /* 0x0007e80000100a00 */
[----:B------:R-:W4:Y:S04]  /*43280*/  LDL.LU.64 R28, [R1+0x1640] ;  /* 0x00164000011c7983 */ /* 0x000f280000300a00 */
[----:B------:R-:W4:Y:S04]  /*43290*/  LDL.LU.64 R30, [R1+0x1648] ;  /* 0x00164800011e7983 */ /* 0x000f280000300a00 */
[----:B------:R-:W4:Y:S04]  /*432a0*/  LDL.LU.64 R20, [R1+0x1600] ;  /* 0x0016000001147983 */ /* 0x000f280000300a00 */
[----:B------:R-:W4:Y:S04]  /*432b0*/  LDL.LU.64 R22, [R1+0x1608] ;  /* 0x0016080001167983 */ /* 0x000f280000300a00 */
[----:B------:R-:W4:Y:S04]  /*432c0*/  LDL.LU.64 R48, [R1+0x15c0] ;  /* 0x0015c00001307983 */ /* 0x000f280000300a00 */
[----:B------:R-:W4:Y:S01]  /*432d0*/  LDL.LU.64 R50, [R1+0x15c8] ;  /* 0x0015c80001327983 */ /* 0x000f220000300a00 */
[C---:B---3--:R-:W-:Y:S03]  /*432e0*/  HMMA.16816.F32.BF16 R12, R44.reuse, R40, R52 ;  /* 0x000000282c0c723c */ /* 0x048fe60000041834 */
[----:B------:R-:W-:Y:S04]  /*432f0*/  STL.64 [R1+0x4c78], R18 ;  /* 0x004c781201007387 */ /* 0x000fe80000100a00 */
[----:B------:R-:W-:Y:S04]  /*43300*/  STL.64 [R1+0x4c70], R16 ;  /* 0x004c701001007387 */ /* 0x000fe80000100a00 */
[----:B------:R-:W3:Y:S04]  /*43310*/  LDL.LU.64 R56, [R1+0x1500] ;  /* 0x0015000001387983 */ /* 0x000ee80000300a00 */
[----:B------:R-:W3:Y:S04]  /*43320*/  LDL.LU.64 R58, [R1+0x1508] ;  /* 0x00150800013a7983 */ /* 0x000ee80000300a00 */
[----:B------:R0:W-:Y:S04]  /*43330*/  STL.64 [R1+0x930], R12 ;  /* 0x0009300c01007387 */ /* 0x0001e80000100a00 */
[----:B------:R1:W-:Y:S04]  /*43340*/  STL.64 [R1+0x938], R14 ;  /* 0x0009380e01007387 */ /* 0x0003e80000100a00 */
[----:B------:R-:W3:Y:S04]  /*43350*/  LDL.LU.64 R52, [R1+0x14c0] ;  /* 0x0014c00001347983 */ /* 0x000ee80000300a00 */
[----:B------:R-:W3:Y:S04]  /*43360*/  LDL.LU.64 R54, [R1+0x14c8] ;  /* 0x0014c80001367983 */ /* 0x000ee80000300a00 */
        /* <DEDUP_REMOVED lines=9> */
[----:B------:R-:W-:Y:S04]  /*43400*/  STL.64 [R1+0x928], R34 ;  /* 0x0009282201007387 */ /* 0x000fe80000100a00 */
[----:B0-----:R-:W4:Y:S02]  /*43410*/  LDL.LU.64 R32, [R1+0x4cc0] ;  /* 0x004cc00001207983 */ /* 0x001f240000300a00 */
[----:B----4-:R-:W-:-:S15]  /*43420*/  HMMA.16816.F32.BF16 R28, R44, R32, R28 ;  /* 0x000000202c1c723c */ /* 0x010fde000004181c */
[----:B------:R-:W-:-:S04]  /*43430*/  NOP ;  /* 0x0000000000007918 */ /* 0x000fc80000000000 */
[----:B------:R0:W-:Y:S04]  /*43440*/  STL.64 [R1+0x910], R28 ;  /* 0x0009101c01007387 */ /* 0x0001e80000100a00 */
[----:B------:R-:W-:Y:S04]  /*43450*/  STL.64 [R1+0x918], R30 ;  /* 0x0009181e01007387 */ /* 0x000fe80000100a00 */
[----:B0-----:R-:W2:Y:S01]  /*43460*/  LDL.LU.64 R28, [R1+0x4cb8] ;  /* 0x004cb800011c7983 */ /* 0x001ea20000300a00 */
[----:B---3--:R-:W-:Y:S01]  /*43470*/  HMMA.16816.F32.BF16 R56, R44, R4, R56 ;  /* 0x000000042c38723c */ /* 0x008fe20000041838 */
[----:B------:R-:W-:-:S02]  /*43480*/  IMAD.MOV.U32 R16, RZ, RZ, R27 ;  /* 0x000000ffff107224 */ /* 0x000fc400078e001b */
[----:B------:R-:W-:-:S07]  /*43490*/  IMAD.MOV.U32 R17, RZ, RZ, R26 ;  /* 0x000000ffff117224 */ /* 0x000fce00078e001a */
[C---:B------:R-:W-:Y:S08]  /*434a0*/  HMMA.16816.F32.BF16 R16, R44.reuse, R16, R52 ;  /* 0x000000102c10723c */ /* 0x040ff00000041834 */
[----:B--2---:R-:W-:-:S15]  /*434b0*/  HMMA.16816.F32.BF16 R40, R44, R28, R40 ;  /* 0x0000001c2c28723c */ /* 0x004fde0000041828 */
[----:B------:R-:W-:-:S04]  /*434c0*/  NOP ;  /* 0x0000000000007918 */ /* 0x000fc80000000000 */
[----:B------:R-:W-:Y:S04]  /*434d0*/  STL.64 [R1+0x900], R40 ;  /* 0x0009002801007387 */ /* 0x000fe80000100a00 */
[----:B------:R0:W-:Y:S02]  /*434e0*/  STL.64 [R1+0x908], R42 ;  /* 0x0009082a01007387 */ /* 0x0001e40000100a00 */
[C---:B0-----:R-:W-:Y:S08]  /*434f0*/  HMMA.16816.F32.BF16 R40, R44.reuse, R24, R20 ;  /* 0x000000182c28723c */ /* 0x041ff00000041814 */
[C---:B------:R-:W-:Y:S11]  /*43500*/  HMMA.16816.F32.BF16 R20, R44.reuse, R8, R48 ;  /* 0x000000082c14723c */ /* 0x040ff60000041830 */
[----:B------:R0:W-:Y:S04]  /*43510*/  STL.64 [R1+0x8f0], R40 ;  /* 0x0008f02801007387 */ /* 0x0001e80000100a00 */
[----:B------:R1:W-:Y:S04]  /*43520*/  STL.64 [R1+0x8f8], R42 ;  /* 0x0008f82a01007387 */ /* 0x0003e80000100a00 */
[----:B0-----:R-:W2:Y:S04]  /*43530*/  LDL.LU.64 R40, [R1+0x14a0] ;  /* 0x0014a00001287983 */ /* 0x001ea80000300a00 */
[----:B-1----:R-:W2:Y:S04]  /*43540*/  LDL.LU.64 R42, [R1+0x14a8] ;  /* 0x0014a800012a7983 */ /* 0x002ea80000300a00 */
[----:B------:R-:W-:Y:S04]  /*43550*/  STL.64 [R1+0x8e0], R20 ;  /* 0x0008e01401007387 */ /* 0x000fe80000100a00 */
[----:B------:R-:W-:Y:S04]  /*43560*/  STL.64 [R1+0x8e8], R22 ;  /* 0x0008e81601007387 */ /* 0x000fe80000100a00 */
[----:B------:R-:W0:Y:S04]  /*43570*/  LDSM.16.MT88.4 R20, [R6+UR5+0x100] ;  /* 0x000100050614783b */ /* 0x000e280008004200 */
[----:B------:R-:W3:Y:S04]  /*43580*/  LDL.LU.64 R48, [R1+0x1480] ;  /* 0x0014800001307983 */ /* 0x000ee80000300a00 */
[----:B------:R-:W3:Y:S04]  /*43590*/  LDL.LU.64 R50, [R1+0x1488] ;  /* 0x0014880001327983 */ /* 0x000ee80000300a00 */
[----:B0-----:R-:W-:Y:S04]  /*435a0*/  STL.64 [R1+0x4bc8], R22 ;  /* 0x004bc81601007387 */ /* 0x001fe80000100a00 */
[----:B------:R0:W-:Y:S04]  /*435b0*/  STL.64 [R1+0x4bc0], R20 ;  /* 0x004bc01401007387 */ /* 0x0001e80000100a00 */
[----:B0-----:R-:W3:Y:S04]  /*435c0*/  LDL.64 R20, [R1+0x20] ;  /* 0x0000200001147983 */ /* 0x001ee80000100a00 */
[----:B------:R0:W-:Y:S04]  /*435d0*/  STL.64 [R1+0xa60], R56 ;  /* 0x000a603801007387 */ /* 0x0001e80000100a00 */
[----:B------:R-:W-:Y:S04]  /*435e0*/  STL.64 [R1+0xa68], R58 ;  /* 0x000a683a01007387 */ /* 0x000fe80000100a00 */
[----:B0-----:R-:W2:Y:S04]  /*435f0*/  LDL.LU.64 R56, [R1+0x4cb0] ;  /* 0x004cb00001387983 */ /* 0x001ea80000300a00 */
[----:B------:R-:W4:Y:S04]  /*43600*/  LDL.LU.64 R52, [R1+0x4ca8] ;  /* 0x004ca80001347983 */ /* 0x000f280000300a00 */
[----:B------:R0:W-:Y:S04]  /*43610*/  STL.64 [R1+0xa50], R16 ;  /* 0x000a501001007387 */ /* 0x0001e80000100a00 */
[----:B------:R1:W-:Y:S04]  /*43620*/  STL.64 [R1+0xa58], R18 ;  /* 0x000a581201007387 */ /* 0x0003e80000100a00 */
[----:B0-----:R-:W3:Y:S04]  /*43630*/  LDL.LU.64 R16, [R1+0x1470] ;  /* 0x0014700001107983 */ /* 0x001ee80000300a00 */
[----:B-1----:R-:W3:Y:S01]  /*43640*/  LDL.LU.64 R18, [R1+0x1478] ;  /* 0x0014780001127983 */ /* 0x002ee20000300a00 */
[C---:B----4-:R-:W-:Y:S08]  /*43650*/  HMMA.16816.F32.BF16 R12, R44.reuse, R52, R12 ;  /* 0x000000342c0c723c */ /* 0x050ff0000004180c */
[C---:B--2---:R-:W-:Y:S11]  /*43660*/  HMMA.16816.F32.BF16 R56, R44.reuse, R56, R40 ;  /* 0x000000382c38723c */ /* 0x044ff60000041828 */
[----:B------:R0:W-:Y:S04]  /*43670*/  STL.64 [R1+0xa40], R12 ;  /* 0x000a400c01007387 */ /* 0x0001e80000100a00 */
[----:B------:R1:W-:Y:S04]  /*43680*/  STL.64 [R1+0xa48], R14 ;  /* 0x000a480e01007387 */ /* 0x0003e80000100a00 */
[----:B0-----:R-:W2:Y:S04]  /*43690*/  LDL.LU.64 R12, [R1+0x1460] ;  /* 0x00146000010c7983 */ /* 0x001ea80000300a00 */
[----:B-1----:R-:W2:Y:S04]  /*436a0*/  LDL.LU.64 R14, [R1+0x1468] ;  /* 0x00146800010e7983 */ /* 0x002ea80000300a00 */
[----:B------:R0:W-:Y:S04]  /*436b0*/  STL.64 [R1+0x4c40], R52 ;  /* 0x004c403401007387 */ /* 0x0001e80000100a00 */
[----:B0-----:R-:W4:Y:S04]  /*436c0*/  LDL.LU.64 R52, [R1+0x1490] ;  /* 0x0014900001347983 */ /* 0x001f280000300a00 */
[----:B------:R-:W4:Y:S04]  /*436d0*/  LDL.LU.64 R54, [R1+0x1498] ;  /* 0x0014980001367983 */ /* 0x000f280000300a00 */
[----:B------:R-:W2:Y:S04]  /*436e0*/  LDL.LU.64 R42, [R1+0x4ca0] ;  /* 0x004ca000012a7983 */ /* 0x000ea80000300a00 */
[----:B------:R-:W2:Y:S04]  /*436f0*/  LDL.LU.64 R40, [R1+0x4c98] ;  /* 0x004c980001287983 */ /* 0x000ea80000300a00 */
[----:B------:R-:W-:Y:S04]  /*43700*/  STL.64 [R1+0xa30], R56 ;  /* 0x000a303801007387 */ /* 0x000fe80000100a00 */
[----:B------:R0:W-:Y:S04]  /*43710*/  STL.64 [R1+0xa38], R58 ;  /* 0x000a383a01007387 */ /* 0x0001e80000100a00 */
[----:B0-----:R-:W2:Y:S04]  /*43720*/  LDL.LU.64 R58, [R1+0x4c90] ;  /* 0x004c9000013a7983 */ /* 0x001ea80000300a00 */
[----:B------:R-:W4:Y:S01]  /*43730*/  LDL.LU.64 R56, [R1+0x4c88] ;  /* 0x004c880001387983 */ /* 0x000f220000300a00 */
[C---:B---3--:R-:W-:Y:S08]  /*43740*/  HMMA.16816.F32.BF16 R48, R44.reuse, R20, R48 ;  /* 0x000000142c30723c */ /* 0x048ff00000041830 */
[----:B----4-:R-:W-:-:S15]  /*43750*/  HMMA.16816.F32.BF16 R52, R44, R56, R52 ;  /* 0x000000382c34723c */ /* 0x010fde0000041834 */
[----:B------:R-:W-:-:S04]  /*43760*/  NOP ;  /* 0x0000000000007918 */ /* 0x000fc80000000000 */
[----:B------:R0:W-:Y:S04]  /*43770*/  STL.64 [R1+0xa20], R52 ;  /* 0x000a203401007387 */ /* 0x0001e80000100a00 */
[----:B------:R1:W-:Y:S04]  /*43780*/  STL.64 [R1+0xa28], R54 ;  /* 0x000a283601007387 */ /* 0x0003e80000100a00 */
[----:B0-----:R-:W3:Y:S04]  /*43790*/  LDL.LU.64 R52, [R1+0x1440] ;  /* 0x0014400001347983 */ /* 0x001ee80000300a00 */
[----:B-1----:R-:W3:Y:S04]  /*437a0*/  LDL.LU.64 R54, [R1+0x1448] ;  /* 0x0014480001367983 */ /* 0x002ee80000300a00 */
[----:B--2---:R-:W-:Y:S04]  /*437b0*/  STL.64 [R1+0x4c30], R58 ;  /* 0x004c303a01007387 */ /* 0x004fe80000100a00 */
[----:B------:R0:W-:Y:S04]  /*437c0*/  STL.64 [R1+0x4c28], R56 ;  /* 0x004c283801007387 */ /* 0x0001e80000100a00 */
[----:B0-----:R-:W2:Y:S04]  /*437d0*/  LDL.LU.64 R56, [R1+0x1450] ;  /* 0x0014500001387983 */ /* 0x001ea80000300a00 */
[----:B------:R-:W2:Y:S04]  /*437e0*/  LDL.LU.64 R58, [R1+0x1458] ;  /* 0x00145800013a7983 */ /* 0x000ea80000300a00 */
[----:B------:R0:W-:Y:S04]  /*437f0*/  STL.64 [R1+0xa10], R48 ;  /* 0x000a103001007387 */ /* 0x0001e80000100a00 */
[----:B------:R-:W-:Y:S04]  /*43800*/  STL.64 [R1+0xa18], R50 ;  /* 0x000a183201007387 */ /* 0x000fe80000100a00 */
[----:B0-----:R-:W4:Y:S01]  /*43810*/  LDL.LU.64 R48, [R1+0x4c80] ;  /* 0x004c800001307983 */ /* 0x001f220000300a00 */
[----:B------:R-:W-:-:S02]  /*43820*/  IMAD.MOV.U32 R27, RZ, RZ, R20 ;  /* 0x000000ffff1b7224 */ /* 0x000fc400078e0014 */
[----:B------:R-:W-:Y:S02]  /*43830*/  IMAD.MOV.U32 R26, RZ, RZ, R21 ;  /* 0x000000ffff1a7224 */ /* 0x000fe400078e0015 */
[----:B------:R-:W2:Y:S04]  /*43840*/  LDL.LU.64 R20, [R1+0x15e0] ;  /* 0x0015e00001147983 */ /* 0x000ea80000300a00 */
[----:B------:R-:W2:Y:S01]  /*43850*/  LDL.LU.64 R22, [R1+0x15e8] ;  /* 0x0015e80001167983 */ /* 0x000ea20000300a00 */
[----:B----4-:R-:W-:Y:S01]  /*43860*/  HMMA.16816.F32.BF16 R16, R44, R48, R16 ;  /* 0x000000302c10723c */ /* 0x010fe20000041810 */
[----:B------:R-:W-:Y:S02]  /*43870*/  IMAD.MOV.U32 R31, RZ, RZ, R48 ;  /* 0x000000ffff1f7224 */ /* 0x000fe400078e0030 */
[----:B------:R-:W-:-:S15]  /*43880*/  IMAD.MOV.U32 R30, RZ, RZ, R49 ;  /* 0x000000ffff1e7224 */ /* 0x000fde00078e0031 */
[----:B------:R-:W-:Y:S01]  /*43890*/  NOP ;  /* 0x0000000000007918 */ /* 0x000fe20000000000 */
[----:B------:R-:W-:Y:S04]  /*438a0*/  STL.64 [R1+0xa00], R16 ;  /* 0x000a001001007387 */ /* 0x000fe80000100a00 */
[----:B------:R0:W-:Y:S04]  /*438b0*/  STL.64 [R1+0xa08], R18 ;  /* 0x000a081201007387 */ /* 0x0001e80000100a00 */
[----:B0-----:R-:W4:Y:S04]  /*438c0*/  LDL.LU.64 R18, [R1+0x4c78] ;  /* 0x004c780001127983 */ /* 0x001f280000300a00 */
[----:B------:R-:W3:Y:S04]  /*438d0*/  LDL.LU.64 R16, [R1+0x4c70] ;  /* 0x004c700001107983 */ /* 0x000ee80000300a00 */
[----:B------:R-:W2:Y:S02]  /*438e0*/  LDL.LU.64 R48, [R1+0x4c68] ;  /* 0x004c680001307983 */ /* 0x000ea40000300a00 */
[----:B--2---:R-:W-:-:S15]  /*438f0*/  HMMA.16816.F32.BF16 R12, R44, R48, R12 ;  /* 0x000000302c0c723c */ /* 0x004fde000004180c */
[----:B------:R-:W-:-:S04]  /*43900*/  NOP ;  /* 0x0000000000007918 */ /* 0x000fc80000000000 */
[----:B------:R-:W-:Y:S04]  /*43910*/  STL.64 [R1+0x9f0], R12 ;  /* 0x0009f00c01007387 */ /* 0x000fe80000100a00 */
[----:B------:R0:W-:Y:S04]  /*43920*/  STL.64 [R1+0x9f8], R14 ;  /* 0x0009f80e01007387 */ /* 0x0001e80000100a00 */
[----:B0-----:R-:W2:Y:S04]  /*43930*/  LDL.LU.64 R14, [R1+0x4c60] ;  /* 0x004c6000010e7983 */ /* 0x001ea80000300a00 */
[----:B------:R-:W2:Y:S01]  /*43940*/  LDL.LU.64 R12, [R1+0x4c58] ;  /* 0x004c5800010c7983 */ /* 0x000ea20000300a00 */
[----:B------:R-:W-:-:S02]  /*43950*/  IMAD.MOV.U32 R35, RZ, RZ, R48 ;  /* 0x000000ffff237224 */ /* 0x000fc400078e0030 */
[----:B------:R-:W-:Y:S01]  /*43960*/  IMAD.MOV.U32 R34, RZ, RZ, R49 ;  /* 0x000000ffff227224 */ /* 0x000fe200078e0031 */
[----:B------:R-:W3:Y:S04]  /*43970*/  LDL.LU.64 R50, [R1+0x4c50] ;  /* 0x004c500001327983 */ /* 0x000ee80000300a00 */
[----:B------:R-:W3:Y:S01]  /*43980*/  LDL.LU.64 R48, [R1+0x4c48] ;  /* 0x004c480001307983 */ /* 0x000ee20000300a00 */
[C---:B--2---:R-:W-:Y:S08]  /*43990*/  HMMA.16816.F32.BF16 R56, R44.reuse, R12, R56 ;  /* 0x0000000c2c38723c */ /* 0x044ff00000041838 */
[----:B---3--:R-:W-:Y:S01]  /*439a0*/  HMMA.16816.F32.BF16 R44, R44, R16, R52 ;  /* 0x000000102c2c723c */ /* 0x008fe20000041834 */
[----:B------:R-:W-:Y:S04]  /*439b0*/  STL.64 [R1+0x4bd8], R14 ;  /* 0x004bd80e01007387 */ /* 0x000fe80000100a00 */
[----:B------:R0:W-:Y:S02]  /*439c0*/  STL.64 [R1+0x4bd0], R12 ;  /* 0x004bd00c01007387 */ /* 0x0001e40000100a00 */
[----:B0-----:R-:W-:-:S02]  /*439d0*/  IMAD.MOV.U32 R12, RZ, RZ, R35 ;  /* 0x000000ffff0c7224 */ /* 0x001fc400078e0023 */
[----:B------:R-:W-:Y:S02]  /*439e0*/  IMAD.MOV.U32 R13, RZ, RZ, R34 ;  /* 0x000000ffff0d7224 */ /* 0x000fe400078e0022 */
[----:B------:R-:W-:Y:S04]  /*439f0*/  STL.64 [R1+0x9e0], R56 ;  /* 0x0009e03801007387 */ /* 0x000fe80000100a00 */
[----:B------:R-:W-:Y:S04]  /*43a00*/  STL.64 [R1+0x9e8], R58 ;  /* 0x0009e83a01007387 */ /* 0x000fe80000100a00 */
[----:B------:R0:W-:Y:S04]  /*43a10*/  STL.64 [R1+0x4bf0], R12 ;  /* 0x004bf00c01007387 */ /* 0x0001e80000100a00 */
[----:B------:R-:W-:Y:S04]  /*43a20*/  STL.64 [R1+0x8d0], R44 ;  /* 0x0008d02c01007387 */ /* 0x000fe80000100a00 */
[----:B------:R-:W-:Y:S01]  /*43a30*/  STL.64 [R1+0x8d8], R46 ;  /* 0x0008d82e01007387 */ /* 0x000fe20000100a00 */
[----:B0-----:R-:W-:-:S02]  /*43a40*/  IMAD.MOV.U32 R12, RZ, RZ, R31 ;  /* 0x000000ffff0c7224 */ /* 0x001fc400078e001f */
[----:B------:R-:W-:-:S05]  /*43a50*/  IMAD.MOV.U32 R13, RZ, RZ, R30 ;  /* 0x000000ffff0d7224 */ /* 0x000fca00078e001e */
[----:B------:R0:W-:Y:S02]  /*43a60*/  STL.64 [R1+0x4c08], R12 ;  /* 0x004c080c01007387 */ /* 0x0001e40000100a00 */
[----:B0-----:R-:W-:Y:S02]  /*43a70*/  HMMA.16816.F32.BF16 R12, R48, R40, R20 ;  /* 0x00000028300c723c */ /* 0x001fe40000041814 */
[----:B----4-:R-:W-:Y:S04]  /*43a80*/  STL.64 [R1+0x4be8], R18 ;  /* 0x004be81201007387 */ /* 0x010fe80000100a00 */
[----:B------:R0:W-:Y:S04]  /*43a90*/  STL.64 [R1+0x4be0], R16 ;  /* 0x004be01001007387 */ /* 0x0001e80000100a00 */
[----:B------:R-:W2:Y:S04]  /*43aa0*/  LDL.LU.64 R56, [R1+0x14f0] ;  /* 0x0014f00001387983 */ /* 0x000ea80000300a00 */
[----:B------:R-:W2:Y:S05]  /*43ab0*/  LDL.LU.64 R58, [R1+0x14f8] ;  /* 0x0014f800013a7983 */ /* 0x000eaa0000300a00 */
[----:B------:R1:W-:Y:S04]  /*43ac0*/  STL.64 [R1+0x8c0], R12 ;  /* 0x0008c00c01007387 */ /* 0x0003e80000100a00 */
[----:B------:R-:W-:Y:S04]  /*43ad0*/  STL.64 [R1+0x8c8], R14 ;  /* 0x0008c80e01007387 */ /* 0x000fe80000100a00 */
[----:B------:R-:W3:Y:S04]  /*43ae0*/  LDL.LU.64 R44, [R1+0x1430] ;  /* 0x00143000012c7983 */ /* 0x000ee80000300a00 */
[----:B------:R-:W3:Y:S04]  /*43af0*/  LDL.LU.64 R46, [R1+0x1438] ;  /* 0x00143800012e7983 */ /* 0x000ee80000300a00 */
[----:B------:R-:W4:Y:S04]  /*43b00*/  LDL.LU.64 R20, [R1+0x1400] ;  /* 0x0014000001147983 */ /* 0x000f280000300a00 */
[----:B------:R-:W4:Y:S04]  /*43b10*/  LDL.LU.64 R22, [R1+0x1408] ;  /* 0x0014080001167983 */ /* 0x000f280000300a00 */
[----:B0-----:R-:W2:Y:S04]  /*43b20*/  LDL.LU.64 R16, [R1+0x13d0] ;  /* 0x0013d00001107983 */ /* 0x001ea80000300a00 */
[----:B------:R-:W2:Y:S04]  /*43b30*/  LDL.LU.64 R18, [R1+0x13d8] ;  /* 0x0013d80001127983 */ /* 0x000ea80000300a00 */
[----:B------:R-:W2:Y:S01]  /*43b40*/  LDL.64 R52, [R1+0xf0] ;  /* 0x0000f00001347983 */ /* 0x000ea20000100a00 */
[----:B-1----:R-:W-:-:S02]  /*43b50*/  IMAD.MOV.U32 R12, RZ, RZ, R27 ;  /* 0x000000ffff0c7224 */ /* 0x002fc400078e001b */
[----:B------:R-:W-:-:S05]  /*43b60*/  IMAD.MOV.U32 R13, RZ, RZ, R26 ;  /* 0x000000ffff0d7224 */ /* 0x000fca00078e001a */
[----:B------:R0:W-:Y:S04]  /*43b70*/  STL.64 [R1+0x4c20], R12 ;  /* 0x004c200c01007387 */ /* 0x0001e80000100a00 */
[----:B0-----:R-:W2:Y:S04]  /*43b80*/  LDL.LU.64 R12, [R1+0x1520] ;  /* 0x00152000010c7983 */ /* 0x001ea80000300a00 */
[----:B------:R-:W2:Y:S04]  /*43b90*/  LDL.LU.64 R14, [R1+0x1528] ;  /* 0x00152800010e7983 */ /* 0x000ea80000300a00 */
[----:B------:R-:W-:Y:S04]  /*43ba0*/  STL.64 [R1+0x4c00], R42 ;  /* 0x004c002a01007387 */ /* 0x000fe80000100a00 */
[----:B------:R2:W-:Y:S02]  /*43bb0*/  STL.64 [R1+0x4bf8], R40 ;  /* 0x004bf82801007387 */ /* 0x0005e40000100a00 */
[C---:B--2---:R-:W-:Y:S02]  /*43bc0*/  HMMA.16816.F32.BF16 R40, R48.reuse, R36, R12 ;  /* 0x000000243028723c */ /* 0x044fe4000004180c */
[----:B------:R-:W2:Y:S04]  /*43bd0*/  LDL.LU.64 R12, [R1+0x13a0] ;  /* 0x0013a000010c7983 */ /* 0x000ea80000300a00 */
[----:B------:R-:W2:Y:S02]  /*43be0*/  LDL.LU.64 R14, [R1+0x13a8] ;  /* 0x0013a800010e7983 */ /* 0x000ea40000300a00 */
[C---:B----4-:R-:W-:Y:S08]  /*43bf0*/  HMMA.16816.F32.BF16 R20, R48.reuse, R24, R20 ;  /* 0x000000183014723c */ /* 0x050ff00000041814 */
[C---:B------:R-:W-:Y:S03]  /*43c00*/  HMMA.16816.F32.BF16 R16, R48.reuse, R8, R16 ;  /* 0x000000083010723c */ /* 0x040fe60000041810 */
[----:B------:R-:W-:Y:S04]  /*43c10*/  STL.64 [R1+0x8b0], R40 ;  /* 0x0008b02801007387 */ /* 0x000fe80000100a00 */
[----:B------:R-:W-:Y:S04]  /*43c20*/  STL.64 [R1+0x8b8], R42 ;  /* 0x0008b82a01007387 */ /* 0x000fe80000100a00 */
[----:B------:R-:W-:Y:S04]  /*43c30*/  STL.64 [R1+0x4c18], R38 ;  /* 0x004c182601007387 */ /* 0x000fe80000100a00 */
[----:B------:R0:W-:Y:S04]  /*43c40*/  STL.64 [R1+0x4c10], R36 ;  /* 0x004c102401007387 */ /* 0x0001e80000100a00 */
[----:B------:R3:W-:Y:S01]  /*43c50*/  STL.64 [R1+0x4c38], R32 ;  /* 0x004c382001007387 */ /* 0x0007e20000100a00 */
[C---:B0-----:R-:W-:Y:S08]  /*43c60*/  HMMA.16816.F32.BF16 R36, R48.reuse, R32, R56 ;  /* 0x000000203024723c */ /* 0x041ff00000041838 */
[C---:B---3--:R-:W-:Y:S01]  /*43c70*/  HMMA.16816.F32.BF16 R32, R48.reuse, R28, R44 ;  /* 0x0000001c3020723c */ /* 0x048fe2000004182c */
[----:B------:R-:W0:Y:S10]  /*43c80*/  LDSM.16.MT88.4 R44, [R6+UR5+0x180] ;  /* 0x00018005062c783b */ /* 0x000e340008004200 */
[----:B------:R-:W-:Y:S04]  /*43c90*/  STL.64 [R1+0x8a0], R36 ;  /* 0x0008a02401007387 */ /* 0x000fe80000100a00 */
[----:B------:R-:W-:Y:S04]  /*43ca0*/  STL.64 [R1+0x8a8], R38 ;  /* 0x0008a82601007387 */ /* 0x000fe80000100a00 */
[----:B------:R1:W-:Y:S04]  /*43cb0*/  STL.64 [R1+0x4bb8], R24 ;  /* 0x004bb81801007387 */ /* 0x0003e80000100a00 */
[----:B------:R3:W-:Y:S04]  /*43cc0*/  STL.64 [R1+0x890], R32 ;  /* 0x0008902001007387 */ /* 0x0007e80000100a00 */
[----:B------:R4:W-:Y:S04]  /*43cd0*/  STL.64 [R1+0x898], R34 ;  /* 0x0008982201007387 */ /* 0x0009e80000100a00 */
[----:B------:R-:W-:Y:S04]  /*43ce0*/  STL.64 [R1+0x880], R20 ;  /* 0x0008801401007387 */ /* 0x000fe80000100a00 */
[----:B------:R-:W-:Y:S04]  /*43cf0*/  STL.64 [R1+0x888], R22 ;  /* 0x0008881601007387 */ /* 0x000fe80000100a00 */
[----:B-1----:R-:W2:Y:S04]  /*43d00*/  LDL.LU.64 R24, [R1+0x1340] ;  /* 0x0013400001187983 */ /* 0x002ea80000300a00 */
[----:B------:R-:W-:Y:S04]  /*43d10*/  STL.64 [R1+0x870], R16 ;  /* 0x0008701001007387 */ /* 0x000fe80000100a00 */
[----:B------:R-:W-:Y:S04]  /*43d20*/  STL.64 [R1+0x878], R18 ;  /* 0x0008781201007387 */ /* 0x000fe80000100a00 */
[----:B------:R-:W2:Y:S04]  /*43d30*/  LDL.LU.64 R26, [R1+0x1348] ;  /* 0x00134800011a7983 */ /* 0x000ea80000300a00 */
[----:B---3--:R-:W3:Y:S04]  /*43d40*/  LDL.LU.64 R32, [R1+0x1330] ;  /* 0x0013300001207983 */ /* 0x008ee80000300a00 */
[----:B----4-:R-:W3:Y:S04]  /*43d50*/  LDL.LU.64 R34, [R1+0x1338] ;  /* 0x0013380001227983 */ /* 0x010ee80000300a00 */
[----:B------:R-:W4:Y:S04]  /*43d60*/  LDL.LU.64 R56, [R1+0x1320] ;  /* 0x0013200001387983 */ /* 0x000f280000300a00 */
[----:B------:R-:W4:Y:S04]  /*43d70*/  LDL.LU.64 R58, [R1+0x1328] ;  /* 0x00132800013a7983 */ /* 0x000f280000300a00 */
[----:B0-----:R-:W-:Y:S04]  /*43d80*/  STL.64 [R1+0x4b48], R46 ;  /* 0x004b482e01007387 */ /* 0x001fe80000100a00 */
[----:B------:R0:W-:Y:S04]  /*43d90*/  STL.64 [R1+0x4b40], R44 ;  /* 0x004b402c01007387 */ /* 0x0001e80000100a00 */
[----:B0-----:R-:W4:Y:S01]  /*43da0*/  LDL.64 R44, [R1+0xd0] ;  /* 0x0000d000012c7983 */ /* 0x001f220000100a00 */
[----:B------:R-:W-:Y:S01]  /*43db0*/  IMAD.MOV.U32 R6, RZ, RZ, R53 ;  /* 0x000000ffff067224 */ /* 0x000fe200078e0035 */
[----:B--2---:R-:W-:Y:S02]  /*43dc0*/  HMMA.16816.F32.BF16 R16, R48, R4, R12 ;  /* 0x000000043010723c */ /* 0x004fe4000004180c */
[----:B------:R-:W2:Y:S04]  /*43dd0*/  LDL.LU.64 R12, [R1+0xec0] ;  /* 0x000ec000010c7983 */ /* 0x000ea80000300a00 */
[----:B------:R-:W2:-:S13]  /*43de0*/  LDL.LU.64 R14, [R1+0xec8] ;  /* 0x000ec800010e7983 */ /* 0x000e9a0000300a00 */
[----:B------:R0:W-:Y:S04]  /*43df0*/  STL.64 [R1+0x9d0], R16 ;  /* 0x0009d01001007387 */ /* 0x0001e80000100a00 */
[----:B------:R1:W-:Y:S04]  /*43e00*/  STL.64 [R1+0x9d8], R18 ;  /* 0x0009d81201007387 */ /* 0x0003e80000100a00 */
[----:B------:R-:W2:Y:S04]  /*43e10*/  LDL.LU.64 R36, [R1+0xea0] ;  /* 0x000ea00001247983 */ /* 0x000ea80000300a00 */
[----:B------:R-:W2:Y:S04]  /*43e20*/  LDL.LU.64 R38, [R1+0xea8] ;  /* 0x000ea80001267983 */ /* 0x000ea80000300a00 */
[----:B------:R-:W2:Y:S04]  /*43e30*/  LDL.LU.64 R40, [R1+0xe90] ;  /* 0x000e900001287983 */ /* 0x000ea80000300a00 */
[----:B------:R-:W2:Y:S04]  /*43e40*/  LDL.LU.64 R42, [R1+0xe98] ;  /* 0x000e9800012a7983 */ /* 0x000ea80000300a00 */
[----:B0-----:R-:W2:Y:S04]  /*43e50*/  LDL.LU.64 R16, [R1+0xe80] ;  /* 0x000e800001107983 */ /* 0x001ea80000300a00 */
[----:B-1----:R-:W2:Y:S04]  /*43e60*/  LDL.LU.64 R18, [R1+0xe88] ;  /* 0x000e880001127983 */ /* 0x002ea80000300a00 */
[----:B------:R-:W2:Y:S04]  /*43e70*/  LDL.LU.64 R20, [R1+0xe60] ;  /* 0x000e600001147983 */ /* 0x000ea80000300a00 */
[----:B------:R-:W2:Y:S01]  /*43e80*/  LDL.LU.64 R22, [R1+0xe68] ;  /* 0x000e680001167983 */ /* 0x000ea20000300a00 */
[----:B------:R-:W-:-:S15]  /*43e90*/  HMMA.16816.F32.BF16 R24, R48, R52, R24 ;  /* 0x000000343018723c */ /* 0x000fde0000041818 */
[----:B------:R-:W-:-:S04]  /*43ea0*/  NOP ;  /* 0x0000000000007918 */ /* 0x000fc80000000000 */
[----:B------:R0:W-:Y:S04]  /*43eb0*/  STL.64 [R1+0x9c0], R24 ;  /* 0x0009c01801007387 */ /* 0x0001e80000100a00 */
[----:B------:R-:W-:Y:S01]  /*43ec0*/  STL.64 [R1+0x9c8], R26 ;  /* 0x0009c81a01007387 */ /* 0x000fe20000100a00 */
[----:B0-----:R-:W-:-:S03]  /*43ed0*/  IMAD.MOV.U32 R24, RZ, RZ, R52 ;  /* 0x000000ffff187224 */ /* 0x001fc600078e0034 */
[----:B------:R-:W3:Y:S01]  /*43ee0*/  LDL.LU.64 R52, [R1+0x4c40] ;  /* 0x004c400001347983 */ /* 0x000ee20000300a00 */
[C---:B----4-:R-:W-:Y:S08]  /*43ef0*/  HMMA.16816.F32.BF16 R56, R48.reuse, R44, R56 ;  /* 0x0000002c3038723c */ /* 0x050ff00000041838 */
[----:B---3--:R-:W-:-:S15]  /*43f00*/  HMMA.16816.F32.BF16 R32, R48, R52, R32 ;  /* 0x000000343020723c */ /* 0x008fde0000041820 */
[----:B------:R-:W-:-:S04]  /*43f10*/  NOP ;  /* 0x0000000000007918 */ /* 0x000fc80000000000 */
[----:B------:R0:W-:Y:S04]  /*43f20*/  STL.64 [R1+0x9b0], R32 ;  /* 0x0009b02001007387 */ /* 0x0001e80000100a00 */
[----:B------:R-:W-:Y:S04]  /*43f30*/  STL.64 [R1+0x9b8], R34 ;  /* 0x0009b82201007387 */ /* 0x000fe80000100a00 */
[----:B0-----:R-:W3:Y:S04]  /*43f40*/  LDL.LU.64 R32, [R1+0x4c38] ;  /* 0x004c380001207983 */ /* 0x001ee80000300a00 */
[----:B------:R-:W-:Y:S04]  /*43f50*/  STL.64 [R1+0x9a0], R56 ;  /* 0x0009a03801007387 */ /* 0x000fe80000100a00 */
[----:B------:R0:W-:Y:S04]  /*43f60*/  STL.64 [R1+0x9a8], R58 ;  /* 0x0009a83a01007387 */ /* 0x0001e80000100a00 */
[----:B0-----:R-:W4:Y:S04]  /*43f70*/  LDL.LU.64 R58, [R1+0x4c30] ;  /* 0x004c3000013a7983 */ /* 0x001f280000300a00 */
[----:B------:R-:W2:Y:S04]  /*43f80*/  LDL.LU.64 R56, [R1+0x4c28] ;  /* 0x004c280001387983 */ /* 0x000ea80000300a00 */
        /* <DEDUP_REMOVED lines=20> */
[----:B------:R-:W3:-:S13]  /*440d0*/  LDL.LU.64 R40, [R1+0x4bf8] ;  /* 0x004bf80001287983 */ /* 0x000eda0000300a00 */
[----:B------:R0:W-:Y:S04]  /*440e0*/  STL.64 [R1+0x970], R12 ;  /* 0x0009700c01007387 */ /* 0x0001e80000100a00 */
[----:B------:R1:W-:Y:S04]  /*440f0*/  STL.64 [R1+0x978], R14 ;  /* 0x0009780e01007387 */ /* 0x0003e80000100a00 */
[----:B0-----:R-:W1:Y:S02]  /*44100*/  LDL.LU.64 R12, [R1+0x4bf0] ;  /* 0x004bf000010c7983 */ /* 0x001e640000300a00 */
[----:B-1----:R-:W-:Y:S02]  /*44110*/  HMMA.16816.F32.BF16 R12, R48, R12, R16 ;  /* 0x0000000c300c723c */ /* 0x002fe40000041810 */
[----:B------:R-:W2:Y:S04]  /*44120*/  LDL.LU.64 R18, [R1+0x4be8] ;  /* 0x004be80001127983 */ /* 0x000ea80000300a00 */
[----:B------:R-:W4:-:S13]  /*44130*/  LDL.LU.64 R16, [R1+0x4be0] ;  /* 0x004be00001107983 */ /* 0x000f1a0000300a00 */
[----:B------:R-:W-:Y:S04]  /*44140*/  STL.64 [R1+0x960], R12 ;  /* 0x0009600c01007387 */ /* 0x000fe80000100a00 */
[----:B------:R0:W-:Y:S04]  /*44150*/  STL.64 [R1+0x968], R14 ;  /* 0x0009680e01007387 */ /* 0x0001e80000100a00 */
[----:B0-----:R-:W2:Y:S04]  /*44160*/  LDL.LU.64 R14, [R1+0x4bd8] ;  /* 0x004bd800010e7983 */ /* 0x001ea80000300a00 */
[----:B------:R-:W2:Y:S02]  /*44170*/  LDL.LU.64 R12, [R1+0x4bd0] ;  /* 0x004bd000010c7983 */ /* 0x000ea40000300a00 */
[----:B--2---:R-:W-:-:S15]  /*44180*/  HMMA.16816.F32.BF16 R20, R48, R12, R20 ;  /* 0x0000000c3014723c */ /* 0x004fde0000041814 */
[----:B------:R-:W-:-:S04]  /*44190*/  NOP ;  /* 0x0000000000007918 */ /* 0x000fc80000000000 */
[----:B------:R-:W-:Y:S04]  /*441a0*/  STL.64 [R1+0x950], R20 ;  /* 0x0009501401007387 */ /* 0x000fe80000100a00 */
[----:B------:R0:W-:Y:S04]  /*441b0*/  STL.64 [R1+0x958], R22 ;  /* 0x0009581601007387 */ /* 0x0001e80000100a00 */
[----:B0-----:R-:W3:Y:S04]  /*441c0*/  LDL.LU.64 R22, [R1+0x4bc8] ;  /* 0x004bc80001167983 */ /* 0x001ee80000300a00 */
[----:B------:R-:W3:Y:S04]  /*441d0*/  LDL.LU.64 R20, [R1+0x4bc0] ;  /* 0x004bc00001147983 */ /* 0x000ee80000300a00 */
[----:B------:R-:W-:Y:S04]  /*441e0*/  STL.64 [R1+0x4b58], R14 ;  /* 0x004b580e01007387 */ /* 0x000fe80000100a00 */
[----:B------:R4:W-:Y:S02]  /*441f0*/  STL.64 [R1+0x4b50], R12 ;  /* 0x004b500c01007387 */ /* 0x0009e40000100a00 */
[----:B----4-:R-:W-:Y:S02]  /*44200*/  HMMA.16816.F32.BF16 R12, R48, R16, R56 ;  /* 0x00000010300c723c */ /* 0x010fe40000041838 */
[----:B------:R-:W-:Y:S04]  /*44210*/  STL.64 [R1+0x4b68], R18 ;  /* 0x004b681201007387 */ /* 0x000fe80000100a00 */
[----:B------:R-:W-:-:S13]  /*44220*/  STL.64 [R1+0x4b60], R16 ;  /* 0x004b601001007387 */ /* 0x000fda0000100a00 */
[----:B------:R-:W-:Y:S04]  /*44230*/  STL.64 [R1+0x860], R12 ;  /* 0x0008600c01007387 */ /* 0x000fe80000100a00 */
[----:B------:R3:W-:Y:S02]  /*44240*/  STL.64 [R1+0x868], R14 ;  /* 0x0008680e01007387 */ /* 0x0007e40000100a00 */
[----:B---3--:R-:W-:Y:S02]  /*44250*/  HMMA.16816.F32.BF16 R12, R20, R40, R44 ;  /* 0x00000028140c723c */ /* 0x008fe4000004182c */
[----:B------:R-:W2:Y:S04]  /*44260*/  LDL.LU.64 R44, [R1+0xcf0] ;  /* 0x000cf000012c7983 */ /* 0x000ea80000300a00 */
[----:B------:R-:W2:-:S13]  /*44270*/  LDL.LU.64 R46, [R1+0xcf8] ;  /* 0x000cf800012e7983 */ /* 0x000e9a0000300a00 */
[----:B------:R-:W-:Y:S04]  /*44280*/  STL.64 [R1+0x850], R12 ;  /* 0x0008500c01007387 */ /* 0x000fe80000100a00 */
[----:B------:R-:W-:Y:S04]  /*44290*/  STL.64 [R1+0x858], R14 ;  /* 0x0008580e01007387 */ /* 0x000fe80000100a00 */
[----:B------:R-:W3:Y:S04]  /*442a0*/  LDL.LU.64 R16, [R1+0xce0] ;  /* 0x000ce00001107983 */ /* 0x000ee80000300a00 */
[----:B------:R-:W3:Y:S04]  /*442b0*/  LDL.LU.64 R18, [R1+0xce8] ;  /* 0x000ce80001127983 */ /* 0x000ee80000300a00 */
[----:B------:R-:W-:Y:S04]  /*442c0*/  STL.64 [R1+0x4b78], R42 ;  /* 0x004b782a01007387 */ /* 0x000fe80000100a00 */
[----:B------:R0:W-:Y:S02]  /*442d0*/  STL.64 [R1+0x4b70], R40 ;  /* 0x004b702801007387 */ /* 0x0001e40000100a00 */
[----:B0-----:R-:W-:-:S02]  /*442e0*/  IMAD.MOV.U32 R40, RZ, RZ, R24 ;  /* 0x000000ffff287224 */ /* 0x001fc400078e0018 */
[----:B------:R-:W4:Y:S04]  /*442f0*/  LDL.LU.64 R24, [R1+0xcd0] ;  /* 0x000cd00001187983 */ /* 0x000f280000300a00 */
[----:B------:R-:W4:Y:S04]  /*44300*/  LDL.LU.64 R26, [R1+0xcd8] ;  /* 0x000cd800011a7983 */ /* 0x000f280000300a00 */
[----:B------:R-:W2:Y:S04]  /*44310*/  LDL.LU.64 R48, [R1+0xcb0] ;  /* 0x000cb00001307983 */ /* 0x000ea80000300a00 */
[----:B------:R-:W2:Y:S04]  /*44320*/  LDL.LU.64 R50, [R1+0xcb8] ;  /* 0x000cb80001327983 */ /* 0x000ea80000300a00 */
[----:B------:R-:W2:Y:S04]  /*44330*/  LDL.64 R12, [R1] ;  /* 0x00000000010c7983 */ /* 0x000ea80000100a00 */
[----:B--2---:R0:W-:Y:S04]  /*44340*/  STL.64 [R1+0x4b80], R12 ;  /* 0x004b800c01007387 */ /* 0x0041e80000100a00 */
[----:B0-----:R-:W2:Y:S01]  /*44350*/  LDL.64 R12, [R1+0x20] ;  /* 0x00002000010c7983 */ /* 0x001ea20000100a00 */
[C---:B------:R-:W-:Y:S08]  /*44360*/  HMMA.16816.F32.BF16 R44, R20.reuse, R36, R44 ;  /* 0x00000024142c723c */ /* 0x040ff0000004182c */
[C---:B---3--:R-:W-:Y:S08]  /*44370*/  HMMA.16816.F32.BF16 R16, R20.reuse, R32, R16 ;  /* 0x000000201410723c */ /* 0x048ff00000041810 */
[C---:B----4-:R-:W-:Y:S01]  /*44380*/  HMMA.16816.F32.BF16 R24, R20.reuse, R28, R24 ;  /* 0x0000001c1418723c */ /* 0x050fe20000041818 */
[----:B--2---:R0:W-:Y:S04]  /*44390*/  STL.64 [R1+0x4b98], R12 ;  /* 0x004b980c01007387 */ /* 0x0041e80000100a00 */
[----:B0-----:R-:W2:Y:S04]  /*443a0*/  LDL.LU.64 R12, [R1+0xcc0] ;  /* 0x000cc000010c7983 */ /* 0x001ea80000300a00 */
[----:B------:R-:W2:Y:S04]  /*443b0*/  LDL.LU.64 R14, [R1+0xcc8] ;  /* 0x000cc800010e7983 */ /* 0x000ea80000300a00 */
[----:B------:R-:W-:Y:S04]  /*443c0*/  STL.64 [R1+0x4b90], R38 ;  /* 0x004b902601007387 */ /* 0x000fe80000100a00 */
[----:B------:R0:W-:Y:S04]  /*443d0*/  STL.64 [R1+0x4b88], R36 ;  /* 0x004b882401007387 */ /* 0x0001e80000100a00 */
[----:B------:R1:W-:Y:S04]  /*443e0*/  STL.64 [R1+0x940], R44 ;  /* 0x0009402c01007387 */ /* 0x0003e80000100a00 */
[----:B------:R3:W-:Y:S04]  /*443f0*/  STL.64 [R1+0x948], R46 ;  /* 0x0009482e01007387 */ /* 0x0007e80000100a00 */
[----:B0-----:R-:W4:Y:S04]  /*44400*/  LDL.LU.64 R36, [R1+0xca0] ;  /* 0x000ca00001247983 */ /* 0x001f280000300a00 */
[----:B------:R-:W4:Y:S04]  /*44410*/  LDL.LU.64 R38, [R1+0xca8] ;  /* 0x000ca80001267983 */ /* 0x000f280000300a00 */
[----:B------:R0:W-:Y:S04]  /*44420*/  STL.64 [R1+0xa70], R16 ;  /* 0x000a701001007387 */ /* 0x0001e80000100a00 */
[----:B------:R0:W-:Y:S04]  /*44430*/  STL.64 [R1+0xa78], R18 ;  /* 0x000a781201007387 */ /* 0x0001e80000100a00 */
[----:B------:R-:W2:Y:S04]  /*44440*/  LDL.LU.64 R56, [R1+0xb30] ;  /* 0x000b300001387983 */ /* 0x000ea80000300a00 */
[----:B------:R-:W2:Y:S04]  /*44450*/  LDL.LU.64 R58, [R1+0xb38] ;  /* 0x000b3800013a7983 */ /* 0x000ea80000300a00 */
[----:B-1----:R-:W2:Y:S04]  /*44460*/  LDL.LU.64 R44, [R1+0xb20] ;  /* 0x000b2000012c7983 */ /* 0x002ea80000300a00 */
[----:B---3--:R-:W3:Y:S04]  /*44470*/  LDL.LU.64 R46, [R1+0xb28] ;  /* 0x000b2800012e7983 */ /* 0x008ee80000300a00 */
[----:B0-----:R-:W2:Y:S04]  /*44480*/  LDL.LU.64 R16, [R1+0xb10] ;  /* 0x000b100001107983 */ /* 0x001ea80000300a00 */
[----:B------:R-:W2:Y:S04]  /*44490*/  LDL.LU.64 R18, [R1+0xb18] ;  /* 0x000b180001127983 */ /* 0x000ea80000300a00 */
[----:B------:R0:W-:Y:S04]  /*444a0*/  STL.64 [R1+0xa80], R24 ;  /* 0x000a801801007387 */ /* 0x0001e80000100a00 */
[----:B------:R-:W-:Y:S04]  /*444b0*/  STL.64 [R1+0xa88], R26 ;  /* 0x000a881a01007387 */ /* 0x000fe80000100a00 */
[----:B0-----:R-:W2:Y:S01]  /*444c0*/  LDL.LU.64 R24, [R1+0x4bb8] ;  /* 0x004bb80001187983 */ /* 0x001ea20000300a00 */
[----:B------:R-:W-:Y:S01]  /*444d0*/  HMMA.16816.F32.BF16 R48, R20, R8, R48 ;  /* 0x000000081430723c */ /* 0x000fe20000041830 */
[----:B------:R-:W-:Y:S01]  /*444e0*/  LOP3.LUT R54, R61, 0x60, RZ, 0x3c, !PT ;  /* 0x000000603d367812 */ /* 0x000fe200078e3cff */
[----:B------:R-:W-:-:S06]  /*444f0*/  IMAD.MOV.U32 R41, RZ, RZ, R6 ;  /* 0x000000ffff297224 */ /* 0x000fcc00078e0006 */
[----:B--2---:R-:W-:-:S15]  /*44500*/  HMMA.16816.F32.BF16 R12, R20, R24, R12 ;  /* 0x00000018140c723c */ /* 0x004fde000004180c */
[----:B------:R-:W-:-:S04]  /*44510*/  NOP ;  /* 0x0000000000007918 */ /* 0x000fc80000000000 */
[----:B------:R0:W-:Y:S04]  /*44520*/  STL.64 [R1+0xa90], R12 ;  /* 0x000a900c01007387 */ /* 0x0001e80000100a00 */
[----:B------:R1:W-:Y:S04]  /*44530*/  STL.64 [R1+0xa98], R14 ;  /* 0x000a980e01007387 */ /* 0x0003e80000100a00 */
[----:B0-----:R-:W2:Y:S04]  /*44540*/  LDL.LU.64 R12, [R1+0xb00] ;  /* 0x000b0000010c7983 */ /* 0x001ea80000300a00 */
[----:B-1----:R-:W2:Y:S04]  /*44550*/  LDL.LU.64 R14, [R1+0xb08] ;  /* 0x000b0800010e7983 */ /* 0x002ea80000300a00 */
[----:B------:R-:W-:Y:S04]  /*44560*/  STL.64 [R1+0xaa0], R48 ;  /* 0x000aa03001007387 */ /* 0x000fe80000100a00 */
[----:B------:R-:W-:Y:S04]  /*44570*/  STL.64 [R1+0xaa8], R50 ;  /* 0x000aa83201007387 */ /* 0x000fe80000100a00 */
[----:B------:R-:W0:Y:S01]  /*44580*/  LDSM.16.MT88.4 R48, [R54+UR5] ;  /* 0x000000053630783b */ /* 0x000e220008004200 */
[C---:B----4-:R-:W-:Y:S08]  /*44590*/  HMMA.16816.F32.BF16 R36, R20.reuse, R4, R36 ;  /* 0x000000041424723c */ /* 0x050ff00000041824 */
[C---:B------:R-:W-:Y:S08]  /*445a0*/  HMMA.16816.F32.BF16 R40, R20.reuse, R40, R56 ;  /* 0x000000281428723c */ /* 0x040ff00000041838 */
[C---:B---3--:R-:W-:Y:S01]  /*445b0*/  HMMA.16816.F32.BF16 R44, R20.reuse, R52, R44 ;  /* 0x00000034142c723c */ /* 0x048fe2000004182c */
[----:B0-----:R-:W-:Y:S04]  /*445c0*/  STL.64 [R1+0x4aa8], R50 ;  /* 0x004aa83201007387 */ /* 0x001fe80000100a00 */
[----:B------:R0:W-:Y:S04]  /*445d0*/  STL.64 [R1+0x4aa0], R48 ;  /* 0x004aa03001007387 */ /* 0x0001e80000100a00 */
[----:B0-----:R-:W3:Y:S04]  /*445e0*/  LDL.64 R48, [R1+0x10] ;  /* 0x0000100001307983 */ /* 0x001ee80000100a00 */
[----:B------:R0:W-:Y:S04]  /*445f0*/  STL.64 [R1+0xb50], R36 ;  /* 0x000b502401007387 */ /* 0x0001e80000100a00 */
[----:B------:R1:W-:Y:S04]  /*44600*/  STL.64 [R1+0xb58], R38 ;  /* 0x000b582601007387 */ /* 0x0003e80000100a00 */
[----:B0-----:R-:W4:Y:S04]  /*44610*/  LDL.LU.64 R36, [R1+0xaf0] ;  /* 0x000af00001247983 */ /* 0x001f280000300a00 */
[----:B-1----:R-:W4:Y:S04]  /*44620*/  LDL.LU.64 R38, [R1+0xaf8] ;  /* 0x000af80001267983 */ /* 0x002f280000300a00 */
[----:B------:R-:W2:Y:S04]  /*44630*/  LDL.LU.64 R58, [R1+0x4bb0] ;  /* 0x004bb000013a7983 */ /* 0x000ea80000300a00 */
[----:B------:R-:W2:Y:S04]  /*44640*/  LDL.LU.64 R56, [R1+0x4ba8] ;  /* 0x004ba80001387983 */ /* 0x000ea80000300a00 */
[----:B------:R0:W-:Y:S04]  /*44650*/  STL.64 [R1+0xb40], R40 ;  /* 0x000b402801007387 */ /* 0x0001e80000100a00 */
[----:B------:R1:W-:Y:S04]  /*44660*/  STL.64 [R1+0xb48], R42 ;  /* 0x000b482a01007387 */ /* 0x0003e80000100a00 */
[----:B0-----:R-:W3:Y:S04]  /*44670*/  LDL.LU.64 R40, [R1+0xae0] ;  /* 0x000ae00001287983 */ /* 0x001ee80000300a00 */
[----:B-1----:R-:W3:Y:S04]  /*44680*/  LDL.LU.64 R42, [R1+0xae8] ;  /* 0x000ae800012a7983 */ /* 0x002ee80000300a00 */
[----:B------:R0:W-:Y:S04]  /*44690*/  STL.64 [R1+0xb30], R44 ;  /* 0x000b302c01007387 */ /* 0x0001e80000100a00 */
[----:B------:R-:W-:Y:S04]  /*446a0*/  STL.64 [R1+0xb38], R46 ;  /* 0x000b382e01007387 */ /* 0x000fe80000100a00 */
[----:B0-----:R-:W3:Y:S01]  /*446b0*/  LDL.LU.64 R44, [R1+0x4ba0] ;  /* 0x004ba000012c7983 */ /* 0x001ee20000300a00 */
[C---:B--2---:R-:W-:Y:S08]  /*446c0*/  HMMA.16816.F32.BF16 R12, R20.reuse, R56, R12 ;  /* 0x00000038140c723c */ /* 0x044ff0000004180c */
[----:B---3--:R-:W-:Y:S01]  /*446d0*/  HMMA.16816.F32.BF16 R16, R20, R44, R16 ;  /* 0x0000002c1410723c */ /* 0x008fe20000041810 */
[----:B------:R-:W-:-:S02]  /*446e0*/  IMAD.MOV.U32 R34, RZ, RZ, R44 ;  /* 0x000000ffff227224 */ /* 0x000fc400078e002c */
[----:B------:R-:W-:-:S15]  /*446f0*/  IMAD.MOV.U32 R26, RZ, RZ, R45 ;  /* 0x000000ffff1a7224 */ /* 0x000fde00078e002d */
[----:B------:R-:W-:Y:S01]  /*44700*/  NOP ;  /* 0x0000000000007918 */ /* 0x000fe20000000000 */
[----:B------:R0:W-:Y:S04]  /*44710*/  STL.64 [R1+0xb20], R16 ;  /* 0x000b201001007387 */ /* 0x0001e80000100a00 */
[----:B------:R1:W-:Y:S04]  /*44720*/  STL.64 [R1+0xb28], R18 ;  /* 0x000b281201007387 */ /* 0x0003e80000100a00 */
[----:B0-----:R-:W2:Y:S04]  /*44730*/  LDL.LU.64 R16, [R1+0xad0] ;  /* 0x000ad00001107983 */ /* 0x001ea80000300a00 */
[----:B-1----:R-:W2:Y:S04]  /*44740*/  LDL.LU.64 R18, [R1+0xad8] ;  /* 0x000ad80001127983 */ /* 0x002ea80000300a00 */
[----:B------:R-:W3:Y:S04]  /*44750*/  LDL.LU.64 R44, [R1+0xac0] ;  /* 0x000ac000012c7983 */ /* 0x000ee80000300a00 */
[----:B------:R-:W3:Y:S04]  /*44760*/  LDL.LU.64 R46, [R1+0xac8] ;  /* 0x000ac800012e7983 */ /* 0x000ee80000300a00 */
[----:B------:R0:W-:Y:S04]  /*44770*/  STL.64 [R1+0xb10], R12 ;  /* 0x000b100c01007387 */ /* 0x0001e80000100a00 */
[----:B------:R-:W-:Y:S04]  /*44780*/  STL.64 [R1+0xb18], R14 ;  /* 0x000b180e01007387 */ /* 0x000fe80000100a00 */
[----:B0-----:R-:W4:Y:S04]  /*44790*/  LDL.LU.64 R12, [R1+0x4b98] ;  /* 0x004b9800010c7983 */ /* 0x001f280000300a00 */
[----:B------:R-:W-:Y:S04]  /*447a0*/  STL.64 [R1+0x4b08], R58 ;  /* 0x004b083a01007387 */ /* 0x000fe80000100a00 */
[----:B------:R0:W-:Y:S04]  /*447b0*/  STL.64 [R1+0x4b00], R56 ;  /* 0x004b003801007387 */ /* 0x0001e80000100a00 */
[----:B0-----:R-:W2:Y:S04]  /*447c0*/  LDL.LU.64 R56, [R1+0xab0] ;  /* 0x000ab00001387983 */ /* 0x001ea80000300a00 */
[----:B------:R-:W2:Y:S01]  /*447d0*/  LDL.LU.64 R58, [R1+0xab8] ;  /* 0x000ab800013a7983 */ /* 0x000ea20000300a00 */
        /* <DEDUP_REMOVED lines=8> */
[----:B------:R-:W2:Y:S01]  /*44860*/  LDL.LU.64 R12, [R1+0x4b80] ;  /* 0x004b8000010c7983 */ /* 0x000ea20000300a00 */
[----:B------:R-:W-:Y:S01]  /*44870*/  HMMA.16816.F32.BF16 R40, R20, R48, R40 ;  /* 0x000000301428723c */ /* 0x000fe20000041828 */
[----:B------:R-:W-:-:S02]  /*44880*/  IMAD.MOV.U32 R27, RZ, RZ, R48 ;  /* 0x000000ffff1b7224 */ /* 0x000fc400078e0030 */
[----:B------:R-:W-:-:S15]  /*44890*/  IMAD.MOV.U32 R55, RZ, RZ, R49 ;  /* 0x000000ffff377224 */ /* 0x000fde00078e0031 */
[----:B------:R-:W-:Y:S01]  /*448a0*/  NOP ;  /* 0x0000000000007918 */ /* 0x000fe20000000000 */
[----:B------:R-:W-:Y:S04]  /*448b0*/  STL.64 [R1+0xaf0], R40 ;  /* 0x000af02801007387 */ /* 0x000fe80000100a00 */
[----:B------:R0:W-:Y:S04]  /*448c0*/  STL.64 [R1+0xaf8], R42 ;  /* 0x000af82a01007387 */ /* 0x0001e80000100a00 */
[----:B0-----:R-:W3:Y:S04]  /*448d0*/  LDL.LU.64 R42, [R1+0x4b78] ;  /* 0x004b7800012a7983 */ /* 0x001ee80000300a00 */
[----:B------:R-:W3:Y:S04]  /*448e0*/  LDL.LU.64 R40, [R1+0x4b70] ;  /* 0x004b700001287983 */ /* 0x000ee80000300a00 */
[----:B------:R-:W3:Y:S04]  /*448f0*/  LDL.LU.64 R48, [R1+0xb60] ;  /* 0x000b600001307983 */ /* 0x000ee80000300a00 */
        /* <DEDUP_REMOVED lines=19> */
[----:B0-----:R-:W3:Y:S04]  /*44a30*/  LDL.LU.64 R12, [R1+0xc90] ;  /* 0x000c9000010c7983 */ /* 0x001ee80000300a00 */
[----:B------:R-:W3:Y:S01]  /*44a40*/  LDL.LU.64 R14, [R1+0xc98] ;  /* 0x000c9800010e7983 */ /* 0x000ee20000300a00 */
[----:B------:R-:W-:Y:S03]  /*44a50*/  HMMA.16816.F32.BF16 R20, R20, R16, R56 ;  /* 0x000000101414723c */ /* 0x000fe60000041838 */
[----:B------:R-:W2:Y:S04]  /*44a60*/  LDL.LU.64 R56, [R1+0xb70] ;  /* 0x000b700001387983 */ /* 0x000ea80000300a00 */
[----:B------:R-:W2:-:S12]  /*44a70*/  LDL.LU.64 R58, [R1+0xb78] ;  /* 0x000b7800013a7983 */ /* 0x000e980000300a00 */
[----:B------:R-:W-:Y:S04]  /*44a80*/  STL.64 [R1+0xab0], R20 ;  /* 0x000ab01401007387 */ /* 0x000fe80000100a00 */
[----:B------:R-:W-:Y:S04]  /*44a90*/  STL.64 [R1+0xab8], R22 ;  /* 0x000ab81601007387 */ /* 0x000fe80000100a00 */
[----:B------:R-:W-:Y:S04]  /*44aa0*/  STL.64 [R1+0x4ac8], R18 ;  /* 0x004ac81201007387 */ /* 0x000fe80000100a00 */
[----:B------:R-:W-:Y:S04]  /*44ab0*/  STL.64 [R1+0x4ac0], R16 ;  /* 0x004ac01001007387 */ /* 0x000fe80000100a00 */
[----:B------:R-:W-:Y:S04]  /*44ac0*/  STL.64 [R1+0x4ad8], R42 ;  /* 0x004ad82a01007387 */ /* 0x000fe80000100a00 */
[----:B------:R-:W-:Y:S01]  /*44ad0*/  STL.64 [R1+0x4ad0], R40 ;  /* 0x004ad02801007387 */ /* 0x000fe20000100a00 */
[----:B---3--:R-:W-:-:S15]  /*44ae0*/  HMMA.16816.F32.BF16 R12, R44, R40, R12 ;  /* 0x000000282c0c723c */ /* 0x008fde000004180c */
[----:B------:R-:W-:-:S04]  /*44af0*/  NOP ;  /* 0x0000000000007918 */ /* 0x000fc80000000000 */
[----:B------:R-:W-:Y:S04]  /*44b00*/  STL.64 [R1+0xac0], R12 ;  /* 0x000ac00c01007387 */ /* 0x000fe80000100a00 */
[----:B------:R0:W-:Y:S02]  /*44b10*/  STL.64 [R1+0xac8], R14 ;  /* 0x000ac80e01007387 */ /* 0x0001e40000100a00 */
[----:B0-----:R-:W-:Y:S02]  /*44b20*/  HMMA.16816.F32.BF16 R12, R44, R36, R48 ;  /* 0x000000242c0c723c */ /* 0x001fe40000041830 */
[----:B------:R-:W3:Y:S04]  /*44b30*/  LDL.LU.64 R48, [R1+0xb80] ;  /* 0x000b800001307983 */ /* 0x000ee80000300a00 */
[----:B------:R-:W3:-:S13]  /*44b40*/  LDL.LU.64 R50, [R1+0xb88] ;  /* 0x000b880001327983 */ /* 0x000eda0000300a00 */
[----:B------:R0:W-:Y:S04]  /*44b50*/  STL.64 [R1+0xb60], R12 ;  /* 0x000b600c01007387 */ /* 0x0001e80000100a00 */
[----:B------:R-:W-:Y:S04]  /*44b60*/  STL.64 [R1+0xb68], R14 ;  /* 0x000b680e01007387 */ /* 0x000fe80000100a00 */
[----:B------:R-:W3:Y:S04]  /*44b70*/  LDL.LU.64 R20, [R1+0xb90] ;  /* 0x000b900001147983 */ /* 0x000ee80000300a00 */
[----:B------:R-:W3:Y:S04]  /*44b80*/  LDL.LU.64 R22, [R1+0xb98] ;  /* 0x000b980001167983 */ /* 0x000ee80000300a00 */
[----:B------:R-:W3:Y:S04]  /*44b90*/  LDL.LU.64 R16, [R1+0xba0] ;  /* 0x000ba00001107983 */ /* 0x000ee80000300a00 */
[----:B------:R-:W3:Y:S04]  /*44ba0*/  LDL.LU.64 R18, [R1+0xba8] ;  /* 0x000ba80001127983 */ /* 0x000ee80000300a00 */
[----:B----4-:R-:W-:Y:S04]  /*44bb0*/  STL.64 [R1+0x4ae8], R38 ;  /* 0x004ae82601007387 */ /* 0x010fe80000100a00 */
[----:B------:R-:W-:Y:S01]  /*44bc0*/  STL.64 [R1+0x4ae0], R36 ;  /* 0x004ae02401007387 */ /* 0x000fe20000100a00 */
[----:B0-----:R-:W-:-:S03]  /*44bd0*/  IMAD.MOV.U32 R12, RZ, RZ, R27 ;  /* 0x000000ffff0c7224 */ /* 0x001fc600078e001b */
[----:B------:R-:W4:Y:S01]  /*44be0*/  LDL.LU R27, [R1+0x4b38] ;  /* 0x004b3800011b7983 */ /* 0x000f220000300800 */
[----:B------:R-:W-:-:S05]  /*44bf0*/  IMAD.MOV.U32 R13, RZ, RZ, R55 ;  /* 0x000000ffff0d7224 */ /* 0x000fca00078e0037 */
[----:B------:R2:W-:Y:S02]  /*44c00*/  STL.64 [R1+0x4af8], R12 ;  /* 0x004af80c01007387 */ /* 0x0005e40000100a00 */
[----:B--2---:R-:W-:Y:S02]  /*44c10*/  HMMA.16816.F32.BF16 R12, R44, R32, R56 ;  /* 0x000000202c0c723c */ /* 0x004fe40000041838 */
[----:B------:R-:W-:Y:S04]  /*44c20*/  STL [R1+0x4b20], R35 ;  /* 0x004b202301007387 */ /* 0x000fe80000100800 */
[----:B------:R0:W-:Y:S01]  /*44c30*/  STL.64 [R1+0x4b18], R32 ;  /* 0x004b182001007387 */ /* 0x0001e20000100a00 */
[----:B------:R-:W-:Y:S02]  /*44c40*/  IMAD.MOV.U32 R40, RZ, RZ, R31 ;  /* 0x000000ffff287224 */ /* 0x000fe400078e001f */
[----:B------:R-:W-:-:S10]  /*44c50*/  IMAD.MOV.U32 R41, RZ, RZ, R30 ;  /* 0x000000ffff297224 */ /* 0x000fd400078e001e */
[----:B------:R-:W-:Y:S04]  /*44c60*/  STL.64 [R1+0xb70], R12 ;  /* 0x000b700c01007387 */ /* 0x000fe80000100a00 */
[----:B------:R1:W-:Y:S04]  /*44c70*/  STL.64 [R1+0xb78], R14 ;  /* 0x000b780e01007387 */ /* 0x0003e80000100a00 */
[----:B0-----:R-:W2:Y:S04]  /*44c80*/  LDL.64 R32, [R1+0xf0] ;  /* 0x0000f00001207983 */ /* 0x001ea80000100a00 */
[----:B------:R-:W-:Y:S04]  /*44c90*/  STL.64 [R1+0x4b10], R40 ;  /* 0x004b102801007387 */ /* 0x000fe80000100a00 */
[----:B------:R-:W-:Y:S01]  /*44ca0*/  STL.64 [R1+0x4a98], R28 ;  /* 0x004a981c01007387 */ /* 0x000fe20000100a00 */
[C---:B---3--:R-:W-:Y:S08]  /*44cb0*/  HMMA.16816.F32.BF16 R36, R44.reuse, R28, R48 ;  /* 0x0000001c2c24723c */ /* 0x048ff00000041830 */
[C---:B-1----:R-:W-:Y:S11]  /*44cc0*/  HMMA.16816.F32.BF16 R12, R44.reuse, R24, R20 ;  /* 0x000000182c0c723c */ /* 0x042ff60000041814 */
[----:B------:R-:W-:Y:S04]  /*44cd0*/  STL.64 [R1+0xb80], R36 ;  /* 0x000b802401007387 */ /* 0x000fe80000100a00 */
[----:B------:R-:W-:Y:S04]  /*44ce0*/  STL.64 [R1+0xb88], R38 ;  /* 0x000b882601007387 */ /* 0x000fe80000100a00 */
[----:B------:R-:W0:Y:S04]  /*44cf0*/  LDSM.16.MT88.4 R20, [R54+UR5+0x80] ;  /* 0x000080053614783b */ /* 0x000e280008004200 */
[----:B----4-:R-:W-:Y:S04]  /*44d00*/  STL [R1+0x4a90], R27 ;  /* 0x004a901b01007387 */ /* 0x010fe80000100800 */
[----:B------:R-:W-:Y:S04]  /*44d10*/  STL.64 [R1+0x4a88], R24 ;  /* 0x004a881801007387 */ /* 0x000fe80000100a00 */
[----:B------:R-:W-:Y:S04]  /*44d20*/  STL.64 [R1+0xb90], R12 ;  /* 0x000b900c01007387 */ /* 0x000fe80000100a00 */
[----:B------:R1:W-:Y:S02]  /*44d30*/  STL.64 [R1+0xb98], R14 ;  /* 0x000b980e01007387 */ /* 0x0003e40000100a00 */
[----:B-1----:R-:W-:Y:S02]  /*44d40*/  HMMA.16816.F32.BF16 R12, R44, R8, R16 ;  /* 0x000000082c0c723c */ /* 0x002fe40000041810 */
[----:B------:R-:W3:Y:S04]  /*44d50*/  LDL.LU.64 R16, [R1+0xc30] ;  /* 0x000c300001107983 */ /* 0x000ee80000300a00 */
[----:B------:R-:W3:-:S13]  /*44d60*/  LDL.LU.64 R18, [R1+0xc38] ;  /* 0x000c380001127983 */ /* 0x000eda0000300a00 */
[----:B------:R-:W-:Y:S04]  /*44d70*/  STL.64 [R1+0xba0], R12 ;  /* 0x000ba00c01007387 */ /* 0x000fe80000100a00 */
[----:B------:R-:W-:Y:S04]  /*44d80*/  STL.64 [R1+0xba8], R14 ;  /* 0x000ba80e01007387 */ /* 0x000fe80000100a00 */
[----:B------:R-:W-:Y:S04]  /*44d90*/  STL.64 [R1+0x4b30], R10 ;  /* 0x004b300a01007387 */ /* 0x000fe80000100a00 */
[----:B------:R1:W-:Y:S04]  /*44da0*/  STL.64 [R1+0x4b28], R8 ;  /* 0x004b280801007387 */ /* 0x0003e80000100a00 */
[----:B-1----:R-:W4:Y:S04]  /*44db0*/  LDL.LU.64 R8, [R1+0xc20] ;  /* 0x000c200001087983 */ /* 0x002f280000300a00 */
        /* <DEDUP_REMOVED lines=9> */
[----:B0-----:R-:W-:Y:S04]  /*44e50*/  STL.64 [R1+0x4a18], R22 ;  /* 0x004a181601007387 */ /* 0x001fe80000100a00 */
[----:B------:R0:W-:Y:S04]  /*44e60*/  STL.64 [R1+0x4a10], R20 ;  /* 0x004a101401007387 */ /* 0x0001e80000100a00 */
[----:B------:R-:W4:Y:S04]  /*44e70*/  LDL.LU.64 R36, [R1+0xbe0] ;  /* 0x000be00001247983 */ /* 0x000f280000300a00 */
[----:B------:R-:W4:Y:S01]  /*44e80*/  LDL.LU.64 R38, [R1+0xbe8] ;  /* 0x000be80001267983 */ /* 0x000f220000300a00 */
[----:B--2---:R-:W-:-:S02]  /*44e90*/  IMAD.MOV.U32 R55, RZ, RZ, R32 ;  /* 0x000000ffff377224 */ /* 0x004fc400078e0020 */
[----:B0-----:R-:W-:Y:S02]  /*44ea0*/  IMAD.MOV.U32 R21, RZ, RZ, R26 ;  /* 0x000000ffff157224 */ /* 0x001fe400078e001a */
[----:B------:R-:W-:Y:S02]  /*44eb0*/  IMAD.MOV.U32 R20, RZ, RZ, R34 ;  /* 0x000000ffff147224 */ /* 0x000fe400078e0022 */
[----:B------:R-:W-:Y:S01]  /*44ec0*/  IMAD.MOV.U32 R34, RZ, RZ, R33 ;  /* 0x000000ffff227224 */ /* 0x000fe200078e0021 */
[----:B---3--:R-:W-:-:S15]  /*44ed0*/  HMMA.16816.F32.BF16 R16, R44, R4, R16 ;  /* 0x000000042c10723c */ /* 0x008fde0000041810 */
[----:B------:R-:W-:-:S04]  /*44ee0*/  NOP ;  /* 0x0000000000007918 */ /* 0x000fc80000000000 */
[----:B------:R0:W-:Y:S04]  /*44ef0*/  STL.64 [R1+0xc30], R16 ;  /* 0x000c301001007387 */ /* 0x0001e80000100a00 */
[----:B------:R1:W-:Y:S04]  /*44f00*/  STL.64 [R1+0xc38], R18 ;  /* 0x000c381201007387 */ /* 0x0003e80000100a00 */
[----:B0-----:R-:W2:Y:S04]  /*44f10*/  LDL.LU.64 R16, [R1+0xbd0] ;  /* 0x000bd00001107983 */ /* 0x001ea80000300a00 */
[----:B-1----:R-:W2:Y:S01]  /*44f20*/  LDL.LU.64 R18, [R1+0xbd8] ;  /* 0x000bd80001127983 */ /* 0x002ea20000300a00 */
[C---:B----4-:R-:W-:Y:S08]  /*44f30*/  HMMA.16816.F32.BF16 R8, R44.reuse, R32, R8 ;  /* 0x000000202c08723c */ /* 0x050ff00000041808 */
[C---:B------:R-:W-:Y:S01]  /*44f40*/  HMMA.16816.F32.BF16 R40, R44.reuse, R52, R40 ;  /* 0x000000342c28723c */ /* 0x040fe20000041828 */
[----:B------:R-:W3:Y:S04]  /*44f50*/  LDL.LU.64 R48, [R1+0xbc0] ;  /* 0x000bc00001307983 */ /* 0x000ee80000300a00 */
[----:B------:R-:W3:Y:S04]  /*44f60*/  LDL.LU.64 R50, [R1+0xbc8] ;  /* 0x000bc80001327983 */ /* 0x000ee80000300a00 */
[----:B------:R-:W4:Y:S04]  /*44f70*/  LDL.LU.64 R24, [R1+0xbb0] ;  /* 0x000bb00001187983 */ /* 0x000f280000300a00 */
[----:B------:R-:W4:Y:S01]  /*44f80*/  LDL.LU.64 R26, [R1+0xbb8] ;  /* 0x000bb800011a7983 */ /* 0x000f220000300a00 */
[C---:B------:R-:W-:Y:S03]  /*44f90*/  HMMA.16816.F32.BF16 R20, R44.reuse, R20, R56 ;  /* 0x000000142c14723c */ /* 0x040fe60000041838 */
[----:B------:R-:W-:Y:S04]  /*44fa0*/  STL.64 [R1+0xc20], R8 ;  /* 0x000c200801007387 */ /* 0x000fe80000100a00 */
[----:B------:R0:W-:Y:S04]  /*44fb0*/  STL.64 [R1+0xc28], R10 ;  /* 0x000c280a01007387 */ /* 0x0001e80000100a00 */
[----:B0-----:R-:W2:Y:S04]  /*44fc0*/  LDL.LU.64 R10, [R1+0x4b30] ;  /* 0x004b3000010a7983 */ /* 0x001ea80000300a00 */
[----:B------:R-:W2:Y:S04]  /*44fd0*/  LDL.LU.64 R8, [R1+0x4b28] ;  /* 0x004b280001087983 */ /* 0x000ea80000300a00 */
[----:B------:R-:W2:Y:S04]  /*44fe0*/  LDL.LU R35, [R1+0x4b20] ;  /* 0x004b200001237983 */ /* 0x000ea80000300800 */
[----:B------:R-:W2:Y:S04]  /*44ff0*/  LDL.LU.64 R32, [R1+0x4b18] ;  /* 0x004b180001207983 */ /* 0x000ea80000300a00 */
[----:B------:R0:W-:Y:S04]  /*45000*/  STL.64 [R1+0xc10], R40 ;  /* 0x000c102801007387 */ /* 0x0001e80000100a00 */
[----:B------:R-:W-:Y:S04]  /*45010*/  STL.64 [R1+0xc18], R42 ;  /* 0x000c182a01007387 */ /* 0x000fe80000100a00 */
[----:B0-----:R-:W2:Y:S04]  /*45020*/  LDL.LU.64 R40, [R1+0x4b10] ;  /* 0x004b100001287983 */ /* 0x001ea80000300a00 */
[----:B------:R-:W2:Y:S04]  /*45030*/  LDL.LU.64 R58, [R1+0x4b08] ;  /* 0x004b0800013a7983 */ /* 0x000ea80000300a00 */
[----:B------:R-:W2:Y:S04]  /*45040*/  LDL.LU.64 R56, [R1+0x4b00] ;  /* 0x004b000001387983 */ /* 0x000ea80000300a00 */
[----:B------:R0:W-:Y:S04]  /*45050*/  STL.64 [R1+0xc00], R20 ;  /* 0x000c001401007387 */ /* 0x0001e80000100a00 */
[----:B------:R1:W-:Y:S04]  /*45060*/  STL.64 [R1+0xc08], R22 ;  /* 0x000c081601007387 */ /* 0x0003e80000100a00 */
[----:B0-----:R-:W3:Y:S04]  /*45070*/  LDL.LU.64 R20, [R1+0x17a0] ;  /* 0x0017a00001147983 */ /* 0x001ee80000300a00 */
[----:B-1----:R-:W3:Y:S01]  /*45080*/  LDL.LU.64 R22, [R1+0x17a8] ;  /* 0x0017a80001167983 */ /* 0x002ee20000300a00 */
[----:B--2---:R-:W-:-:S15]  /*45090*/  HMMA.16816.F32.BF16 R12, R44, R56, R12 ;  /* 0x000000382c0c723c */ /* 0x004fde000004180c */
[----:B------:R-:W-:-:S04]  /*450a0*/  NOP ;  /* 0x0000000000007918 */ /* 0x000fc80000000000 */
[----:B------:R0:W-:Y:S04]  /*450b0*/  STL.64 [R1+0xbf0], R12 ;  /* 0x000bf00c01007387 */ /* 0x0001e80000100a00 */
[----:B------:R-:W-:Y:S04]  /*450c0*/  STL.64 [R1+0xbf8], R14 ;  /* 0x000bf80e01007387 */ /* 0x000fe80000100a00 */
[----:B0-----:R-:W2:Y:S01]  /*450d0*/  LDL.LU.64 R12, [R1+0x4af8] ;  /* 0x004af800010c7983 */ /* 0x001ea20000300a00 */
[----:B------:R-:W-:Y:S03]  /*450e0*/  HMMA.16816.F32.BF16 R40, R44, R40, R36 ;  /* 0x000000282c28723c */ /* 0x000fe60000041824 */
[----:B------:R-:W-:Y:S04]  /*450f0*/  STL.64 [R1+0x4a70], R58 ;  /* 0x004a703a01007387 */ /* 0x000fe80000100a00 */
[----:B------:R0:W-:Y:S02]  /*45100*/  STL.64 [R1+0x4a68], R56 ;  /* 0x004a683801007387 */ /* 0x0001e40000100a00 */
[----:B0-----:R-:W-:-:S02]  /*45110*/  IMAD.MOV.U32 R56, RZ, RZ, R6 ;  /* 0x000000ffff387224 */ /* 0x001fc400078e0006 */
[----:B------:R-:W-:Y:S01]  /*45120*/  IMAD.MOV.U32 R57, RZ, RZ, R35 ;  /* 0x000000ffff397224 */ /* 0x000fe200078e0023 */
[----:B------:R-:W3:Y:S04]  /*45130*/  LDL.LU R6, [R1+0x4af4] ;  /* 0x004af40001067983 */ /* 0x000ee80000300800 */
[----:B------:R-:W3:Y:S04]  /*45140*/  LDL.LU R35, [R1+0x4af0] ;  /* 0x004af00001237983 */ /* 0x000ee80000300800 */
[----:B------:R-:W3:Y:S04]  /*45150*/  LDL.LU.64 R38, [R1+0x4ae8] ;  /* 0x004ae80001267983 */ /* 0x000ee80000300a00 */
[----:B------:R-:W3:Y:S04]  /*45160*/  LDL.LU.64 R36, [R1+0x4ae0] ;  /* 0x004ae00001247983 */ /* 0x000ee80000300a00 */
[----:B------:R-:W-:Y:S04]  /*45170*/  STL.64 [R1+0xbe0], R40 ;  /* 0x000be02801007387 */ /* 0x000fe80000100a00 */
[----:B------:R0:W-:Y:S04]  /*45180*/  STL.64 [R1+0xbe8], R42 ;  /* 0x000be82a01007387 */ /* 0x0001e80000100a00 */
[----:B0-----:R-:W4:Y:S04]  /*45190*/  LDL.LU.64 R42, [R1+0x4ad8] ;  /* 0x004ad800012a7983 */ /* 0x001f280000300a00 */
[----:B------:R-:W4:Y:S01]  /*451a0*/  LDL.LU.64 R40, [R1+0x4ad0] ;  /* 0x004ad00001287983 */ /* 0x000f220000300a00 */
[----:B--2---:R-:W-:Y:S03]  /*451b0*/  HMMA.16816.F32.BF16 R12, R44, R12, R16 ;  /* 0x0000000c2c0c723c */ /* 0x004fe60000041810 */
[----:B------:R-:W2:Y:S04]  /*451c0*/  LDL.LU.64 R18, [R1+0x4ac8] ;  /* 0x004ac80001127983 */ /* 0x000ea80000300a00 */
[----:B------:R-:W4:-:S12]  /*451d0*/  LDL.LU.64 R16, [R1+0x4ac0] ;  /* 0x004ac00001107983 */ /* 0x000f180000300a00 */
[----:B------:R-:W-:Y:S04]  /*451e0*/  STL.64 [R1+0xbd0], R12 ;  /* 0x000bd00c01007387 */ /* 0x000fe80000100a00 */
[----:B------:R0:W-:Y:S04]  /*451f0*/  STL.64 [R1+0xbd8], R14 ;  /* 0x000bd80e01007387 */ /* 0x0001e80000100a00 */
[----:B0-----:R-:W2:Y:S04]  /*45200*/  LDL.LU.64 R14, [R1+0x4ab8] ;  /* 0x004ab800010e7983 */ /* 0x001ea80000300a00 */
[----:B------:R-:W4:Y:S01]  /*45210*/  LDL.LU.64 R12, [R1+0x4ab0] ;  /* 0x004ab000010c7983 */ /* 0x000f220000300a00 */
[C---:B---3--:R-:W-:Y:S03]  /*45220*/  HMMA.16816.F32.BF16 R56, R44.reuse, R56, R48 ;  /* 0x000000382c38723c */ /* 0x048fe60000041830 */
[----:B------:R-:W3:Y:S04]  /*45230*/  LDL.LU.64 R50, [R1+0x4aa8] ;  /* 0x004aa80001327983 */ /* 0x000ee80000300a00 */
[----:B------:R-:W3:Y:S04]  /*45240*/  LDL.LU.64 R48, [R1+0x4aa0] ;  /* 0x004aa00001307983 */ /* 0x000ee80000300a00 */
[----:B--2---:R-:W-:Y:S01]  /*45250*/  STL.64 [R1+0x4a38], R14 ;  /* 0x004a380e01007387 */ /* 0x004fe20000100a00 */
[C---:B----4-:R-:W-:Y:S07]  /*45260*/  HMMA.16816.F32.BF16 R28, R44.reuse, R12, R28 ;  /* 0x0000000c2c1c723c */ /* 0x050fee000004181c */
[----:B------:R-:W-:Y:S04]  /*45270*/  STL.64 [R1+0xbc0], R56 ;  /* 0x000bc03801007387 */ /* 0x000fe80000100a00 */
[----:B------:R-:W-:Y:S04]  /*45280*/  STL.64 [R1+0xbc8], R58 ;  /* 0x000bc83a01007387 */ /* 0x000fe80000100a00 */
[----:B------:R0:W-:Y:S02]  /*45290*/  STL.64 [R1+0x4a30], R12 ;  /* 0x004a300c01007387 */ /* 0x0001e40000100a00 */
[----:B0-----:R-:W-:Y:S02]  /*452a0*/  HMMA.16816.F32.BF16 R12, R44, R16, R24 ;  /* 0x000000102c0c723c */ /* 0x001fe40000041818 */
[----:B------:R-:W-:Y:S04]  /*452b0*/  STL.64 [R1+0xc40], R28 ;  /* 0x000c401c01007387 */ /* 0x000fe80000100a00 */
[----:B------:R-:W-:Y:S04]  /*452c0*/  STL.64 [R1+0xc48], R30 ;  /* 0x000c481e01007387 */ /* 0x000fe80000100a00 */
[----:B------:R-:W2:Y:S04]  /*452d0*/  LDL.LU.64 R56, [R1+0x1790] ;  /* 0x0017900001387983 */ /* 0x000ea80000300a00 */
[----:B------:R-:W2:Y:S05]  /*452e0*/  LDL.LU.64 R58, [R1+0x1798] ;  /* 0x00179800013a7983 */ /* 0x000eaa0000300a00 */
[----:B------:R-:W-:Y:S04]  /*452f0*/  STL.64 [R1+0xbb0], R12 ;  /* 0x000bb00c01007387 */ /* 0x000fe80000100a00 */
[----:B------:R-:W-:Y:S04]  /*45300*/  STL.64 [R1+0xbb8], R14 ;  /* 0x000bb80e01007387 */ /* 0x000fe80000100a00 */
[----:B------:R-:W-:Y:S04]  /*45310*/  STL.64 [R1+0x4a28], R18 ;  /* 0x004a281201007387 */ /* 0x000fe80000100a00 */
[----:B------:R0:W-:Y:S04]  /*45320*/  STL.64 [R1+0x4a20], R16 ;  /* 0x004a201001007387 */ /* 0x0001e80000100a00 */
[----:B0-----:R-:W4:Y:S01]  /*45330*/  LDL.64 R16, [R1+0xd0] ;  /* 0x0000d00001107983 */ /* 0x001f220000100a00 */
[C---:B---3--:R-:W-:Y:S03]  /*45340*/  HMMA.16816.F32.BF16 R12, R48.reuse, R40, R20 ;  /* 0x00000028300c723c */ /* 0x048fe60000041814 */
[----:B----4-:R-:W-:Y:S04]  /*45350*/  STL.64 [R1+0x4a78], R16 ;  /* 0x004a781001007387 */ /* 0x010fe80000100a00 */
[----:B------:R-:W3:Y:S04]  /*45360*/  LDL.LU.64 R28, [R1+0x1780] ;  /* 0x00178000011c7983 */ /* 0x000ee80000300a00 */
[----:B------:R-:W3:Y:S08]  /*45370*/  LDL.LU.64 R30, [R1+0x1788] ;  /* 0x00178800011e7983 */ /* 0x000ef00000300a00 */
[----:B------:R0:W-:Y:S04]  /*45380*/  STL.64 [R1+0xce0], R12 ;  /* 0x000ce00c01007387 */ /* 0x0001e80000100a00 */
[----:B------:R-:W-:Y:S04]  /*45390*/  STL.64 [R1+0xce8], R14 ;  /* 0x000ce80e01007387 */ /* 0x000fe80000100a00 */
[----:B------:R-:W4:Y:S04]  /*453a0*/  LDL.LU.64 R24, [R1+0x1770] ;  /* 0x0017700001187983 */ /* 0x000f280000300a00 */
[----:B------:R-:W4:Y:S04]  /*453b0*/  LDL.LU.64 R26, [R1+0x1778] ;  /* 0x00177800011a7983 */ /* 0x000f280000300a00 */
[----:B------:R-:W3:Y:S04]  /*453c0*/  LDL.LU.64 R44, [R1+0x1760] ;  /* 0x00176000012c7983 */ /* 0x000ee80000300a00 */
[----:B------:R-:W3:Y:S04]  /*453d0*/  LDL.LU.64 R46, [R1+0x1768] ;  /* 0x00176800012e7983 */ /* 0x000ee80000300a00 */
[----:B------:R-:W3:Y:S04]  /*453e0*/  LDL.LU.64 R20, [R1+0x1740] ;  /* 0x0017400001147983 */ /* 0x000ee80000300a00 */
[----:B------:R-:W3:Y:S04]  /*453f0*/  LDL.LU.64 R22, [R1+0x1748] ;  /* 0x0017480001167983 */ /* 0x000ee80000300a00 */
[----:B------:R-:W-:Y:S04]  /*45400*/  STL.64 [R1+0x4a48], R42 ;  /* 0x004a482a01007387 */ /* 0x000fe80000100a00 */
[----:B------:R-:W-:Y:S04]  /*45410*/  STL.64 [R1+0x4a40], R40 ;  /* 0x004a402801007387 */ /* 0x000fe80000100a00 */
[----:B0-----:R-:W3:Y:S01]  /*45420*/  LDL.64 R12, [R1] ;  /* 0x00000000010c7983 */ /* 0x001ee20000100a00 */
[C---:B--2---:R-:W-:Y:S03]  /*45430*/  HMMA.16816.F32.BF16 R16, R48.reuse, R36, R56 ;  /* 0x000000243010723c */ /* 0x044fe60000041838 */
[----:B---3--:R0:W-:Y:S04]  /*45440*/  STL.64 [R1+0x4a50], R12 ;  /* 0x004a500c01007387 */ /* 0x0081e80000100a00 */
[----:B0-----:R-:W2:Y:S01]  /*45450*/  LDL.64 R12, [R1+0x20] ;  /* 0x00002000010c7983 */ /* 0x001ea20000100a00 */
[C---:B------:R-:W-:Y:S03]  /*45460*/  HMMA.16816.F32.BF16 R28, R48.reuse, R32, R28 ;  /* 0x00000020301c723c */ /* 0x040fe6000004181c */
[----:B--2---:R0:W-:Y:S04]  /*45470*/  STL.64 [R1+0x4a80], R12 ;  /* 0x004a800c01007387 */ /* 0x0041e80000100a00 */
[----:B0-----:R-:W2:Y:S04]  /*45480*/  LDL.LU.64 R12, [R1+0x1720] ;  /* 0x00172000010c7983 */ /* 0x001ea80000300a00 */
[----:B------:R-:W2:Y:S04]  /*45490*/  LDL.LU.64 R14, [R1+0x1728] ;  /* 0x00172800010e7983 */ /* 0x000ea80000300a00 */
[----:B------:R0:W-:Y:S04]  /*454a0*/  STL.64 [R1+0xcd0], R16 ;  /* 0x000cd01001007387 */ /* 0x0001e80000100a00 */
[----:B------:R1:W-:Y:S04]  /*454b0*/  STL.64 [R1+0xcd8], R18 ;  /* 0x000cd81201007387 */ /* 0x0003e80000100a00 */
[----:B0-----:R-:W3:Y:S04]  /*454c0*/  LDL.LU.64 R16, [R1+0x16f0] ;  /* 0x0016f00001107983 */ /* 0x001ee80000300a00 */
[----:B-1----:R-:W3:Y:S04]  /*454d0*/  LDL.LU.64 R18, [R1+0x16f8] ;  /* 0x0016f80001127983 */ /* 0x002ee80000300a00 */
[----:B------:R-:W2:Y:S04]  /*454e0*/  LDL.LU.64 R56, [R1+0x16e0] ;  /* 0x0016e00001387983 */ /* 0x000ea80000300a00 */
[----:B------:R-:W2:Y:S04]  /*454f0*/  LDL.LU.64 R58, [R1+0x16e8] ;  /* 0x0016e800013a7983 */ /* 0x000ea80000300a00 */
[----:B------:R-:W2:Y:S04]  /*45500*/  LDL.LU.64 R40, [R1+0x16d0] ;  /* 0x0016d00001287983 */ /* 0x000ea80000300a00 */
[----:B------:R-:W2:Y:S04]  /*45510*/  LDL.LU.64 R42, [R1+0x16d8] ;  /* 0x0016d800012a7983 */ /* 0x000ea80000300a00 */
[----:B------:R-:W-:Y:S04]  /*45520*/  STL.64 [R1+0x4a60], R38 ;  /* 0x004a602601007387 */ /* 0x000fe80000100a00 */
[----:B------:R-:W-:Y:S04]  /*45530*/  STL.64 [R1+0x4a58], R36 ;  /* 0x004a582401007387 */ /* 0x000fe80000100a00 */
[----:B------:R0:W-:Y:S04]  /*45540*/  STL.64 [R1+0xcc0], R28 ;  /* 0x000cc01c01007387 */ /* 0x0001e80000100a00 */
[----:B------:R-:W-:Y:S04]  /*45550*/  STL.64 [R1+0xcc8], R30 ;  /* 0x000cc81e01007387 */ /* 0x000fe80000100a00 */
[----:B0-----:R-:W4:Y:S02]  /*45560*/  LDL.LU.64 R28, [R1+0x4a98] ;  /* 0x004a9800011c7983 */ /* 0x001f240000300a00 */
[----:B----4-:R-:W-:-:S15]  /*45570*/  HMMA.16816.F32.BF16 R24, R48, R28, R24 ;  /* 0x0000001c3018723c */ /* 0x010fde0000041818 */
[----:B------:R-:W-:-:S04]  /*45580*/  NOP ;  /* 0x0000000000007918 */ /* 0x000fc80000000000 */
[----:B------:R-:W-:Y:S04]  /*45590*/  STL.64 [R1+0xcb0], R24 ;  /* 0x000cb01801007387 */ /* 0x000fe80000100a00 */
[----:B------:R0:W-:Y:S04]  /*455a0*/  STL.64 [R1+0xcb8], R26 ;  /* 0x000cb81a01007387 */ /* 0x0001e80000100a00 */
[----:B0-----:R-:W4:Y:S04]  /*455b0*/  LDL.LU R27, [R1+0x4a90] ;  /* 0x004a9000011b7983 */ /* 0x001f280000300800 */
[----:B------:R-:W4:Y:S01]  /*455c0*/  LDL.LU.64 R24, [R1+0x4a88] ;  /* 0x004a880001187983 */ /* 0x000f220000300a00 */
[----:B------:R-:W-:-:S02]  /*455d0*/  IMAD.MOV.U32 R36, RZ, RZ, R55 ;  /* 0x000000ffff247224 */ /* 0x000fc400078e0037 */
[----:B------:R-:W-:Y:S01]  /*455e0*/  IMAD.MOV.U32 R37, RZ, RZ, R34 ;  /* 0x000000ffff257224 */ /* 0x000fe200078e0022 */
[C---:B--2---:R-:W-:Y:S08]  /*455f0*/  HMMA.16816.F32.BF16 R12, R48.reuse, R4, R12 ;  /* 0x00000004300c723c */ /* 0x044ff0000004180c */
[C---:B---3--:R-:W-:Y:S08]  /*45600*/  HMMA.16816.F32.BF16 R36, R48.reuse, R36, R16 ;  /* 0x000000243024723c */ /* 0x048ff00000041810 */
[C---:B------:R-:W-:Y:S08]  /*45610*/  HMMA.16816.F32.BF16 R56, R48.reuse, R52, R56 ;  /* 0x000000343038723c */ /* 0x040ff00000041838 */
[----:B----4-:R-:W-:-:S15]  /*45620*/  HMMA.16816.F32.BF16 R44, R48, R24, R44 ;  /* 0x00000018302c723c */ /* 0x010fde000004182c */
[----:B------:R-:W-:-:S04]  /*45630*/  NOP ;  /* 0x0000000000007918 */ /* 0x000fc80000000000 */
[----:B------:R-:W-:Y:S04]  /*45640*/  STL.64 [R1+0xca0], R44 ;  /* 0x000ca02c01007387 */ /* 0x000fe80000100a00 */
[----:B------:R0:W-:Y:S02]  /*45650*/  STL.64 [R1+0xca8], R46 ;  /* 0x000ca82e01007387 */ /* 0x0001e40000100a00 */
[----:B0-----:R-:W-:Y:S02]  /*45660*/  HMMA.16816.F32.BF16 R44, R48, R8, R20 ;  /* 0x00000008302c723c */ /* 0x001fe40000041814 */
[----:B------:R-:W2:Y:S04]  /*45670*/  LDL.LU.64 R20, [R1+0x16c0] ;  /* 0x0016c00001147983 */ /* 0x000ea80000300a00 */
[----:B------:R-:W2:-:S13]  /*45680*/  LDL.LU.64 R22, [R1+0x16c8] ;  /* 0x0016c80001167983 */ /* 0x000e9a0000300a00 */
[----:B------:R-:W-:Y:S04]  /*45690*/  STL.64 [R1+0xc90], R44 ;  /* 0x000c902c01007387 */ /* 0x000fe80000100a00 */
[----:B------:R-:W-:Y:S04]  /*456a0*/  STL.64 [R1+0xc98], R46 ;  /* 0x000c982e01007387 */ /* 0x000fe80000100a00 */
[----:B------:R-:W0:Y:S04]  /*456b0*/  LDSM.16.MT88.4 R44, [R54+UR5+0x100] ;  /* 0x00010005362c783b */ /* 0x000e280008004200 */
[----:B0-----:R-:W-:Y:S04]  /*456c0*/  STL.64 [R1+0x4988], R46 ;  /* 0x0049882e01007387 */ /* 0x001fe80000100a00 */
[----:B------:R0:W-:Y:S04]  /*456d0*/  STL.64 [R1+0x4980], R44 ;  /* 0x0049802c01007387 */ /* 0x0001e80000100a00 */
[----:B0-----:R-:W3:Y:S04]  /*456e0*/  LDL.64 R44, [R1+0x10] ;  /* 0x00001000012c7983 */ /* 0x001ee80000100a00 */
[----:B------:R0:W-:Y:S04]  /*456f0*/  STL.64 [R1+0xc80], R12 ;  /* 0x000c800c01007387 */ /* 0x0001e80000100a00 */
[----:B------:R-:W-:Y:S04]  /*45700*/  STL.64 [R1+0xc88], R14 ;  /* 0x000c880e01007387 */ /* 0x000fe80000100a00 */
[----:B0-----:R-:W4:Y:S04]  /*45710*/  LDL.LU.64 R12, [R1+0x4a80] ;  /* 0x004a8000010c7983 */ /* 0x001f280000300a00 */
[----:B------:R-:W2:Y:S04]  /*45720*/  LDL.LU.64 R16, [R1+0x4a78] ;  /* 0x004a780001107983 */ /* 0x000ea80000300a00 */
[----:B------:R0:W-:Y:S04]  /*45730*/  STL.64 [R1+0xe60], R36 ;  /* 0x000e602401007387 */ /* 0x0001e80000100a00 */
[----:B------:R1:W-:Y:S04]  /*45740*/  STL.64 [R1+0xe68], R38 ;  /* 0x000e682601007387 */ /* 0x0003e80000100a00 */
[----:B0-----:R-:W4:Y:S04]  /*45750*/  LDL.LU.64 R36, [R1+0x16b0] ;  /* 0x0016b00001247983 */ /* 0x001f280000300a00 */
[----:B-1----:R-:W4:Y:S04]  /*45760*/  LDL.LU.64 R38, [R1+0x16b8] ;  /* 0x0016b80001267983 */ /* 0x002f280000300a00 */
[----:B------:R-:W-:Y:S04]  /*45770*/  STL.64 [R1+0xe50], R56 ;  /* 0x000e503801007387 */ /* 0x000fe80000100a00 */
[----:B------:R0:W-:Y:S04]  /*45780*/  STL.64 [R1+0xe58], R58 ;  /* 0x000e583a01007387 */ /* 0x0001e80000100a00 */
[----:B0-----:R-:W3:Y:S04]  /*45790*/  LDL.LU.64 R58, [R1+0x4a70] ;  /* 0x004a7000013a7983 */ /* 0x001ee80000300a00 */
[----:B------:R-:W3:Y:S04]  /*457a0*/  LDL.LU.64 R56, [R1+0x4a68] ;  /* 0x004a680001387983 */ /* 0x000ee80000300a00 */
[----:B------:R-:W-:Y:S01]  /*457b0*/  STL.64 [R1+0x4a00], R52 ;  /* 0x004a003401007387 */ /* 0x000fe20000100a00 */
[----:B--2---:R-:W-:Y:S01]  /*457c0*/  HMMA.16816.F32.BF16 R40, R48, R16, R40 ;  /* 0x000000103028723c */ /* 0x004fe20000041828 */
[----:B------:R-:W-:-:S02]  /*457d0*/  IMAD.MOV.U32 R34, RZ, RZ, R16 ;  /* 0x000000ffff227224 */ /* 0x000fc400078e0010 */
[----:B------:R-:W-:-:S05]  /*457e0*/  IMAD.MOV.U32 R26, RZ, RZ, R17 ;  /* 0x000000ffff1a7224 */ /* 0x000fca00078e0011 */
[C---:B----4-:R-:W-:Y:S08]  /*457f0*/  HMMA.16816.F32.BF16 R36, R48.reuse, R12, R36 ;  /* 0x0000000c3024723c */ /* 0x050ff00000041824 */
[----:B---3--:R-:W-:Y:S03]  /*45800*/  HMMA.16816.F32.BF16 R20, R48, R56, R20 ;  /* 0x000000383014723c */ /* 0x008fe60000041814 */
[----:B------:R0:W-:Y:S04]  /*45810*/  STL.64 [R1+0xe40], R40 ;  /* 0x000e402801007387 */ /* 0x0001e80000100a00 */
[----:B------:R1:W-:Y:S04]  /*45820*/  STL.64 [R1+0xe48], R42 ;  /* 0x000e482a01007387 */ /* 0x0003e80000100a00 */
[----:B0-----:R-:W2:Y:S04]  /*45830*/  LDL.LU.64 R40, [R1+0x1690] ;  /* 0x0016900001287983 */ /* 0x001ea80000300a00 */
[----:B-1----:R-:W2:Y:S04]  /*45840*/  LDL.LU.64 R42, [R1+0x1698] ;  /* 0x00169800012a7983 */ /* 0x002ea80000300a00 */
[----:B------:R-:W3:Y:S04]  /*45850*/  LDL.LU.64 R16, [R1+0x1680] ;  /* 0x0016800001107983 */ /* 0x000ee80000300a00 */
[----:B------:R-:W3:Y:S04]  /*45860*/  LDL.LU.64 R18, [R1+0x1688] ;  /* 0x0016880001127983 */ /* 0x000ee80000300a00 */
[----:B------:R0:W-:Y:S04]  /*45870*/  STL.64 [R1+0xe30], R20 ;  /* 0x000e301401007387 */ /* 0x0001e80000100a00 */
[----:B------:R1:W-:Y:S01]  /*45880*/  STL.64 [R1+0xe38], R22 ;  /* 0x000e381601007387 */ /* 0x0003e20000100a00 */
[----:B------:R-:W-:-:S02]  /*45890*/  IMAD.MOV.U32 R53, RZ, RZ, R12 ;  /* 0x000000ffff357224 */ /* 0x000fc400078e000c */
[----:B------:R-:W-:Y:S01]  /*458a0*/  IMAD.MOV.U32 R52, RZ, RZ, R13 ;  /* 0x000000ffff347224 */ /* 0x000fe200078e000d */
[----:B0-----:R-:W4:Y:S04]  /*458b0*/  LDL.LU.64 R20, [R1+0x1670] ;  /* 0x0016700001147983 */ /* 0x001f280000300a00 */
[----:B-1----:R-:W4:Y:S04]  /*458c0*/  LDL.LU.64 R22, [R1+0x1678] ;  /* 0x0016780001167983 */ /* 0x002f280000300a00 */
[----:B------:R-:W-:Y:S04]  /*458d0*/  STL.64 [R1+0x49e0], R58 ;  /* 0x0049e03a01007387 */ /* 0x000fe80000100a00 */
[----:B------:R0:W-:Y:S04]  /*458e0*/  STL.64 [R1+0x49d8], R56 ;  /* 0x0049d83801007387 */ /* 0x0001e80000100a00 */
[----:B0-----:R-:W2:Y:S04]  /*458f0*/  LDL.LU.64 R56, [R1+0x16a0] ;  /* 0x0016a00001387983 */ /* 0x001ea80000300a00 */
[----:B------:R-:W2:Y:S04]  /*45900*/  LDL.LU.64 R58, [R1+0x16a8] ;  /* 0x0016a800013a7983 */ /* 0x000ea80000300a00 */
[----:B------:R-:W-:Y:S04]  /*45910*/  STL.64 [R1+0xe20], R36 ;  /* 0x000e202401007387 */ /* 0x000fe80000100a00 */
[----:B------:R0:W-:Y:S04]  /*45920*/  STL.64 [R1+0xe28], R38 ;  /* 0x000e282601007387 */ /* 0x0001e80000100a00 */
[----:B0-----:R-:W3:Y:S04]  /*45930*/  LDL.LU.64 R38, [R1+0x4a60] ;  /* 0x004a600001267983 */ /* 0x001ee80000300a00 */
[----:B------:R-:W3:Y:S04]  /*45940*/  LDL.LU.64 R36, [R1+0x4a58] ;  /* 0x004a580001247983 */ /* 0x000ee80000300a00 */
[----:B------:R-:W3:Y:S01]  /*45950*/  LDL.LU.64 R12, [R1+0x4a50] ;  /* 0x004a5000010c7983 */ /* 0x000ee20000300a00 */
[----:B------:R-:W-:Y:S01]  /*45960*/  IMAD.MOV.U32 R55, RZ, RZ, R45 ;  /* 0x000000ffff377224 */ /* 0x000fe200078e002d */
[C---:B--2---:R-:W-:Y:S08]  /*45970*/  HMMA.16816.F32.BF16 R56, R48.reuse, R44, R56 ;  /* 0x0000002c3038723c */ /* 0x044ff00000041838 */
[----:B---3--:R-:W-:Y:S11]  /*45980*/  HMMA.16816.F32.BF16 R40, R48, R12, R40 ;  /* 0x0000000c3028723c */ /* 0x008ff60000041828 */
[----:B------:R-:W-:Y:S04]  /*45990*/  STL.64 [R1+0xe10], R56 ;  /* 0x000e103801007387 */ /* 0x000fe80000100a00 */
[----:B------:R0:W-:Y:S01]  /*459a0*/  STL.64 [R1+0xe18], R58 ;  /* 0x000e183a01007387 */ /* 0x0001e20000100a00 */
[----:B------:R-:W-:-:S02]  /*459b0*/  IMAD.MOV.U32 R30, RZ, RZ, R12 ;  /* 0x000000ffff1e7224 */ /* 0x000fc400078e000c */
[----:B------:R-:W-:Y:S02]  /*459c0*/  IMAD.MOV.U32 R31, RZ, RZ, R13 ;  /* 0x000000ffff1f7224 */ /* 0x000fe400078e000d */
[----:B0-----:R-:W-:Y:S02]  /*459d0*/  IMAD.MOV.U32 R58, RZ, RZ, R44 ;  /* 0x000000ffff3a7224 */ /* 0x001fe400078e002c */
[----:B------:R-:W2:Y:S04]  /*459e0*/  LDL.LU.64 R44, [R1+0x1730] ;  /* 0x00173000012c7983 */ /* 0x000ea80000300a00 */
[----:B------:R-:W2:Y:S04]  /*459f0*/  LDL.LU.64 R46, [R1+0x1738] ;  /* 0x00173800012e7983 */ /* 0x000ea80000300a00 */
[----:B------:R-:W-:Y:S04]  /*45a00*/  STL.64 [R1+0xe00], R40 ;  /* 0x000e002801007387 */ /* 0x000fe80000100a00 */
[----:B------:R0:W-:Y:S04]  /*45a10*/  STL.64 [R1+0xe08], R42 ;  /* 0x000e082a01007387 */ /* 0x0001e80000100a00 */
[----:B0-----:R-:W3:Y:S04]  /*45a20*/  LDL.LU.64 R42, [R1+0x4a48] ;  /* 0x004a4800012a7983 */ /* 0x001ee80000300a00 */
[----:B------:R-:W2:Y:S04]  /*45a30*/  LDL.LU.64 R40, [R1+0x4a40] ;  /* 0x004a400001287983 */ /* 0x000ea80000300a00 */
[----:B------:R-:W2:Y:S04]  /*45a40*/  LDL.LU.64 R14, [R1+0x4a38] ;  /* 0x004a3800010e7983 */ /* 0x000ea80000300a00 */
[----:B------:R-:W2:Y:S02]  /*45a50*/  LDL.LU.64 R12, [R1+0x4a30] ;  /* 0x004a3000010c7983 */ /* 0x000ea40000300a00 */
[----:B--2---:R-:W-:-:S15]  /*45a60*/  HMMA.16816.F32.BF16 R16, R48, R12, R16 ;  /* 0x0000000c3010723c */ /* 0x004fde0000041810 */
[----:B------:R-:W-:-:S04]  /*45a70*/  NOP ;  /* 0x0000000000007918 */ /* 0x000fc80000000000 */
[----:B------:R-:W-:Y:S04]  /*45a80*/  STL.64 [R1+0xdf0], R16 ;  /* 0x000df01001007387 */ /* 0x000fe80000100a00 */
[----:B------:R0:W-:Y:S04]  /*45a90*/  STL.64 [R1+0xdf8], R18 ;  /* 0x000df81201007387 */ /* 0x0001e80000100a00 */
[----:B0-----:R-:W2:Y:S04]  /*45aa0*/  LDL.LU.64 R18, [R1+0x4a28] ;  /* 0x004a280001127983 */ /* 0x001ea80000300a00 */
[----:B------:R-:W4:Y:S04]  /*45ab0*/  LDL.LU.64 R16, [R1+0x4a20] ;  /* 0x004a200001107983 */ /* 0x000f280000300a00 */
[----:B------:R-:W-:Y:S04]  /*45ac0*/  STL.64 [R1+0x4998], R14 ;  /* 0x0049980e01007387 */ /* 0x000fe80000100a00 */
[----:B------:R0:W-:Y:S04]  /*45ad0*/  STL.64 [R1+0x4990], R12 ;  /* 0x0049900c01007387 */ /* 0x0001e80000100a00 */
[----:B0-----:R-:W2:Y:S04]  /*45ae0*/  LDL.LU.64 R12, [R1+0x1700] ;  /* 0x00170000010c7983 */ /* 0x001ea80000300a00 */
[----:B------:R-:W2:Y:S01]  /*45af0*/  LDL.LU.64 R14, [R1+0x1708] ;  /* 0x00170800010e7983 */ /* 0x000ea20000300a00 */
[----:B----4-:R-:W-:Y:S03]  /*45b00*/  HMMA.16816.F32.BF16 R48, R48, R16, R20 ;  /* 0x000000103030723c */ /* 0x010fe60000041814 */
[----:B------:R-:W4:Y:S04]  /*45b10*/  LDL.LU.64 R22, [R1+0x4a18] ;  /* 0x004a180001167983 */ /* 0x000f280000300a00 */
[----:B------:R-:W4:-:S12]  /*45b20*/  LDL.LU.64 R20, [R1+0x4a10] ;  /* 0x004a100001147983 */ /* 0x000f180000300a00 */
[----:B------:R0:W-:Y:S04]  /*45b30*/  STL.64 [R1+0xc70], R48 ;  /* 0x000c703001007387 */ /* 0x0001e80000100a00 */
[----:B------:R1:W-:Y:S04]  /*45b40*/  STL.64 [R1+0xc78], R50 ;  /* 0x000c783201007387 */ /* 0x0003e80000100a00 */
[----:B0-----:R-:W4:Y:S04]  /*45b50*/  LDL.LU.64 R48, [R1+0x1750] ;  /* 0x0017500001307983 */ /* 0x001f280000300a00 */
[----:B-1----:R-:W4:Y:S04]  /*45b60*/  LDL.LU.64 R50, [R1+0x1758] ;  /* 0x0017580001327983 */ /* 0x002f280000300a00 */
[----:B--2---:R-:W-:Y:S04]  /*45b70*/  STL.64 [R1+0x49a8], R18 ;  /* 0x0049a81201007387 */ /* 0x004fe80000100a00 */
[----:B------:R0:W-:Y:S04]  /*45b80*/  STL.64 [R1+0x49a0], R16 ;  /* 0x0049a01001007387 */ /* 0x0001e80000100a00 */
[----:B---3--:R-:W-:Y:S04]  /*45b90*/  STL.64 [R1+0x49b8], R42 ;  /* 0x0049b82a01007387 */ /* 0x008fe80000100a00 */
[----:B------:R1:W-:Y:S01]  /*45ba0*/  STL.64 [R1+0x49b0], R40 ;  /* 0x0049b02801007387 */ /* 0x0003e20000100a00 */
[----:B------:R-:W-:Y:S01]  /*45bb0*/  IMAD.MOV.U32 R56, RZ, RZ, R34 ;  /* 0x000000ffff387224 */ /* 0x000fe200078e0022 */
[C---:B----4-:R-:W-:Y:S08]  /*45bc0*/  HMMA.16816.F32.BF16 R12, R20.reuse, R32, R12 ;  /* 0x00000020140c723c */ /* 0x050ff0000004180c */
[----:B0-----:R-:W-:Y:S01]  /*45bd0*/  HMMA.16816.F32.BF16 R16, R20, R40, R48 ;  /* 0x000000281410723c */ /* 0x001fe20000041830 */
[----:B------:R-:W-:-:S02]  /*45be0*/  IMAD.MOV.U32 R57, RZ, RZ, R26 ;  /* 0x000000ffff397224 */ /* 0x000fc400078e001a */
[----:B-1----:R-:W-:Y:S02]  /*45bf0*/  IMAD.MOV.U32 R40, RZ, RZ, R53 ;  /* 0x000000ffff287224 */ /* 0x002fe400078e0035 */
[----:B------:R-:W-:Y:S01]  /*45c00*/  IMAD.MOV.U32 R41, RZ, RZ, R52 ;  /* 0x000000ffff297224 */ /* 0x000fe200078e0034 */
[----:B------:R-:W0:-:S13]  /*45c10*/  LDSM.16.MT88.4 R48, [R54+UR5+0x180] ;  /* 0x000180053630783b */ /* 0x000e1a0008004200 */
[----:B------:R-:W-:Y:S04]  /*45c20*/  STL.64 [R1+0xde0], R16 ;  /* 0x000de01001007387 */ /* 0x000fe80000100a00 */
[----:B------:R1:W-:Y:S02]  /*45c30*/  STL.64 [R1+0xde8], R18 ;  /* 0x000de81201007387 */ /* 0x0003e40000100a00 */
[----:B-1----:R-:W-:Y:S02]  /*45c40*/  HMMA.16816.F32.BF16 R16, R20, R36, R44 ;  /* 0x000000241410723c */ /* 0x002fe4000004182c */
[----:B------:R-:W2:Y:S04]  /*45c50*/  LDL.LU.64 R44, [R1+0x1650] ;  /* 0x00165000012c7983 */ /* 0x000ea80000300a00 */
[----:B------:R-:W2:-:S13]  /*45c60*/  LDL.LU.64 R46, [R1+0x1658] ;  /* 0x00165800012e7983 */ /* 0x000e9a0000300a00 */
[----:B------:R1:W-:Y:S04]  /*45c70*/  STL.64 [R1+0xdd0], R16 ;  /* 0x000dd01001007387 */ /* 0x0003e80000100a00 */
[----:B------:R3:W-:Y:S04]  /*45c80*/  STL.64 [R1+0xdd8], R18 ;  /* 0x000dd81201007387 */ /* 0x0007e80000100a00 */
[----:B-1----:R-:W4:Y:S04]  /*45c90*/  LDL.LU.64 R16, [R1+0x1630] ;  /* 0x0016300001107983 */ /* 0x002f280000300a00 */
[----:B---3--:R-:W4:Y:S04]  /*45ca0*/  LDL.LU.64 R18, [R1+0x1638] ;  /* 0x0016380001127983 */ /* 0x008f280000300a00 */
[----:B------:R-:W-:Y:S04]  /*45cb0*/  STL.64 [R1+0x49c8], R38 ;  /* 0x0049c82601007387 */ /* 0x000fe80000100a00 */
[----:B------:R1:W-:Y:S04]  /*45cc0*/  STL.64 [R1+0x49c0], R36 ;  /* 0x0049c02401007387 */ /* 0x0003e80000100a00 */
[----:B-1----:R-:W3:Y:S04]  /*45cd0*/  LDL.LU.64 R36, [R1+0x1610] ;  /* 0x0016100001247983 */ /* 0x002ee80000300a00 */
[----:B------:R-:W3:Y:S04]  /*45ce0*/  LDL.LU.64 R38, [R1+0x1618] ;  /* 0x0016180001267983 */ /* 0x000ee80000300a00 */
[----:B------:R1:W-:Y:S04]  /*45cf0*/  STL.64 [R1+0xdc0], R12 ;  /* 0x000dc00c01007387 */ /* 0x0003e80000100a00 */
[----:B------:R-:W-:Y:S04]  /*45d00*/  STL.64 [R1+0xdc8], R14 ;  /* 0x000dc80e01007387 */ /* 0x000fe80000100a00 */
[----:B------:R-:W2:Y:S04]  /*45d10*/  LDL.LU R34, [R1+0x4a0c] ;  /* 0x004a0c0001227983 */ /* 0x000ea80000300800 */
[----:B------:R-:W3:Y:S04]  /*45d20*/  LDL.LU R26, [R1+0x4a08] ;  /* 0x004a0800011a7983 */ /* 0x000ee80000300800 */
[----:B------:R-:W-:Y:S01]  /*45d30*/  STL.64 [R1+0x49f0], R56 ;  /* 0x0049f03801007387 */ /* 0x000fe20000100a00 */
[----:B-1----:R-:W-:-:S02]  /*45d40*/  IMAD.MOV.U32 R12, RZ, RZ, R58 ;  /* 0x000000ffff0c7224 */ /* 0x002fc400078e003a */
[----:B------:R-:W-:-:S05]  /*45d50*/  IMAD.MOV.U32 R13, RZ, RZ, R55 ;  /* 0x000000ffff0d7224 */ /* 0x000fca00078e0037 */
[----:B------:R-:W-:Y:S04]  /*45d60*/  STL.64 [R1+0x49e8], R12 ;  /* 0x0049e80c01007387 */ /* 0x000fe80000100a00 */
[----:B------:R1:W-:Y:S04]  /*45d70*/  STL.64 [R1+0x49f8], R40 ;  /* 0x0049f82801007387 */ /* 0x0003e80000100a00 */
[----:B-1----:R-:W3:Y:S01]  /*45d80*/  LDL.LU.64 R40, [R1+0xf0] ;  /* 0x0000f00001287983 */ /* 0x002ee20000300a00 */
[C---:B----4-:R-:W-:Y:S03]  /*45d90*/  HMMA.16816.F32.BF16 R12, R20.reuse, R24, R16 ;  /* 0x00000018140c723c */ /* 0x050fe60000041810 */
[----:B--2---:R-:W-:Y:S04]  /*45da0*/  STL.64 [R1+0x4978], R34 ;  /* 0x0049782201007387 */ /* 0x004fe80000100a00 */
[----:B------:R1:W-:Y:S04]  /*45db0*/  STL.64 [R1+0x4970], R32 ;  /* 0x0049702001007387 */ /* 0x0003e80000100a00 */
[----:B------:R-:W2:Y:S01]  /*45dc0*/  LDL.LU.64 R16, [R1+0x15f0] ;  /* 0x0015f00001107983 */ /* 0x000ea20000300a00 */
[----:B-1----:R-:W-:-:S15]  /*45dd0*/  HMMA.16816.F32.BF16 R32, R20, R28, R44 ;  /* 0x0000001c1420723c */ /* 0x002fde000004182c */
[----:B------:R-:W-:-:S04]  /*45de0*/  NOP ;  /* 0x0000000000007918 */ /* 0x000fc80000000000 */
[----:B------:R-:W-:Y:S04]  /*45df0*/  STL.64 [R1+0xdb0], R32 ;  /* 0x000db02001007387 */ /* 0x000fe80000100a00 */
[----:B------:R-:W-:Y:S04]  /*45e00*/  STL.64 [R1+0xdb8], R34 ;  /* 0x000db82201007387 */ /* 0x000fe80000100a00 */
[----:B------:R-:W2:Y:S04]  /*45e10*/  LDL.LU.64 R18, [R1+0x15f8] ;  /* 0x0015f80001127983 */ /* 0x000ea80000300a00 */
[----:B------:R-:W-:Y:S04]  /*45e20*/  STL.64 [R1+0xda0], R12 ;  /* 0x000da00c01007387 */ /* 0x000fe80000100a00 */
[----:B------:R3:W-:Y:S02]  /*45e30*/  STL.64 [R1+0xda8], R14 ;  /* 0x000da80e01007387 */ /* 0x0007e40000100a00 */
[----:B---3--:R-:W-:Y:S02]  /*45e40*/  HMMA.16816.F32.BF16 R12, R20, R8, R36 ;  /* 0x00000008140c723c */ /* 0x008fe40000041824 */
[----:B------:R-:W-:Y:S04]  /*45e50*/  STL.64 [R1+0x4968], R10 ;  /* 0x0049680a01007387 */ /* 0x000fe80000100a00 */
[----:B------:R-:W-:-:S13]  /*45e60*/  STL.64 [R1+0x4960], R8 ;  /* 0x0049600801007387 */ /* 0x000fda0000100a00 */
[----:B------:R1:W-:Y:S04]  /*45e70*/  STL.64 [R1+0xd90], R12 ;  /* 0x000d900c01007387 */ /* 0x0003e80000100a00 */
[----:B------:R3:W-:Y:S04]  /*45e80*/  STL.64 [R1+0xd98], R14 ;  /* 0x000d980e01007387 */ /* 0x0007e80000100a00 */
[----:B------:R-:W4:Y:S04]  /*45e90*/  LDL.LU.64 R52, [R1+0x15b0] ;  /* 0x0015b00001347983 */ /* 0x000f280000300a00 */
[----:B------:R-:W4:Y:S04]  /*45ea0*/  LDL.LU.64 R54, [R1+0x15b8] ;  /* 0x0015b80001367983 */ /* 0x000f280000300a00 */
[----:B------:R-:W4:Y:S04]  /*45eb0*/  LDL.LU.64 R56, [R1+0x15a0] ;  /* 0x0015a00001387983 */ /* 0x000f280000300a00 */
[----:B------:R-:W4:Y:S04]  /*45ec0*/  LDL.LU.64 R58, [R1+0x15a8] ;  /* 0x0015a800013a7983 */ /* 0x000f280000300a00 */
[----:B-1----:R-:W4:Y:S04]  /*45ed0*/  LDL.LU.64 R12, [R1+0x1590] ;  /* 0x00159000010c7983 */ /* 0x002f280000300a00 */
[----:B---3--:R-:W3:Y:S04]  /*45ee0*/  LDL.LU.64 R14, [R1+0x1598] ;  /* 0x00159800010e7983 */ /* 0x008ee80000300a00 */
[----:B------:R-:W3:Y:S04]  /*45ef0*/  LDL.LU.64 R8, [R1+0x1580] ;  /* 0x0015800001087983 */ /* 0x000ee80000300a00 */
[----:B------:R-:W3:Y:S04]  /*45f00*/  LDL.LU.64 R10, [R1+0x1588] ;  /* 0x00158800010a7983 */ /* 0x000ee80000300a00 */
[----:B0-----:R-:W-:Y:S04]  /*45f10*/  STL.64 [R1+0x48f8], R50 ;  /* 0x0048f83201007387 */ /* 0x001fe80000100a00 */
[----:B------:R0:W-:Y:S04]  /*45f20*/  STL.64 [R1+0x48f0], R48 ;  /* 0x0048f03001007387 */ /* 0x0001e80000100a00 */
[----:B0-----:R-:W3:Y:S04]  /*45f30*/  LDL.LU.64 R48, [R1+0x1540] ;  /* 0x0015400001307983 */ /* 0x001ee80000300a00 */
[----:B------:R-:W3:Y:S04]  /*45f40*/  LDL.LU.64 R50, [R1+0x1548] ;  /* 0x0015480001327983 */ /* 0x000ee80000300a00 */
[----:B------:R-:W3:Y:S04]  /*45f50*/  LDL.LU.64 R36, [R1+0x1570] ;  /* 0x0015700001247983 */ /* 0x000ee80000300a00 */
[----:B------:R-:W3:Y:S01]  /*45f60*/  LDL.LU.64 R38, [R1+0x1578] ;  /* 0x0015780001267983 */ /* 0x000ee20000300a00 */
[----:B--2---:R-:W-:-:S15]  /*45f70*/  HMMA.16816.F32.BF16 R16, R20, R4, R16 ;  /* 0x000000041410723c */ /* 0x004fde0000041810 */
[----:B------:R-:W-:-:S04]  /*45f80*/  NOP ;  /* 0x0000000000007918 */ /* 0x000fc80000000000 */
[----:B------:R0:W-:Y:S04]  /*45f90*/  STL.64 [R1+0xd80], R16 ;  /* 0x000d801001007387 */ /* 0x0001e80000100a00 */
[----:B------:R1:W-:Y:S04]  /*45fa0*/  STL.64 [R1+0xd88], R18 ;  /* 0x000d881201007387 */ /* 0x0003e80000100a00 */
[----:B0-----:R-:W2:Y:S04]  /*45fb0*/  LDL.LU.64 R16, [R1+0x1560] ;  /* 0x0015600001107983 */ /* 0x001ea80000300a00 */
[----:B-1----:R-:W2:Y:S04]  /*45fc0*/  LDL.LU.64 R18, [R1+0x1568] ;  /* 0x0015680001127983 */ /* 0x002ea80000300a00 */
[----:B------:R-:W2:Y:S04]  /*45fd0*/  LDL.LU.64 R44, [R1+0x1550] ;  /* 0x00155000012c7983 */ /* 0x000ea80000300a00 */
[----:B------:R-:W2:Y:S04]  /*45fe0*/  LDL.LU.64 R46, [R1+0x1558] ;  /* 0x00155800012e7983 */ /* 0x000ea80000300a00 */
[----:B------:R-:W2:Y:S01]  /*45ff0*/  LDL.LU.64 R32, [R1+0x1530] ;  /* 0x0015300001207983 */ /* 0x000ea20000300a00 */
[----:B----4-:R-:W-:Y:S03]  /*46000*/  HMMA.16816.F32.BF16 R52, R20, R40, R52 ;  /* 0x000000281434723c */ /* 0x010fe60000041834 */
[----:B------:R-:W4:-:S15]  /*46010*/  LDL.LU.64 R34, [R1+0x1538] ;  /* 0x0015380001227983 */ /* 0x000f1e0000300a00 */
[----:B------:R-:W-:Y:S01]  /*46020*/  NOP ;  /* 0x0000000000007918 */ /* 0x000fe20000000000 */
[----:B------:R0:W-:Y:S04]  /*46030*/  STL.64 [R1+0xd70], R52 ;  /* 0x000d703401007387 */ /* 0x0001e80000100a00 */
[----:B------:R1:W-:Y:S04]  /*46040*/  STL.64 [R1+0xd78], R54 ;  /* 0x000d783601007387 */ /* 0x0003e80000100a00 */
[----:B0-----:R-:W2:Y:S01]  /*46050*/  LDL.LU.64 R52, [R1+0x4a00] ;  /* 0x004a000001347983 */ /* 0x001ea20000300a00 */
[----:B-1----:R-:W-:Y:S02]  /*46060*/  IMAD.MOV.U32 R55, RZ, RZ, R40 ;  /* 0x000000ffff377224 */ /* 0x002fe400078e0028 */
[----:B------:R-:W-:-:S02]  /*46070*/  IMAD.MOV.U32 R54, RZ, RZ, R41 ;  /* 0x000000ffff367224 */ /* 0x000fc400078e0029 */
[----:B------:R-:W3:Y:S01]  /*46080*/  LDL.LU.64 R40, [R1+0x49f8] ;  /* 0x0049f80001287983 */ /* 0x000ee20000300a00 */
[----:B--2---:R-:W-:-:S15]  /*46090*/  HMMA.16816.F32.BF16 R56, R20, R52, R56 ;  /* 0x000000341438723c */ /* 0x004fde0000041838 */
[----:B------:R-:W-:-:S04]  /*460a0*/  NOP ;  /* 0x0000000000007918 */ /* 0x000fc80000000000 */
[----:B------:R0:W-:Y:S04]  /*460b0*/  STL.64 [R1+0xd60], R56 ;  /* 0x000d603801007387 */ /* 0x0001e80000100a00 */
[----:B------:R3:W-:Y:S04]  /*460c0*/  STL.64 [R1+0xd68], R58 ;  /* 0x000d683a01007387 */ /* 0x0007e80000100a00 */
[----:B0-----:R-:W3:Y:S02]  /*460d0*/  LDL.LU.64 R56, [R1+0x49f0] ;  /* 0x0049f00001387983 */ /* 0x001ee40000300a00 */
[----:B---3--:R-:W-:Y:S02]  /*460e0*/  HMMA.16816.F32.BF16 R56, R20, R56, R12 ;  /* 0x000000381438723c */ /* 0x008fe4000004180c */
[----:B------:R-:W2:-:S15]  /*460f0*/  LDL.LU.64 R12, [R1+0x49e8] ;  /* 0x0049e800010c7983 */ /* 0x000e9e0000300a00 */
[----:B------:R-:W-:Y:S02]  /*46100*/  NOP ;  /* 0x0000000000007918 */ /* 0x000fe40000000000 */
[----:B------:R-:W-:Y:S04]  /*46110*/  STL.64 [R1+0xd50], R56 ;  /* 0x000d503801007387 */ /* 0x000fe80000100a00 */
[----:B------:R0:W-:Y:S04]  /*46120*/  STL.64 [R1+0xd58], R58 ;  /* 0x000d583a01007387 */ /* 0x0001e80000100a00 */
[----:B0-----:R-:W3:Y:S04]  /*46130*/  LDL.LU.64 R58, [R1+0x49e0] ;  /* 0x0049e000013a7983 */ /* 0x001ee80000300a00 */
[----:B------:R-:W3:Y:S01]  /*46140*/  LDL.LU.64 R56, [R1+0x49d8] ;  /* 0x0049d80001387983 */ /* 0x000ee20000300a00 */
[C---:B------:R-:W-:Y:S08]  /*46150*/  HMMA.16816.F32.BF16 R40, R20.reuse, R40, R36 ;  /* 0x000000281428723c */ /* 0x040ff00000041824 */
[C---:B--2---:R-:W-:Y:S08]  /*46160*/  HMMA.16816.F32.BF16 R12, R20.reuse, R12, R16 ;  /* 0x0000000c140c723c */ /* 0x044ff00000041810 */
[----:B---3--:R-:W-:-:S15]  /*46170*/  HMMA.16816.F32.BF16 R8, R20, R56, R8 ;  /* 0x000000381408723c */ /* 0x008fde0000041808 */
        /* <DEDUP_REMOVED lines=9> */
[----:B------:R-:W3:Y:S04]  /*46210*/  LDL.LU R30, [R1+0x49d4] ;  /* 0x0049d400011e7983 */ /* 0x000ee80000300800 */
[----:B------:R-:W3:Y:S04]  /*46220*/  LDL.LU R31, [R1+0x49d0] ;  /* 0x0049d000011f7983 */ /* 0x000ee80000300800 */
[----:B------:R-:W2:Y:S04]  /*46230*/  LDL.LU.64 R38, [R1+0x49c8] ;  /* 0x0049c80001267983 */ /* 0x000ea80000300a00 */
[----:B------:R-:W2:Y:S04]  /*46240*/  LDL.LU.64 R36, [R1+0x49c0] ;  /* 0x0049c00001247983 */ /* 0x000ea80000300a00 */
[----:B------:R-:W-:Y:S04]  /*46250*/  STL.64 [R1+0xd30], R40 ;  /* 0x000d302801007387 */ /* 0x000fe80000100a00 */
[----:B------:R0:W-:Y:S04]  /*46260*/  STL.64 [R1+0xd38], R42 ;  /* 0x000d382a01007387 */ /* 0x0001e80000100a00 */
[----:B0-----:R-:W2:Y:S04]  /*46270*/  LDL.LU.64 R42, [R1+0x49b8] ;  /* 0x0049b800012a7983 */ /* 0x001ea80000300a00 */
[----:B------:R-:W2:Y:S04]  /*46280*/  LDL.LU.64 R40, [R1+0x49b0] ;  /* 0x0049b00001287983 */ /* 0x000ea80000300a00 */
[----:B------:R-:W2:Y:S04]  /*46290*/  LDL.LU.64 R18, [R1+0x49a8] ;  /* 0x0049a80001127983 */ /* 0x000ea80000300a00 */
[----:B------:R-:W4:Y:S04]  /*462a0*/  LDL.LU.64 R16, [R1+0x49a0] ;  /* 0x0049a00001107983 */ /* 0x000f280000300a00 */
[----:B------:R-:W-:Y:S04]  /*462b0*/  STL.64 [R1+0xd20], R12 ;  /* 0x000d200c01007387 */ /* 0x000fe80000100a00 */
[----:B------:R0:W-:Y:S04]  /*462c0*/  STL.64 [R1+0xd28], R14 ;  /* 0x000d280e01007387 */ /* 0x0001e80000100a00 */
[----:B0-----:R-:W2:Y:S04]  /*462d0*/  LDL.LU.64 R14, [R1+0x4998] ;  /* 0x00499800010e7983 */ /* 0x001ea80000300a00 */
[----:B------:R-:W3:Y:S01]  /*462e0*/  LDL.LU.64 R12, [R1+0x4990] ;  /* 0x00499000010c7983 */ /* 0x000ee20000300a00 */
[C---:B------:R-:W-:Y:S03]  /*462f0*/  HMMA.16816.F32.BF16 R56, R20.reuse, R56, R44 ;  /* 0x000000381438723c */ /* 0x040fe6000004182c */
[----:B------:R-:W4:Y:S04]  /*46300*/  LDL.LU.64 R46, [R1+0x4988] ;  /* 0x00498800012e7983 */ /* 0x000f280000300a00 */
[----:B------:R-:W4:Y:S04]  /*46310*/  LDL.LU.64 R44, [R1+0x4980] ;  /* 0x00498000012c7983 */ /* 0x000f280000300a00 */
[----:B--2---:R-:W-:Y:S01]  /*46320*/  STL.64 [R1+0x4918], R14 ;  /* 0x0049180e01007387 */ /* 0x004fe20000100a00 */
[C---:B---3--:R-:W-:Y:S07]  /*46330*/  HMMA.16816.F32.BF16 R48, R20.reuse, R12, R48 ;  /* 0x0000000c1430723c */ /* 0x048fee0000041830 */
[----:B------:R-:W-:Y:S04]  /*46340*/  STL.64 [R1+0xd10], R56 ;  /* 0x000d103801007387 */ /* 0x000fe80000100a00 */
[----:B------:R-:W-:Y:S04]  /*46350*/  STL.64 [R1+0xd18], R58 ;  /* 0x000d183a01007387 */ /* 0x000fe80000100a00 */
[----:B------:R4:W-:Y:S02]  /*46360*/  STL.64 [R1+0x4910], R12 ;  /* 0x0049100c01007387 */ /* 0x0009e40000100a00 */
[----:B----4-:R-:W-:Y:S02]  /*46370*/  HMMA.16816.F32.BF16 R12, R20, R16, R32 ;  /* 0x00000010140c723c */ /* 0x010fe40000041820 */
[----:B------:R-:W-:Y:S04]  /*46380*/  STL.64 [R1+0xd00], R48 ;  /* 0x000d003001007387 */ /* 0x000fe80000100a00 */
[----:B------:R-:W-:Y:S04]  /*46390*/  STL.64 [R1+0xd08], R50 ;  /* 0x000d083201007387 */ /* 0x000fe80000100a00 */
[----:B------:R-:W2:Y:S04]  /*463a0*/  LDL.LU.64 R32, [R1+0x1510] ;  /* 0x0015100001207983 */ /* 0x000ea80000300a00 */
[----:B------:R-:W2:Y:S05]  /*463b0*/  LDL.LU.64 R34, [R1+0x1518] ;  /* 0x0015180001227983 */ /* 0x000eaa0000300a00 */
[----:B------:R0:W-:Y:S04]  /*463c0*/  STL.64 [R1+0xc60], R12 ;  /* 0x000c600c01007387 */ /* 0x0001e80000100a00 */
[----:B------:R-:W-:Y:S04]  /*463d0*/  STL.64 [R1+0xc68], R14 ;  /* 0x000c680e01007387 */ /* 0x000fe80000100a00 */
[----:B0-----:R-:W3:Y:S01]  /*463e0*/  LDL.LU.64 R12, [R1] ;  /* 0x00000000010c7983 */ /* 0x001ee20000300a00 */
[C---:B------:R-:W-:Y:S03]  /*463f0*/  HMMA.16816.F32.BF16 R8, R44.reuse, R40, R8 ;  /* 0x000000282c08723c */ /* 0x040fe60000041808 */
[----:B---3--:R-:W-:Y:S04]  /*46400*/  STL.64 [R1+0x4930], R12 ;  /* 0x0049300c01007387 */ /* 0x008fe80000100a00 */
[----:B------:R-:W-:Y:S04]  /*46410*/  STL.64 [R1+0x4908], R18 ;  /* 0x0049081201007387 */ /* 0x000fe80000100a00 */
[----:B------:R0:W-:Y:S04]  /*46420*/  STL.64 [R1+0x4900], R16 ;  /* 0x0049001001007387 */ /* 0x0001e80000100a00 */
[----:B0-----:R-:W3:Y:S04]  /*46430*/  LDL.LU.64 R16, [R1+0xd0] ;  /* 0x0000d00001107983 */ /* 0x001ee80000300a00 */
[----:B------:R-:W4:Y:S04]  /*46440*/  LDL.LU.64 R56, [R1+0x1410] ;  /* 0x0014100001387983 */ /* 0x000f280000300a00 */
[----:B------:R-:W4:Y:S04]  /*46450*/  LDL.LU.64 R58, [R1+0x1418] ;  /* 0x00141800013a7983 */ /* 0x000f280000300a00 */
[----:B------:R0:W-:Y:S04]  /*46460*/  STL.64 [R1+0xc50], R8 ;  /* 0x000c500801007387 */ /* 0x0001e80000100a00 */
[----:B------:R1:W-:Y:S04]  /*46470*/  STL.64 [R1+0xc58], R10 ;  /* 0x000c580a01007387 */ /* 0x0003e80000100a00 */
[----:B0-----:R-:W3:Y:S04]  /*46480*/  LDL.LU.64 R8, [R1+0x13e0] ;  /* 0x0013e00001087983 */ /* 0x001ee80000300a00 */
[----:B-1----:R-:W3:Y:S04]  /*46490*/  LDL.LU.64 R10, [R1+0x13e8] ;  /* 0x0013e800010a7983 */ /* 0x002ee80000300a00 */
[----:B------:R-:W3:Y:S04]  /*464a0*/  LDL.LU.64 R48, [R1+0x13b0] ;  /* 0x0013b00001307983 */ /* 0x000ee80000300a00 */
[----:B------:R-:W3:Y:S04]  /*464b0*/  LDL.LU.64 R50, [R1+0x13b8] ;  /* 0x0013b80001327983 */ /* 0x000ee80000300a00 */
[----:B------:R-:W3:Y:S04]  /*464c0*/  LDL.LU.64 R20, [R1+0x1370] ;  /* 0x0013700001147983 */ /* 0x000ee80000300a00 */
[----:B------:R-:W3:Y:S04]  /*464d0*/  LDL.LU.64 R22, [R1+0x1378] ;  /* 0x0013780001167983 */ /* 0x000ee80000300a00 */
[----:B------:R-:W3:Y:S01]  /*464e0*/  LDL.LU.64 R12, [R1+0x10] ;  /* 0x00001000010c7983 */ /* 0x000ee20000300a00 */
[C---:B--2---:R-:W-:Y:S03]  /*464f0*/  HMMA.16816.F32.BF16 R32, R44.reuse, R36, R32 ;  /* 0x000000242c20723c */ /* 0x044fe60000041820 */
[----:B---3--:R0:W-:Y:S04]  /*46500*/  STL.64 [R1+0x4948], R12 ;  /* 0x0049480c01007387 */ /* 0x0081e80000100a00 */
[----:B0-----:R-:W2:Y:S04]  /*46510*/  LDL.LU.64 R12, [R1+0x20] ;  /* 0x00002000010c7983 */ /* 0x001ea80000300a00 */
[----:B------:R-:W-:Y:S04]  /*46520*/  STL.64 [R1+0x4928], R42 ;  /* 0x0049282a01007387 */ /* 0x000fe80000100a00 */
[----:B------:R0:W-:Y:S04]  /*46530*/  STL.64 [R1+0x4920], R40 ;  /* 0x0049202801007387 */ /* 0x0001e80000100a00 */
[----:B0-----:R-:W3:Y:S04]  /*46540*/  LDL.LU.64 R40, [R1+0x14d0] ;  /* 0x0014d00001287983 */ /* 0x001ee80000300a00 */
[----:B------:R-:W3:Y:S04]  /*46550*/  LDL.LU.64 R42, [R1+0x14d8] ;  /* 0x0014d800012a7983 */ /* 0x000ee80000300a00 */
[----:B------:R-:W-:Y:S04]  /*46560*/  STL.64 [R1+0xcf0], R32 ;  /* 0x000cf02001007387 */ /* 0x000fe80000100a00 */
[----:B------:R0:W-:Y:S04]  /*46570*/  STL.64 [R1+0xcf8], R34 ;  /* 0x000cf82201007387 */ /* 0x0001e80000100a00 */
[----:B0-----:R-:W2:Y:S04]  /*46580*/  LDL.LU.64 R34, [R1+0x4978] ;  /* 0x0049780001227983 */ /* 0x001ea80000300a00 */
[----:B------:R-:W3:Y:S01]  /*46590*/  LDL.LU.64 R32, [R1+0x4970] ;  /* 0x0049700001207983 */ /* 0x000ee20000300a00 */
[C---:B----4-:R-:W-:Y:S08]  /*465a0*/  HMMA.16816.F32.BF16 R56, R44.reuse, R28, R56 ;  /* 0x0000001c2c38723c */ /* 0x050ff00000041838 */
[C---:B------:R-:W-:Y:S01]  /*465b0*/  HMMA.16816.F32.BF16 R8, R44.reuse, R24, R8 ;  /* 0x000000182c08723c */ /* 0x040fe20000041808 */
[----:B------:R-:W-:Y:S04]  /*465c0*/  STL.64 [R1+0x4940], R38 ;  /* 0x0049402601007387 */ /* 0x000fe80000100a00 */
[----:B------:R0:W-:Y:S04]  /*465d0*/  STL.64 [R1+0x4938], R36 ;  /* 0x0049382401007387 */ /* 0x0001e80000100a00 */
[----:B0-----:R-:W4:Y:S04]  /*465e0*/  LDL.LU.64 R36, [R1+0xf50] ;  /* 0x000f500001247983 */ /* 0x001f280000300a00 */
[----:B------:R-:W4:Y:S01]  /*465f0*/  LDL.LU.64 R38, [R1+0xf58] ;  /* 0x000f580001267983 */ /* 0x000f220000300a00 */
        /* <DEDUP_REMOVED lines=8> */
[----:B0-----:R-:W2:Y:S04]  /*46680*/  LDL.LU.64 R56, [R1+0x1300] ;  /* 0x0013000001387983 */ /* 0x001ea80000300a00 */
[----:B-1----:R-:W2:Y:S04]  /*46690*/  LDL.LU.64 R58, [R1+0x1308] ;  /* 0x00130800013a7983 */ /* 0x002ea80000300a00 */
[----:B------:R-:W-:Y:S04]  /*466a0*/  STL.64 [R1+0xe90], R8 ;  /* 0x000e900801007387 */ /* 0x000fe80000100a00 */
[----:B------:R0:W-:Y:S04]  /*466b0*/  STL.64 [R1+0xe98], R10 ;  /* 0x000e980a01007387 */ /* 0x0001e80000100a00 */
[----:B0-----:R-:W2:Y:S04]  /*466c0*/  LDL.LU.64 R10, [R1+0x4968] ;  /* 0x00496800010a7983 */ /* 0x001ea80000300a00 */
        /* <DEDUP_REMOVED lines=10> */
[----:B------:R-:W0:Y:S01]  /*46770*/  LDSM.16.MT88.4 R20, [R61+UR5+0x2000] ;  /* 0x002000053d14783b */ /* 0x000e220008004200 */
[C---:B---3--:R-:W-:Y:S08]  /*46780*/  HMMA.16816.F32.BF16 R40, R44.reuse, R52, R40 ;  /* 0x000000342c28723c */ /* 0x048ff00000041828 */
[----:B------:R-:W-:Y:S01]  /*46790*/  HMMA.16816.F32.BF16 R56, R44, R16, R56 ;  /* 0x000000102c38723c */ /* 0x000fe20000041838 */
[----:B0-----:R-:W-:Y:S04]  /*467a0*/  STL.64 [R1+0x4868], R22 ;  /* 0x0048681601007387 */ /* 0x001fe80000100a00 */
[----:B------:R0:W-:Y:S02]  /*467b0*/  STL.64 [R1+0x4860], R20 ;  /* 0x0048601401007387 */ /* 0x0001e40000100a00 */
[----:B0-----:R-:W-:-:S02]  /*467c0*/  IMAD.MOV.U32 R20, RZ, RZ, R55 ;  /* 0x000000ffff147224 */ /* 0x001fc400078e0037 */
[----:B------:R-:W-:-:S07]  /*467d0*/  IMAD.MOV.U32 R21, RZ, RZ, R54 ;  /* 0x000000ffff157224 */ /* 0x000fce00078e0036 */
[----:B----4-:R-:W-:-:S15]  /*467e0*/  HMMA.16816.F32.BF16 R36, R44, R20, R36 ;  /* 0x000000142c24723c */ /* 0x010fde0000041824 */
[----:B------:R-:W-:-:S04]  /*467f0*/  NOP ;  /* 0x0000000000007918 */ /* 0x000fc80000000000 */
[----:B------:R0:W-:Y:S04]  /*46800*/  STL.64 [R1+0xf50], R36 ;  /* 0x000f502401007387 */ /* 0x0001e80000100a00 */
[----:B------:R1:W-:Y:S04]  /*46810*/  STL.64 [R1+0xf58], R38 ;  /* 0x000f582601007387 */ /* 0x0003e80000100a00 */
[----:B0-----:R-:W3:Y:S04]  /*46820*/  LDL.LU.64 R36, [R1+0x12d0] ;  /* 0x0012d00001247983 */ /* 0x001ee80000300a00 */
[----:B-1----:R-:W3:Y:S04]  /*46830*/  LDL.LU.64 R38, [R1+0x12d8] ;  /* 0x0012d80001267983 */ /* 0x002ee80000300a00 */
[----:B------:R0:W-:Y:S04]  /*46840*/  STL.64 [R1+0xf40], R40 ;  /* 0x000f402801007387 */ /* 0x0001e80000100a00 */
[----:B------:R1:W-:Y:S04]  /*46850*/  STL.64 [R1+0xf48], R42 ;  /* 0x000f482a01007387 */ /* 0x0003e80000100a00 */
[----:B0-----:R-:W4:Y:S04]  /*46860*/  LDL.LU.64 R40, [R1+0x1050] ;  /* 0x0010500001287983 */ /* 0x001f280000300a00 */
[----:B-1----:R-:W4:Y:S04]  /*46870*/  LDL.LU.64 R42, [R1+0x1058] ;  /* 0x00105800012a7983 */ /* 0x002f280000300a00 */
[----:B------:R-:W-:Y:S04]  /*46880*/  STL.64 [R1+0xf30], R56 ;  /* 0x000f303801007387 */ /* 0x000fe80000100a00 */
[----:B------:R0:W-:Y:S04]  /*46890*/  STL.64 [R1+0xf38], R58 ;  /* 0x000f383a01007387 */ /* 0x0001e80000100a00 */
[----:B0-----:R-:W2:Y:S04]  /*468a0*/  LDL.LU.64 R58, [R1+0x4958] ;  /* 0x00495800013a7983 */ /* 0x001ea80000300a00 */
[----:B------:R-:W2:Y:S01]  /*468b0*/  LDL.LU.64 R56, [R1+0x4950] ;  /* 0x0049500001387983 */ /* 0x000ea20000300a00 */
[----:B------:R-:W-:-:S02]  /*468c0*/  IMAD.MOV.U32 R23, RZ, RZ, R16 ;  /* 0x000000ffff177224 */ /* 0x000fc400078e0010 */
[----:B------:R-:W-:Y:S02]  /*468d0*/  IMAD.MOV.U32 R22, RZ, RZ, R17 ;  /* 0x000000ffff167224 */ /* 0x000fe400078e0011 */
        /* <DEDUP_REMOVED lines=8> */
[----:B------:R-:W-:Y:S04]  /*46960*/  STL.64 [R1+0x48d8], R58 ;  /* 0x0048d83a01007387 */ /* 0x000fe80000100a00 */
[----:B------:R0:W-:Y:S04]  /*46970*/  STL.64 [R1+0x48d0], R56 ;  /* 0x0048d03801007387 */ /* 0x0001e80000100a00 */
[----:B0-----:R-:W2:Y:S04]  /*46980*/  LDL.LU.64 R56, [R1+0x12e0] ;  /* 0x0012e00001387983 */ /* 0x001ea80000300a00 */
[----:B------:R-:W2:Y:S02]  /*46990*/  LDL.LU.64 R58, [R1+0x12e8] ;  /* 0x0012e800013a7983 */ /* 0x000ea40000300a00 */
[----:B--2---:R-:W-:-:S15]  /*469a0*/  HMMA.16816.F32.BF16 R56, R44, R12, R56 ;  /* 0x0000000c2c38723c */ /* 0x004fde0000041838 */
[----:B------:R-:W-:-:S04]  /*469b0*/  NOP ;  /* 0x0000000000007918 */ /* 0x000fc80000000000 */
[----:B------:R0:W-:Y:S04]  /*469c0*/  STL.64 [R1+0xf10], R56 ;  /* 0x000f103801007387 */ /* 0x0001e80000100a00 */
[----:B------:R1:W-:Y:S01]  /*469d0*/  STL.64 [R1+0xf18], R58 ;  /* 0x000f183a01007387 */ /* 0x0003e20000100a00 */
[----:B0-----:R-:W-:Y:S02]  /*469e0*/  IMAD.MOV.U32 R57, RZ, RZ, R12 ;  /* 0x000000ffff397224 */ /* 0x001fe400078e000c */
[----:B------:R-:W-:Y:S02]  /*469f0*/  IMAD.MOV.U32 R56, RZ, RZ, R13 ;  /* 0x000000ffff387224 */ /* 0x000fe400078e000d */
[----:B------:R-:W3:Y:S02]  /*46a00*/  LDL.LU.64 R12, [R1+0x4948] ;  /* 0x00494800010c7983 */ /* 0x000ee40000300a00 */
[----:B---3--:R-:W-:Y:S01]  /*46a10*/  HMMA.16816.F32.BF16 R36, R44, R12, R36 ;  /* 0x0000000c2c24723c */ /* 0x008fe20000041824 */
[----:B-1----:R-:W-:-:S02]  /*46a20*/  IMAD.MOV.U32 R59, RZ, RZ, R12 ;  /* 0x000000ffff3b7224 */ /* 0x002fc400078e000c */
[----:B------:R-:W-:-:S15]  /*46a30*/  IMAD.MOV.U32 R58, RZ, RZ, R13 ;  /* 0x000000ffff3a7224 */ /* 0x000fde00078e000d */
[----:B------:R-:W-:Y:S01]  /*46a40*/  NOP ;  /* 0x0000000000007918 */ /* 0x000fe20000000000 */
[----:B------:R-:W-:Y:S04]  /*46a50*/  STL.64 [R1+0xf00], R36 ;  /* 0x000f002401007387 */ /* 0x000fe80000100a00 */
[----:B------:R0:W-:Y:S04]  /*46a60*/  STL.64 [R1+0xf08], R38 ;  /* 0x000f082601007387 */ /* 0x0001e80000100a00 */
[----:B0-----:R-:W2:Y:S04]  /*46a70*/  LDL.LU.64 R38, [R1+0x4940] ;  /* 0x0049400001267983 */ /* 0x001ea80000300a00 */
[----:B------:R-:W3:Y:S04]  /*46a80*/  LDL.LU.64 R36, [R1+0x4938] ;  /* 0x0049380001247983 */ /* 0x000ee80000300a00 */
        /* <DEDUP_REMOVED lines=16> */
[----:B------:R-:W2:Y:S04]  /*46b90*/  LDL.LU.64 R16, [R1+0x4900] ;  /* 0x0049000001107983 */ /* 0x000ea80000300a00 */
[----:B------:R-:W-:Y:S04]  /*46ba0*/  STL.64 [R1+0x4888], R14 ;  /* 0x0048880e01007387 */ /* 0x000fe80000100a00 */
[----:B------:R0:W-:Y:S04]  /*46bb0*/  STL.64 [R1+0x4880], R12 ;  /* 0x0048800c01007387 */ /* 0x0001e80000100a00 */
[----:B0-----:R-:W3:Y:S04]  /*46bc0*/  LDL.LU.64 R12, [R1+0xf70] ;  /* 0x000f7000010c7983 */ /* 0x001ee80000300a00 */
[----:B------:R-:W3:Y:S01]  /*46bd0*/  LDL.LU.64 R14, [R1+0xf78] ;  /* 0x000f7800010e7983 */ /* 0x000ee20000300a00 */
[----:B--2---:R-:W-:Y:S03]  /*46be0*/  HMMA.16816.F32.BF16 R44, R44, R16, R48 ;  /* 0x000000102c2c723c */ /* 0x004fe60000041830 */
[----:B------:R-:W3:Y:S04]  /*46bf0*/  LDL.LU.64 R50, [R1+0x48f8] ;  /* 0x0048f80001327983 */ /* 0x000ee80000300a00 */
[----:B------:R-:W3:-:S12]  /*46c00*/  LDL.LU.64 R48, [R1+0x48f0] ;  /* 0x0048f00001307983 */ /* 0x000ed80000300a00 */
[----:B------:R0:W-:Y:S04]  /*46c10*/  STL.64 [R1+0xeb0], R44 ;  /* 0x000eb02c01007387 */ /* 0x0001e80000100a00 */
[----:B------:R1:W-:Y:S04]  /*46c20*/  STL.64 [R1+0xeb8], R46 ;  /* 0x000eb82e01007387 */ /* 0x0003e80000100a00 */
[----:B0-----:R-:W2:Y:S04]  /*46c30*/  LDL.LU.64 R44, [R1+0x1060] ;  /* 0x00106000012c7983 */ /* 0x001ea80000300a00 */
[----:B-1----:R-:W2:Y:S04]  /*46c40*/  LDL.LU.64 R46, [R1+0x1068] ;  /* 0x00106800012e7983 */ /* 0x002ea80000300a00 */
[----:B------:R-:W-:Y:S04]  /*46c50*/  STL.64 [R1+0x4878], R18 ;  /* 0x0048781201007387 */ /* 0x000fe80000100a00 */
[----:B------:R0:W-:Y:S04]  /*46c60*/  STL.64 [R1+0x4870], R16 ;  /* 0x0048701001007387 */ /* 0x0001e80000100a00 */
[----:B0-----:R-:W4:Y:S04]  /*46c70*/  LDL.LU.64 R16, [R1+0xf60] ;  /* 0x000f600001107983 */ /* 0x001f280000300a00 */
[----:B------:R-:W4:Y:S01]  /*46c80*/  LDL.LU.64 R18, [R1+0xf68] ;  /* 0x000f680001127983 */ /* 0x000f220000300a00 */
[C---:B---3--:R-:W-:Y:S08]  /*46c90*/  HMMA.16816.F32.BF16 R12, R48.reuse, R32, R12 ;  /* 0x00000020300c723c */ /* 0x048ff0000004180c */
[C---:B--2---:R-:W-:Y:S08]  /*46ca0*/  HMMA.16816.F32.BF16 R44, R48.reuse, R40, R44 ;  /* 0x00000028302c723c */ /* 0x044ff0000004182c */
[----:B----4-:R-:W-:Y:S11]  /*46cb0*/  HMMA.16816.F32.BF16 R16, R48, R36, R16 ;  /* 0x000000243010723c */ /* 0x010ff60000041810 */
[----:B------:R0:W-:Y:S04]  /*46cc0*/  STL.64 [R1+0xed0], R44 ;  /* 0x000ed02c01007387 */ /* 0x0001e80000100a00 */
[----:B------:R1:W-:Y:S01]  /*46cd0*/  STL.64 [R1+0xed8], R46 ;  /* 0x000ed82e01007387 */ /* 0x0003e20000100a00 */
[----:B------:R-:W-:-:S02]  /*46ce0*/  IMAD.MOV.U32 R37, RZ, RZ, R14 ;  /* 0x000000ffff257224 */ /* 0x000fc400078e000e */
[----:B------:R-:W-:Y:S02]  /*46cf0*/  IMAD.MOV.U32 R36, RZ, RZ, R15 ;  /* 0x000000ffff247224 */ /* 0x000fe400078e000f */
[----:B------:R-:W-:Y:S02]  /*46d00*/  IMAD.MOV.U32 R40, RZ, RZ, R12 ;  /* 0x000000ffff287224 */ /* 0x000fe400078e000c */
[----:B------:R-:W-:Y:S01]  /*46d10*/  IMAD.MOV.U32 R41, RZ, RZ, R13 ;  /* 0x000000ffff297224 */ /* 0x000fe200078e000d */
[----:B0-----:R-:W2:Y:S04]  /*46d20*/  LDL.LU.64 R44, [R1+0xf90] ;  /* 0x000f9000012c7983 */ /* 0x001ea80000300a00 */
[----:B-1----:R-:W2:Y:S04]  /*46d30*/  LDL.LU.64 R46, [R1+0xf98] ;  /* 0x000f9800012e7983 */ /* 0x002ea80000300a00 */
[----:B------:R0:W-:Y:S04]  /*46d40*/  STL.64 [R1+0xf60], R16 ;  /* 0x000f601001007387 */ /* 0x0001e80000100a00 */
[----:B------:R1:W-:Y:S04]  /*46d50*/  STL.64 [R1+0xf68], R18 ;  /* 0x000f681201007387 */ /* 0x0003e80000100a00 */
[----:B0-----:R-:W3:Y:S04]  /*46d60*/  LDL.LU.64 R16, [R1+0xfa0] ;  /* 0x000fa00001107983 */ /* 0x001ee80000300a00 */
[----:B-1----:R-:W3:Y:S04]  /*46d70*/  LDL.LU.64 R18, [R1+0xfa8] ;  /* 0x000fa80001127983 */ /* 0x002ee80000300a00 */
[----:B------:R-:W4:Y:S04]  /*46d80*/  LDL.LU.64 R12, [R1+0xfb0] ;  /* 0x000fb000010c7983 */ /* 0x000f280000300a00 */
[----:B------:R-:W4:Y:S04]  /*46d90*/  LDL.LU.64 R14, [R1+0xfb8] ;  /* 0x000fb800010e7983 */ /* 0x000f280000300a00 */
[----:B------:R-:W-:Y:S04]  /*46da0*/  STL.64 [R1+0x4838], R38 ;  /* 0x0048382601007387 */ /* 0x000fe80000100a00 */
[----:B------:R0:W-:Y:S04]  /*46db0*/  STL.64 [R1+0x4830], R36 ;  /* 0x0048302401007387 */ /* 0x0001e80000100a00 */
[----:B0-----:R-:W2:Y:S04]  /*46dc0*/  LDL.LU.64 R36, [R1+0xf80] ;  /* 0x000f800001247983 */ /* 0x001ea80000300a00 */
[----:B------:R-:W2:Y:S04]  /*46dd0*/  LDL.LU.64 R38, [R1+0xf88] ;  /* 0x000f880001267983 */ /* 0x000ea80000300a00 */
[----:B------:R-:W-:Y:S04]  /*46de0*/  STL [R1+0x3ebc], R41 ;  /* 0x003ebc2901007387 */ /* 0x000fe80000100800 */
[----:B------:R-:W-:Y:S04]  /*46df0*/  STL [R1+0x3eb8], R40 ;  /* 0x003eb82801007387 */ /* 0x000fe80000100800 */
[----:B------:R-:W-:Y:S01]  /*46e00*/  STL.64 [R1+0x4818], R30 ;  /* 0x0048181e01007387 */ /* 0x000fe20000100a00 */
[----:B--2---:R-:W-:-:S15]  /*46e10*/  HMMA.16816.F32.BF16 R36, R48, R28, R36 ;  /* 0x0000001c3024723c */ /* 0x004fde0000041824 */
[----:B------:R-:W-:-:S04]  /*46e20*/  NOP ;  /* 0x0000000000007918 */ /* 0x000fc80000000000 */
[----:B------:R-:W-:Y:S04]  /*46e30*/  STL.64 [R1+0xf80], R36 ;  /* 0x000f802401007387 */ /* 0x000fe80000100a00 */
[----:B------:R0:W-:Y:S02]  /*46e40*/  STL.64 [R1+0xf88], R38 ;  /* 0x000f882601007387 */ /* 0x0001e40000100a00 */
[C---:B0-----:R-:W-:Y:S08]  /*46e50*/  HMMA.16816.F32.BF16 R36, R48.reuse, R24, R44 ;  /* 0x000000183024723c */ /* 0x041ff0000004182c */
[C---:B---3--:R-:W-:Y:S08]  /*46e60*/  HMMA.16816.F32.BF16 R16, R48.reuse, R8, R16 ;  /* 0x000000083010723c */ /* 0x048ff00000041810 */
[----:B----4-:R-:W-:Y:S01]  /*46e70*/  HMMA.16816.F32.BF16 R12, R48, R4, R12 ;  /* 0x00000004300c723c */ /* 0x010fe2000004180c */
[----:B------:R-:W0:Y:S02]  /*46e80*/  LDSM.16.MT88.4 R44, [R61+UR5+0x2080] ;  /* 0x002080053d2c783b */ /* 0x000e240008004200 */
[----:B------:R-:W-:-:S02]  /*46e90*/  IMAD.MOV.U32 R33, RZ, RZ, R38 ;  /* 0x000000ffff217224 */ /* 0x000fc400078e0026 */
[----:B------:R-:W-:Y:S01]  /*46ea0*/  IMAD.MOV.U32 R32, RZ, RZ, R39 ;  /* 0x000000ffff207224 */ /* 0x000fe200078e0027 */
[----:B------:R-:W-:Y:S04]  /*46eb0*/  STL.64 [R1+0xf90], R36 ;  /* 0x000f902401007387 */ /* 0x000fe80000100a00 */
[----:B------:R-:W-:Y:S04]  /*46ec0*/  STL.64 [R1+0x48a0], R34 ;  /* 0x0048a02201007387 */ /* 0x000fe80000100a00 */
[----:B------:R-:W-:Y:S04]  /*46ed0*/  STL.64 [R1+0x4898], R32 ;  /* 0x0048982001007387 */ /* 0x000fe80000100a00 */
[----:B------:R1:W-:Y:S04]  /*46ee0*/  STL.64 [R1+0x4890], R26 ;  /* 0x0048901a01007387 */ /* 0x0003e80000100a00 */
[----:B------:R-:W2:Y:S04]  /*46ef0*/  LDL.LU.64 R24, [R1+0xfc0] ;  /* 0x000fc00001187983 */ /* 0x000ea80000300a00 */
[----:B-1----:R-:W2:Y:S04]  /*46f00*/  LDL.LU.64 R26, [R1+0xfc8] ;  /* 0x000fc800011a7983 */ /* 0x002ea80000300a00 */
[----:B------:R1:W-:Y:S01]  /*46f10*/  STL.64 [R1+0xfa0], R16 ;  /* 0x000fa01001007387 */ /* 0x0003e20000100a00 */
[----:B------:R-:W-:-:S02]  /*46f20*/  IMAD.MOV.U32 R9, RZ, RZ, R14 ;  /* 0x000000ffff097224 */ /* 0x000fc400078e000e */
[----:B------:R-:W-:Y:S01]  /*46f30*/  IMAD.MOV.U32 R8, RZ, RZ, R15 ;  /* 0x000000ffff087224 */ /* 0x000fe200078e000f */
[----:B------:R3:W-:Y:S01]  /*46f40*/  STL.64 [R1+0xfa8], R18 ;  /* 0x000fa81201007387 */ /* 0x0007e20000100a00 */
[----:B------:R-:W-:Y:S02]  /*46f50*/  IMAD.MOV.U32 R41, RZ, RZ, R12 ;  /* 0x000000ffff297224 */ /* 0x000fe400078e000c */
[----:B------:R-:W-:Y:S01]  /*46f60*/  IMAD.MOV.U32 R40, RZ, RZ, R13 ;  /* 0x000000ffff287224 */ /* 0x000fe200078e000d */
[----:B-1----:R-:W4:Y:S04]  /*46f70*/  LDL.LU.64 R16, [R1+0xfd0] ;  /* 0x000fd00001107983 */ /* 0x002f280000300a00 */
[----:B---3--:R-:W4:Y:S04]  /*46f80*/  LDL.LU.64 R18, [R1+0xfd8] ;  /* 0x000fd80001127983 */ /* 0x008f280000300a00 */
[----:B------:R-:W-:Y:S04]  /*46f90*/  STL.64 [R1+0x48c8], R10 ;  /* 0x0048c80a01007387 */ /* 0x000fe80000100a00 */
[----:B------:R-:W-:Y:S04]  /*46fa0*/  STL.64 [R1+0x48c0], R8 ;  /* 0x0048c00801007387 */ /* 0x000fe80000100a00 */
[----:B------:R-:W-:Y:S04]  /*46fb0*/  STL.64 [R1+0x48b8], R42 ;  /* 0x0048b82a01007387 */ /* 0x000fe80000100a00 */
[----:B------:R-:W-:Y:S04]  /*46fc0*/  STL.64 [R1+0x48b0], R40 ;  /* 0x0048b02801007387 */ /* 0x000fe80000100a00 */
[----:B------:R2:W-:Y:S01]  /*46fd0*/  STL.64 [R1+0x48a8], R6 ;  /* 0x0048a80601007387 */ /* 0x0005e20000100a00 */
[----:B------:R-:W-:-:S02]  /*46fe0*/  IMAD.MOV.U32 R12, RZ, RZ, R55 ;  /* 0x000000ffff0c7224 */ /* 0x000fc400078e0037 */
[----:B------:R-:W-:Y:S01]  /*46ff0*/  IMAD.MOV.U32 R13, RZ, RZ, R54 ;  /* 0x000000ffff0d7224 */ /* 0x000fe200078e0036 */
[----:B------:R-:W3:Y:S04]  /*47000*/  LDL.LU R55, [R1+0x48ec] ;  /* 0x0048ec0001377983 */ /* 0x000ee80000300800 */
[----:B------:R-:W3:Y:S04]  /*47010*/  LDL.LU R54, [R1+0x48e8] ;  /* 0x0048e80001367983 */ /* 0x000ee80000300800 */
[----:B------:R1:W-:Y:S04]  /*47020*/  STL.64 [R1+0x48e0], R12 ;  /* 0x0048e00c01007387 */ /* 0x0003e80000100a00 */
[----:B0-----:R-:W-:Y:S04]  /*47030*/  STL.64 [R1+0x47c0], R46 ;  /* 0x0047c02e01007387 */ /* 0x001fe80000100a00 */
[----:B------:R-:W-:Y:S04]  /*47040*/  STL.64 [R1+0x47b8], R44 ;  /* 0x0047b82c01007387 */ /* 0x000fe80000100a00 */
[----:B------:R-:W3:Y:S01]  /*47050*/  LDL.LU R36, [R1+0x4d0] ;  /* 0x0004d00001247983 */ /* 0x000ee20000300800 */
[----:B--2---:R-:W-:-:S15]  /*47060*/  HMMA.16816.F32.BF16 R4, R48, R20, R24 ;  /* 0x000000143004723c */ /* 0x004fde0000041818 */
[----:B------:R-:W-:-:S04]  /*47070*/  NOP ;  /* 0x0000000000007918 */ /* 0x000fc80000000000 */
[----:B------:R-:W-:Y:S04]  /*47080*/  STL.64 [R1+0xfc0], R4 ;  /* 0x000fc00401007387 */ /* 0x000fe80000100a00 */
[----:B------:R4:W-:Y:S04]  /*47090*/  STL.64 [R1+0xfc8], R6 ;  /* 0x000fc80601007387 */ /* 0x0009e80000100a00 */
[----:B------:R-:W2:Y:S04]  /*470a0*/  LDL.LU R37, [R1+0x4d4] ;  /* 0x0004d40001257983 */ /* 0x000ea80000300800 */
[----:B------:R-:W2:Y:S04]  /*470b0*/  LDL.LU R38, [R1+0x4d8] ;  /* 0x0004d80001267983 */ /* 0x000ea80000300800 */
[----:B------:R-:W2:Y:S04]  /*470c0*/  LDL.LU R39, [R1+0x4dc] ;  /* 0x0004dc0001277983 */ /* 0x000ea80000300800 */
[----:B-1----:R-:W2:Y:S04]  /*470d0*/  LDL.LU.64 R12, [R1+0xfe0] ;  /* 0x000fe000010c7983 */ /* 0x002ea80000300a00 */
[----:B------:R-:W2:Y:S01]  /*470e0*/  LDL.LU.64 R14, [R1+0xfe8] ;  /* 0x000fe800010e7983 */ /* 0x000ea20000300a00 */
[----:B----4-:R-:W-:Y:S01]  /*470f0*/  HMMA.16816.F32.BF16 R4, R48, R52, R16 ;  /* 0x000000343004723c */ /* 0x010fe20000041810 */
[----:B------:R-:W-:-:S02]  /*47100*/  IMAD.MOV.U32 R40, RZ, RZ, R57 ;  /* 0x000000ffff287224 */ /* 0x000fc400078e0039 */
[----:B------:R-:W-:Y:S02]  /*47110*/  IMAD.MOV.U32 R41, RZ, RZ, R56 ;  /* 0x000000ffff297224 */ /* 0x000fe400078e0038 */
[----:B------:R-:W-:Y:S02]  /*47120*/  IMAD.MOV.U32 R56, RZ, RZ, R23 ;  /* 0x000000ffff387224 */ /* 0x000fe400078e0017 */
[----:B------:R-:W-:Y:S02]  /*47130*/  IMAD.MOV.U32 R57, RZ, RZ, R22 ;  /* 0x000000ffff397224 */ /* 0x000fe400078e0016 */
[----:B------:R-:W-:Y:S02]  /*47140*/  IMAD.MOV.U32 R32, RZ, RZ, R59 ;  /* 0x000000ffff207224 */ /* 0x000fe400078e003b */
[----:B------:R-:W-:-:S08]  /*47150*/  IMAD.MOV.U32 R33, RZ, RZ, R58 ;  /* 0x000000ffff217224 */ /* 0x000fd000078e003a */
[----:B------:R0:W-:Y:S04]  /*47160*/  STL.64 [R1+0xfd0], R4 ;  /* 0x000fd00401007387 */ /* 0x0001e80000100a00 */
[----:B------:R1:W-:Y:S04]  /*47170*/  STL.64 [R1+0xfd8], R6 ;  /* 0x000fd80601007387 */ /* 0x0003e80000100a00 */
[----:B------:R-:W4:Y:S04]  /*47180*/  LDL.LU.64 R44, [R1+0xff0] ;  /* 0x000ff000012c7983 */ /* 0x000f280000300a00 */
[----:B------:R-:W4:Y:S04]  /*47190*/  LDL.LU.64 R46, [R1+0xff8] ;  /* 0x000ff800012e7983 */ /* 0x000f280000300a00 */
[----:B------:R-:W4:Y:S04]  /*471a0*/  LDL.LU.64 R8, [R1+0x1000] ;  /* 0x0010000001087983 */ /* 0x000f280000300a00 */
[----:B------:R-:W4:Y:S04]  /*471b0*/  LDL.LU.64 R10, [R1+0x1008] ;  /* 0x00100800010a7983 */ /* 0x000f280000300a00 */
[----:B0-----:R-:W4:Y:S04]  /*471c0*/  LDL.LU.64 R4, [R1+0x1010] ;  /* 0x0010100001047983 */ /* 0x001f280000300a00 */
[----:B-1----:R-:W4:Y:S04]  /*471d0*/  LDL.LU.64 R6, [R1+0x1018] ;  /* 0x0010180001067983 */ /* 0x002f280000300a00 */
[----:B------:R-:W4:Y:S04]  /*471e0*/  LDL.LU.64 R24, [R1+0x1020] ;  /* 0x0010200001187983 */ /* 0x000f280000300a00 */
[----:B------:R-:W4:Y:S04]  /*471f0*/  LDL.LU.64 R26, [R1+0x1028] ;  /* 0x00102800011a7983 */ /* 0x000f280000300a00 */
[----:B------:R-:W4:Y:S04]  /*47200*/  LDL.LU.64 R16, [R1+0x1040] ;  /* 0x0010400001107983 */ /* 0x000f280000300a00 */
[----:B------:R-:W4:Y:S04]  /*47210*/  LDL.LU.64 R18, [R1+0x1048] ;  /* 0x0010480001127983 */ /* 0x000f280000300a00 */
[----:B------:R-:W4:Y:S04]  /*47220*/  LDL.LU.64 R20, [R1+0x1030] ;  /* 0x0010300001147983 */ /* 0x000f280000300a00 */
[----:B------:R-:W4:Y:S04]  /*47230*/  LDL.LU.64 R22, [R1+0x1038] ;  /* 0x0010380001167983 */ /* 0x000f280000300a00 */
[----:B------:R-:W4:Y:S04]  /*47240*/  LDL.LU R28, [R1+0x4c0] ;  /* 0x0004c000011c7983 */ /* 0x000f280000300800 */
[----:B------:R-:W4:Y:S04]  /*47250*/  LDL.LU R29, [R1+0x4c4] ;  /* 0x0004c400011d7983 */ /* 0x000f280000300800 */
[----:B------:R-:W4:Y:S04]  /*47260*/  LDL.LU R30, [R1+0x4c8] ;  /* 0x0004c800011e7983 */ /* 0x000f280000300800 */
[----:B------:R-:W4:Y:S04]  /*47270*/  LDL.LU R31, [R1+0x4cc] ;  /* 0x0004cc00011f7983 */ /* 0x000f280000300800 */
[----:B---3--:R0:W-:Y:S04]  /*47280*/  STL.64 [R1+0x4810], R54 ;  /* 0x0048103601007387 */ /* 0x0081e80000100a00 */
[----:B------:R-:W3:Y:S04]  /*47290*/  LDL.LU R52, [R1+0x480] ;  /* 0x0004800001347983 */ /* 0x000ee80000300800 */
[----:B------:R-:W3:Y:S04]  /*472a0*/  LDL.LU R53, [R1+0x484] ;  /* 0x0004840001357983 */ /* 0x000ee80000300800 */
[----:B0-----:R-:W3:Y:S04]  /*472b0*/  LDL.LU R54, [R1+0x488] ;  /* 0x0004880001367983 */ /* 0x001ee80000300800 */
[----:B------:R-:W3:Y:S01]  /*472c0*/  LDL.LU R55, [R1+0x48c] ;  /* 0x00048c0001377983 */ /* 0x000ee20000300800 */
[----:B--2---:R-:W-:Y:S03]  /*472d0*/  HMMA.16816.F32.BF16 R56, R48, R56, R12 ;  /* 0x000000383038723c */ /* 0x004fe6000004180c */
[----:B------:R-:W2:-:S15]  /*472e0*/  LDL.LU.64 R12, [R1+0x48e0] ;  /* 0x0048e000010c7983 */ /* 0x000e9e0000300a00 */
[----:B------:R-:W-:Y:S01]  /*472f0*/  NOP ;  /* 0x0000000000007918 */ /* 0x000fe20000000000 */
[----:B------:R-:W-:Y:S04]  /*47300*/  STL.64 [R1+0xfe0], R56 ;  /* 0x000fe03801007387 */ /* 0x000fe80000100a00 */
[----:B------:R0:W-:Y:S04]  /*47310*/  STL.64 [R1+0xfe8], R58 ;  /* 0x000fe83a01007387 */ /* 0x0001e80000100a00 */
[----:B0-----:R-:W3:Y:S04]  /*47320*/  LDL.LU.64 R58, [R1+0x48d8] ;  /* 0x0048d800013a7983 */ /* 0x001ee80000300a00 */
[----:B------:R-:W3:Y:S01]  /*47330*/  LDL.LU.64 R56, [R1+0x48d0] ;  /* 0x0048d00001387983 */ /* 0x000ee20000300a00 */
[C---:B----4-:R-:W-:Y:S08]  /*47340*/  HMMA.16816.F32.BF16 R40, R48.reuse, R40, R8 ;  /* 0x000000283028723c */ /* 0x050ff00000041808 */
[C---:B------:R-:W-:Y:S08]  /*47350*/  HMMA.16816.F32.BF16 R32, R48.reuse, R32, R4 ;  /* 0x000000203020723c */ /* 0x040ff00000041804 */
[C---:B--2---:R-:W-:Y:S08]  /*47360*/  HMMA.16816.F32.BF16 R12, R48.reuse, R12, R24 ;  /* 0x0000000c300c723c */ /* 0x044ff00000041818 */
[----:B---3--:R-:W-:-:S15]  /*47370*/  HMMA.16816.F32.BF16 R44, R48, R56, R44 ;  /* 0x00000038302c723c */ /* 0x008fde000004182c */
[----:B------:R-:W-:-:S04]  /*47380*/  NOP ;  /* 0x0000000000007918 */ /* 0x000fc80000000000 */
[----:B------:R0:W-:Y:S04]  /*47390*/  STL.64 [R1+0xff0], R44 ;  /* 0x000ff02c01007387 */ /* 0x0001e80000100a00 */
[----:B------:R1:W-:Y:S04]  /*473a0*/  STL.64 [R1+0xff8], R46 ;  /* 0x000ff82e01007387 */ /* 0x0003e80000100a00 */
[----:B0-----:R-:W2:Y:S04]  /*473b0*/  LDL.LU R44, [R1+0x690] ;  /* 0x00069000012c7983 */ /* 0x001ea80000300800 */
[----:B------:R-:W2:Y:S04]  /*473c0*/  LDL.LU R45, [R1+0x694] ;  /* 0x00069400012d7983 */ /* 0x000ea80000300800 */
[----:B-1----:R-:W2:Y:S04]  /*473d0*/  LDL.LU R46, [R1+0x698] ;  /* 0x00069800012e7983 */ /* 0x002ea80000300800 */
[----:B------:R-:W2:Y:S04]  /*473e0*/  LDL.LU R47, [R1+0x69c] ;  /* 0x00069c00012f7983 */ /* 0x000ea80000300800 */
[----:B------:R-:W3:Y:S04]  /*473f0*/  LDL.LU.64 R10, [R1+0x48c8] ;  /* 0x0048c800010a7983 */ /* 0x000ee80000300a00 */
[----:B------:R-:W4:Y:S04]  /*47400*/  LDL.LU.64 R8, [R1+0x48c0] ;  /* 0x0048c00001087983 */ /* 0x000f280000300a00 */
[----:B------:R-:W-:Y:S04]  /*47410*/  STL.64 [R1+0x1000], R40 ;  /* 0x0010002801007387 */ /* 0x000fe80000100a00 */
[----:B------:R0:W-:Y:S04]  /*47420*/  STL.64 [R1+0x1008], R42 ;  /* 0x0010082a01007387 */ /* 0x0001e80000100a00 */
[----:B0-----:R-:W2:Y:S04]  /*47430*/  LDL.LU.64 R42, [R1+0x48b8] ;  /* 0x0048b800012a7983 */ /* 0x001ea80000300a00 */
[----:B------:R-:W2:Y:S04]  /*47440*/  LDL.LU.64 R40, [R1+0x48b0] ;  /* 0x0048b00001287983 */ /* 0x000ea80000300a00 */
[----:B------:R-:W2:Y:S04]  /*47450*/  LDL.LU.64 R6, [R1+0x48a8] ;  /* 0x0048a80001067983 */ /* 0x000ea80000300a00 */
        /* <DEDUP_REMOVED lines=19> */
[----:B------:R1:W-:Y:S01]  /*47590*/  STL.64 [R1+0x10a8], R50 ;  /* 0x0010a83201007387 */ /* 0x0003e20000100a00 */
[----:B0-----:R-:W-:Y:S02]  /*475a0*/  IMAD.MOV.U32 R48, RZ, RZ, R14 ;  /* 0x000000ffff307224 */ /* 0x001fe400078e000e */
[----:B------:R-:W-:Y:S01]  /*475b0*/  IMAD.MOV.U32 R49, RZ, RZ, R42 ;  /* 0x000000ffff317224 */ /* 0x000fe200078e002a */
[----:B------:R-:W2:Y:S04]  /*475c0*/  LDL.LU R14, [R1+0x485c] ;  /* 0x00485c00010e7983 */ /* 0x000ea80000300800 */
[----:B------:R-:W2:Y:S01]  /*475d0*/  LDL.LU R42, [R1+0x4858] ;  /* 0x00485800012a7983 */ /* 0x000ea20000300800 */
[----:B-1----:R-:W-:-:S03]  /*475e0*/  IMAD.MOV.U32 R50, RZ, RZ, R43 ;  /* 0x000000ffff327224 */ /* 0x002fc600078e002b */
[----:B------:R-:W2:Y:S01]  /*475f0*/  LDL.LU R43, [R1+0x4854] ;  /* 0x00485400012b7983 */ /* 0x000ea20000300800 */
[----:B------:R-:W-:-:S03]  /*47600*/  IMAD.MOV.U32 R51, RZ, RZ, R15 ;  /* 0x000000ffff337224 */ /* 0x000fc600078e000f */
[----:B------:R-:W4:Y:S04]  /*47610*/  LDL.LU R15, [R1+0x4850] ;  /* 0x00485000010f7983 */ /* 0x000f280000300800 */
[----:B------:R3:W-:Y:S01]  /*47620*/  STL.64 [R1+0x47c8], R18 ;  /* 0x0047c81201007387 */ /* 0x0007e20000100a00 */
[----:B------:R-:W-:Y:S02]  /*47630*/  IMAD.MOV.U32 R16, RZ, RZ, R6 ;  /* 0x000000ffff107224 */ /* 0x000fe400078e0006 */
[----:B------:R-:W-:Y:S01]  /*47640*/  IMAD.MOV.U32 R17, RZ, RZ, R7 ;  /* 0x000000ffff117224 */ /* 0x000fe200078e0007 */
[----:B------:R-:W4:Y:S04]  /*47650*/  LDL.LU R6, [R1+0x484c] ;  /* 0x00484c0001067983 */ /* 0x000f280000300800 */
[----:B------:R-:W4:Y:S01]  /*47660*/  LDL.LU R7, [R1+0x4848] ;  /* 0x0048480001077983 */ /* 0x000f220000300800 */
[----:B---3--:R-:W-:-:S02]  /*47670*/  IMAD.MOV.U32 R18, RZ, RZ, R10 ;  /* 0x000000ffff127224 */ /* 0x008fc400078e000a */
[----:B------:R-:W-:Y:S01]  /*47680*/  IMAD.MOV.U32 R19, RZ, RZ, R11 ;  /* 0x000000ffff137224 */ /* 0x000fe200078e000b */
[----:B------:R-:W3:Y:S04]  /*47690*/  LDL.LU R10, [R1+0x4844] ;  /* 0x00484400010a7983 */ /* 0x000ee80000300800 */
[----:B------:R-:W3:Y:S01]  /*476a0*/  LDL.LU R11, [R1+0x4840] ;  /* 0x00484000010b7983 */ /* 0x000ee20000300800 */
[----:B--2---:R-:W-:-:S15]  /*476b0*/  HMMA.16816.F32.BF16 R36, R20, R42, R36 ;  /* 0x0000002a1424723c */ /* 0x004fde0000041824 */
[----:B------:R-:W-:-:S04]  /*476c0*/  NOP ;  /* 0x0000000000007918 */ /* 0x000fc80000000000 */
[----:B------:R-:W-:Y:S04]  /*476d0*/  STL.64 [R1+0x1090], R36 ;  /* 0x0010902401007387 */ /* 0x000fe80000100a00 */
[----:B------:R0:W-:Y:S04]  /*476e0*/  STL.64 [R1+0x1098], R38 ;  /* 0x0010982601007387 */ /* 0x0001e80000100a00 */
[----:B0-----:R-:W2:Y:S04]  /*476f0*/  LDL.LU.64 R38, [R1+0x4838] ;  /* 0x0048380001267983 */ /* 0x001ea80000300a00 */
[----:B------:R-:W3:Y:S04]  /*47700*/  LDL.LU.64 R36, [R1+0x4830] ;  /* 0x0048300001247983 */ /* 0x000ee80000300a00 */
[----:B------:R-:W-:Y:S04]  /*47710*/  STL.64 [R1+0x47d8], R42 ;  /* 0x0047d82a01007387 */ /* 0x000fe80000100a00 */
[----:B------:R0:W-:Y:S02]  /*47720*/  STL.64 [R1+0x47d0], R40 ;  /* 0x0047d02801007387 */ /* 0x0001e40000100a00 */
[----:B0-----:R-:W-:-:S02]  /*47730*/  IMAD.MOV.U32 R40, RZ, RZ, R34 ;  /* 0x000000ffff287224 */ /* 0x001fc400078e0022 */
[----:B------:R-:W-:Y:S01]  /*47740*/  IMAD.MOV.U32 R41, RZ, RZ, R35 ;  /* 0x000000ffff297224 */ /* 0x000fe200078e0023 */
[----:B------:R-:W3:Y:S04]  /*47750*/  LDL.LU R34, [R1+0x482c] ;  /* 0x00482c0001227983 */ /* 0x000ee80000300800 */
[----:B------:R-:W3:Y:S01]  /*47760*/  LDL.LU R35, [R1+0x4828] ;  /* 0x0048280001237983 */ /* 0x000ee20000300800 */
[----:B------:R-:W-:Y:S02]  /*47770*/  IMAD.MOV.U32 R42, RZ, RZ, R26 ;  /* 0x000000ffff2a7224 */ /* 0x000fe400078e001a */
        /* <DEDUP_REMOVED lines=8> */
[----:B------:R-:W-:Y:S04]  /*47800*/  STL.64 [R1+0x47b0], R38 ;  /* 0x0047b02601007387 */ /* 0x000fe80000100a00 */
[----:B---3--:R0:W-:Y:S02]  /*47810*/  STL.64 [R1+0x47a8], R36 ;  /* 0x0047a82401007387 */ /* 0x0081e40000100a00 */
[----:B0-----:R-:W-:Y:S02]  /*47820*/  HMMA.16816.F32.BF16 R36, R20, R34, R40 ;  /* 0x000000221424723c */ /* 0x001fe40000041828 */
[----:B------:R-:W-:Y:S04]  /*47830*/  STL.64 [R1+0x47a0], R34 ;  /* 0x0047a02201007387 */ /* 0x000fe80000100a00 */
[----:B------:R-:W-:-:S13]  /*47840*/  STL.64 [R1+0x4798], R32 ;  /* 0x0047982001007387 */ /* 0x000fda0000100a00 */
[----:B------:R-:W-:Y:S04]  /*47850*/  STL.64 [R1+0x1070], R36 ;  /* 0x0010702401007387 */ /* 0x000fe80000100a00 */
[----:B------:R-:W-:Y:S01]  /*47860*/  STL.64 [R1+0x1078], R38 ;  /* 0x0010782601007387 */ /* 0x000fe20000100a00 */
[C---:B--2---:R-:W-:Y:S03]  /*47870*/  HMMA.16816.F32.BF16 R16, R20.reuse, R30, R16 ;  /* 0x0000001e1410723c */ /* 0x044fe60000041810 */
[----:B------:R0:W-:Y:S05]  /*47880*/  STL.64 [R1+0x4790], R30 ;  /* 0x0047901e01007387 */ /* 0x0001ea0000100a00 */
[C---:B0-----:R-:W-:Y:S01]  /*47890*/  HMMA.16816.F32.BF16 R28, R20.reuse, R26, R48 ;  /* 0x0000001a141c723c */ /* 0x041fe20000041830 */
[----:B------:R-:W0:Y:S10]  /*478a0*/  LDSM.16.MT88.4 R48, [R61+UR5+0x2100] ;  /* 0x002100053d30783b */ /* 0x000e340008004200 */
[----:B------:R-:W-:Y:S04]  /*478b0*/  STL.64 [R1+0x1060], R16 ;  /* 0x0010601001007387 */ /* 0x000fe80000100a00 */
[----:B------:R1:W-:Y:S02]  /*478c0*/  STL.64 [R1+0x1068], R18 ;  /* 0x0010681201007387 */ /* 0x0003e40000100a00 */
[----:B-1----:R-:W-:Y:S02]  /*478d0*/  HMMA.16816.F32.BF16 R16, R20, R10, R52 ;  /* 0x0000000a1410723c */ /* 0x002fe40000041834 */
[----:B------:R-:W-:Y:S04]  /*478e0*/  STL.64 [R1+0x47e0], R26 ;  /* 0x0047e01a01007387 */ /* 0x000fe80000100a00 */
[----:B------:R-:W-:Y:S04]  /*478f0*/  STL.64 [R1+0x1050], R28 ;  /* 0x0010501c01007387 */ /* 0x000fe80000100a00 */
[----:B------:R-:W-:Y:S09]  /*47900*/  STL.64 [R1+0x1058], R30 ;  /* 0x0010581e01007387 */ /* 0x000ff20000100a00 */
[----:B------:R-:W-:Y:S04]  /*47910*/  STL.64 [R1+0x1048], R18 ;  /* 0x0010481201007387 */ /* 0x000fe80000100a00 */
[----:B------:R-:W-:Y:S04]  /*47920*/  STL.64 [R1+0x47f0], R10 ;  /* 0x0047f00a01007387 */ /* 0x000fe80000100a00 */
[----:B----4-:R1:W-:Y:S01]  /*47930*/  STL.64 [R1+0x47e8], R8 ;  /* 0x0047e80801007387 */ /* 0x0103e20000100a00 */
[----:B------:R-:W-:-:S02]  /*47940*/  IMAD.MOV.U32 R13, RZ, RZ, R17 ;  /* 0x000000ffff0d7224 */ /* 0x000fc400078e0011 */
[----:B------:R-:W-:Y:S01]  /*47950*/  IMAD.MOV.U32 R12, RZ, RZ, R16 ;  /* 0x000000ffff0c7224 */ /* 0x000fe200078e0010 */
[C---:B-1----:R-:W-:Y:S02]  /*47960*/  HMMA.16816.F32.BF16 R8, R20.reuse, R6, R44 ;  /* 0x000000061408723c */ /* 0x042fe4000004182c */
[----:B------:R-:W-:Y:S04]  /*47970*/  STL [R1+0x3dfc], R13 ;  /* 0x003dfc0d01007387 */ /* 0x000fe80000100800 */
[----:B------:R-:W-:Y:S04]  /*47980*/  STL [R1+0x3df8], R12 ;  /* 0x003df80c01007387 */ /* 0x000fe80000100800 */
[----:B------:R-:W-:Y:S04]  /*47990*/  STL.64 [R1+0x47f8], R14 ;  /* 0x0047f80e01007387 */ /* 0x000fe80000100a00 */
[----:B0-----:R0:W-:Y:S04]  /*479a0*/  STL.64 [R1+0x4730], R50 ;  /* 0x0047303201007387 */ /* 0x0011e80000100a00 */
[----:B------:R-:W-:Y:S04]  /*479b0*/  STL.64 [R1+0x4728], R48 ;  /* 0x0047283001007387 */ /* 0x000fe80000100a00 */
[----:B------:R-:W-:Y:S04]  /*479c0*/  STL.64 [R1+0x4800], R6 ;  /* 0x0048000601007387 */ /* 0x000fe80000100a00 */
[----:B------:R-:W2:Y:S04]  /*479d0*/  LDL R42, [R1+0x8] ;  /* 0x00000800012a7983 */ /* 0x000ea80000100800 */
[----:B------:R-:W-:Y:S04]  /*479e0*/  STL.64 [R1+0x1860], R8 ;  /* 0x0018600801007387 */ /* 0x000fe80000100a00 */
[----:B------:R1:W-:Y:S04]  /*479f0*/  STL.64 [R1+0x1868], R10 ;  /* 0x0018680a01007387 */ /* 0x0003e80000100a00 */
[----:B------:R-:W2:Y:S04]  /*47a00*/  LDL R43, [R1+0xc] ;  /* 0x00000c00012b7983 */ /* 0x000ea80000100800 */
[----:B------:R-:W3:Y:S04]  /*47a10*/  LDL R38, [R1+0xd8] ;  /* 0x0000d80001267983 */ /* 0x000ee80000100800 */
[----:B------:R-:W3:Y:S04]  /*47a20*/  LDL R39, [R1+0xdc] ;  /* 0x0000dc0001277983 */ /* 0x000ee80000100800 */
[----:B------:R-:W4:Y:S04]  /*47a30*/  LDL.LU R52, [R1+0x680] ;  /* 0x0006800001347983 */ /* 0x000f280000300800 */
[----:B------:R-:W4:Y:S04]  /*47a40*/  LDL.LU R53, [R1+0x684] ;  /* 0x0006840001357983 */ /* 0x000f280000300800 */
[----:B------:R-:W4:Y:S04]  /*47a50*/  LDL.LU R54, [R1+0x688] ;  /* 0x0006880001367983 */ /* 0x000f280000300800 */
[----:B------:R-:W4:Y:S04]  /*47a60*/  LDL.LU R55, [R1+0x68c] ;  /* 0x00068c0001377983 */ /* 0x000f280000300800 */
[----:B0-----:R-:W4:Y:S04]  /*47a70*/  LDL.64 R50, [R1+0xf8] ;  /* 0x0000f80001327983 */ /* 0x001f280000100a00 */
        /* <DEDUP_REMOVED lines=8> */
[----:B--2---:R0:W-:Y:S04]  /*47b00*/  STL.64 [R1+0x4808], R42 ;  /* 0x0048082a01007387 */ /* 0x0041e80000100a00 */
[----:B------:R-:W2:Y:S04]  /*47b10*/  LDL.LU R24, [R1+0x620] ;  /* 0x0006200001187983 */ /* 0x000ea80000300800 */
[----:B------:R-:W2:Y:S04]  /*47b20*/  LDL.LU R25, [R1+0x624] ;  /* 0x0006240001197983 */ /* 0x000ea80000300800 */
[----:B------:R-:W2:Y:S04]  /*47b30*/  LDL.LU R26, [R1+0x628] ;  /* 0x00062800011a7983 */ /* 0x000ea80000300800 */
[----:B------:R-:W2:Y:S04]  /*47b40*/  LDL.LU R27, [R1+0x62c] ;  /* 0x00062c00011b7983 */ /* 0x000ea80000300800 */
[----:B-1----:R-:W2:Y:S04]  /*47b50*/  LDL R10, [R1+0x18] ;  /* 0x00001800010a7983 */ /* 0x002ea80000100800 */
[----:B------:R-:W2:Y:S01]  /*47b60*/  LDL R11, [R1+0x1c] ;  /* 0x00001c00010b7983 */ /* 0x000ea20000100800 */
[----:B----4-:R-:W-:Y:S03]  /*47b70*/  HMMA.16816.F32.BF16 R52, R20, R50, R52 ;  /* 0x000000321434723c */ /* 0x010fe60000041834 */
[----:B------:R-:W2:Y:S04]  /*47b80*/  LDL.LU R12, [R1+0x630] ;  /* 0x00063000010c7983 */ /* 0x000ea80000300800 */
[----:B------:R-:W2:Y:S04]  /*47b90*/  LDL.LU R13, [R1+0x634] ;  /* 0x00063400010d7983 */ /* 0x000ea80000300800 */
[----:B------:R-:W2:Y:S04]  /*47ba0*/  LDL.LU R14, [R1+0x638] ;  /* 0x00063800010e7983 */ /* 0x000ea80000300800 */
[----:B------:R-:W2:Y:S04]  /*47bb0*/  LDL.LU R15, [R1+0x63c] ;  /* 0x00063c00010f7983 */ /* 0x000ea80000300800 */
[----:B------:R-:W4:Y:S04]  /*47bc0*/  LDL.LU R28, [R1+0x650] ;  /* 0x00065000011c7983 */ /* 0x000f280000300800 */
[----:B------:R-:W4:Y:S04]  /*47bd0*/  LDL.LU R29, [R1+0x654] ;  /* 0x00065400011d7983 */ /* 0x000f280000300800 */
[----:B------:R-:W4:Y:S04]  /*47be0*/  LDL.LU R30, [R1+0x658] ;  /* 0x00065800011e7983 */ /* 0x000f280000300800 */
[----:B------:R-:W4:Y:S04]  /*47bf0*/  LDL.LU R31, [R1+0x65c] ;  /* 0x00065c00011f7983 */ /* 0x000f280000300800 */
[----:B------:R-:W2:Y:S04]  /*47c00*/  LDL R6, [R1+0x28] ;  /* 0x0000280001067983 */ /* 0x000ea80000100800 */
[----:B------:R-:W2:Y:S04]  /*47c10*/  LDL R7, [R1+0x2c] ;  /* 0x00002c0001077983 */ /* 0x000ea80000100800 */
[----:B------:R-:W2:Y:S04]  /*47c20*/  LDL.LU R40, [R1+0x640] ;  /* 0x0006400001287983 */ /* 0x000ea80000300800 */
[----:B------:R-:W2:Y:S04]  /*47c30*/  LDL.LU R41, [R1+0x644] ;  /* 0x0006440001297983 */ /* 0x000ea80000300800 */
[----:B0-----:R-:W2:Y:S04]  /*47c40*/  LDL.LU R42, [R1+0x648] ;  /* 0x00064800012a7983 */ /* 0x001ea80000300800 */
[----:B------:R-:W2:Y:S04]  /*47c50*/  LDL.LU R43, [R1+0x64c] ;  /* 0x00064c00012b7983 */ /* 0x000ea80000300800 */
[----:B------:R-:W2:Y:S04]  /*47c60*/  LDL.LU R16, [R1+0x610] ;  /* 0x0006100001107983 */ /* 0x000ea80000300800 */
[----:B------:R-:W2:Y:S04]  /*47c70*/  LDL.LU R17, [R1+0x614] ;  /* 0x0006140001117983 */ /* 0x000ea80000300800 */
[----:B------:R-:W2:Y:S04]  /*47c80*/  LDL.LU R18, [R1+0x618] ;  /* 0x0006180001127983 */ /* 0x000ea80000300800 */
[----:B------:R-:W2:Y:S04]  /*47c90*/  LDL.LU R19, [R1+0x61c] ;  /* 0x00061c0001137983 */ /* 0x000ea80000300800 */
[----:B------:R-:W-:Y:S04]  /*47ca0*/  STL.64 [R1+0x1850], R52 ;  /* 0x0018503401007387 */ /* 0x000fe80000100a00 */
[----:B------:R0:W-:Y:S04]  /*47cb0*/  STL.64 [R1+0x1858], R54 ;  /* 0x0018583601007387 */ /* 0x0001e80000100a00 */
[----:B0-----:R-:W2:Y:S01]  /*47cc0*/  LDL.LU.64 R54, [R1+0x4810] ;  /* 0x0048100001367983 */ /* 0x001ea20000300a00 */
[----:B------:R-:W-:-:S02]  /*47cd0*/  IMAD.MOV.U32 R5, RZ, RZ, R50 ;  /* 0x000000ffff057224 */ /* 0x000fc400078e0032 */
[----:B------:R-:W-:Y:S01]  /*47ce0*/  IMAD.MOV.U32 R4, RZ, RZ, R51 ;  /* 0x000000ffff047224 */ /* 0x000fe200078e0033 */
[C---:B---3--:R-:W-:Y:S08]  /*47cf0*/  HMMA.16816.F32.BF16 R32, R20.reuse, R38, R32 ;  /* 0x000000261420723c */ /* 0x048ff00000041820 */
[C---:B----4-:R-:W-:Y:S08]  /*47d00*/  HMMA.16816.F32.BF16 R28, R20.reuse, R58, R28 ;  /* 0x0000003a141c723c */ /* 0x050ff0000004181c */
[----:B--2---:R-:W-:Y:S01]  /*47d10*/  HMMA.16816.F32.BF16 R48, R20, R54, R44 ;  /* 0x000000361430723c */ /* 0x004fe2000004182c */
[----:B------:R-:W2:-:S15]  /*47d20*/  LDL.LU R44, [R1+0x470] ;  /* 0x00047000012c7983 */ /* 0x000e9e0000300800 */
[----:B------:R-:W-:-:S03]  /*47d30*/  NOP ;  /* 0x0000000000007918 */ /* 0x000fc60000000000 */
[----:B------:R-:W-:Y:S04]  /*47d40*/  STL.64 [R1+0x1840], R48 ;  /* 0x0018403001007387 */ /* 0x000fe80000100a00 */
[----:B------:R-:W-:Y:S04]  /*47d50*/  STL.64 [R1+0x1848], R50 ;  /* 0x0018483201007387 */ /* 0x000fe80000100a00 */
[----:B------:R-:W2:Y:S04]  /*47d60*/  LDL.LU R45, [R1+0x474] ;  /* 0x00047400012d7983 */ /* 0x000ea80000300800 */
[----:B------:R-:W2:Y:S04]  /*47d70*/  LDL.LU R46, [R1+0x478] ;  /* 0x00047800012e7983 */ /* 0x000ea80000300800 */
[----:B------:R-:W2:Y:S04]  /*47d80*/  LDL.LU R47, [R1+0x47c] ;  /* 0x00047c00012f7983 */ /* 0x000ea80000300800 */
[----:B------:R-:W3:Y:S04]  /*47d90*/  LDL.LU R36, [R1+0x460] ;  /* 0x0004600001247983 */ /* 0x000ee80000300800 */
[----:B------:R0:W-:Y:S04]  /*47da0*/  STL.64 [R1+0x1830], R32 ;  /* 0x0018302001007387 */ /* 0x0001e80000100a00 */
[----:B------:R1:W-:Y:S04]  /*47db0*/  STL.64 [R1+0x1838], R34 ;  /* 0x0018382201007387 */ /* 0x0003e80000100a00 */
[----:B------:R-:W3:Y:S04]  /*47dc0*/  LDL.LU R37, [R1+0x464] ;  /* 0x0004640001257983 */ /* 0x000ee80000300800 */
[----:B------:R-:W3:Y:S04]  /*47dd0*/  LDL.LU R38, [R1+0x468] ;  /* 0x0004680001267983 */ /* 0x000ee80000300800 */
[----:B------:R-:W3:Y:S04]  /*47de0*/  LDL.LU R39, [R1+0x46c] ;  /* 0x00046c0001277983 */ /* 0x000ee80000300800 */
[----:B0-----:R-:W4:Y:S04]  /*47df0*/  LDL.LU R32, [R1+0x450] ;  /* 0x0004500001207983 */ /* 0x001f280000300800 */
[----:B------:R-:W4:Y:S04]  /*47e00*/  LDL.LU R33, [R1+0x454] ;  /* 0x0004540001217983 */ /* 0x000f280000300800 */
[----:B-1----:R-:W4:Y:S04]  /*47e10*/  LDL.LU R34, [R1+0x458] ;  /* 0x0004580001227983 */ /* 0x002f280000300800 */
[----:B------:R-:W4:Y:S04]  /*47e20*/  LDL.LU R35, [R1+0x45c] ;  /* 0x00045c0001237983 */ /* 0x000f280000300800 */
[----:B------:R-:W2:Y:S04]  /*47e30*/  LDL.LU R48, [R1+0x5e0] ;  /* 0x0005e00001307983 */ /* 0x000ea80000300800 */
[----:B------:R-:W2:Y:S04]  /*47e40*/  LDL.LU R49, [R1+0x5e4] ;  /* 0x0005e40001317983 */ /* 0x000ea80000300800 */
[----:B------:R-:W2:Y:S04]  /*47e50*/  LDL.LU R50, [R1+0x5e8] ;  /* 0x0005e80001327983 */ /* 0x000ea80000300800 */
[----:B------:R-:W2:Y:S04]  /*47e60*/  LDL.LU R51, [R1+0x5ec] ;  /* 0x0005ec0001337983 */ /* 0x000ea80000300800 */
[----:B------:R0:W-:Y:S04]  /*47e70*/  STL.64 [R1+0x1820], R28 ;  /* 0x0018201c01007387 */ /* 0x0001e80000100a00 */
[----:B------:R1:W-:Y:S04]  /*47e80*/  STL.64 [R1+0x1828], R30 ;  /* 0x0018281e01007387 */ /* 0x0003e80000100a00 */
[----:B0-----:R-:W2:Y:S04]  /*47e90*/  LDL.LU R28, [R1+0x440] ;  /* 0x00044000011c7983 */ /* 0x001ea80000300800 */
[----:B------:R-:W2:Y:S04]  /*47ea0*/  LDL.LU R29, [R1+0x444] ;  /* 0x00044400011d7983 */ /* 0x000ea80000300800 */
[----:B-1----:R-:W2:Y:S04]  /*47eb0*/  LDL.LU R30, [R1+0x448] ;  /* 0x00044800011e7983 */ /* 0x002ea80000300800 */
[----:B------:R-:W2:Y:S04]  /*47ec0*/  LDL.LU R31, [R1+0x44c] ;  /* 0x00044c00011f7983 */ /* 0x000ea80000300800 */
[----:B------:R0:W-:Y:S02]  /*47ed0*/  STL.64 [R1+0x4788], R58 ;  /* 0x0047883a01007387 */ /* 0x0001e40000100a00 */
[----:B0-----:R-:W-:-:S02]  /*47ee0*/  IMAD.MOV.U32 R58, RZ, RZ, R5 ;  /* 0x000000ffff3a7224 */ /* 0x001fc400078e0005 */
[----:B------:R-:W-:Y:S02]  /*47ef0*/  IMAD.MOV.U32 R59, RZ, RZ, R4 ;  /* 0x000000ffff3b7224 */ /* 0x000fe400078e0004 */
[C---:B------:R-:W-:Y:S01]  /*47f00*/  HMMA.16816.F32.BF16 R4, R20.reuse, R6, R40 ;  /* 0x000000061404723c */ /* 0x040fe20000041828 */
[----:B------:R-:W2:Y:S07]  /*47f10*/  LDL.LU.64 R42, [R1+0x4808] ;  /* 0x00480800012a7983 */ /* 0x000eae0000300a00 */
[C---:B------:R-:W-:Y:S11]  /*47f20*/  HMMA.16816.F32.BF16 R8, R20.reuse, R10, R12 ;  /* 0x0000000a1408723c */ /* 0x040ff6000004180c */
[----:B------:R-:W-:Y:S04]  /*47f30*/  STL.64 [R1+0x1810], R4 ;  /* 0x0018100401007387 */ /* 0x000fe80000100a00 */
[----:B------:R0:W-:Y:S04]  /*47f40*/  STL.64 [R1+0x1818], R6 ;  /* 0x0018180601007387 */ /* 0x0001e80000100a00 */
[----:B0-----:R-:W3:Y:S04]  /*47f50*/  LDL.LU.64 R6, [R1+0x4800] ;  /* 0x0048000001067983 */ /* 0x001ee80000300a00 */
[----:B------:R-:W3:Y:S04]  /*47f60*/  LDL.LU.64 R14, [R1+0x47f8] ;  /* 0x0047f800010e7983 */ /* 0x000ee80000300a00 */
[----:B------:R-:W-:Y:S04]  /*47f70*/  STL.64 [R1+0x1800], R8 ;  /* 0x0018000801007387 */ /* 0x000fe80000100a00 */
[----:B------:R0:W-:Y:S04]  /*47f80*/  STL.64 [R1+0x1808], R10 ;  /* 0x0018080a01007387 */ /* 0x0001e80000100a00 */
[----:B0-----:R-:W4:Y:S04]  /*47f90*/  LDL.LU.64 R10, [R1+0x47f0] ;  /* 0x0047f000010a7983 */ /* 0x001f280000300a00 */
[----:B------:R-:W4:Y:S01]  /*47fa0*/  LDL.LU.64 R8, [R1+0x47e8] ;  /* 0x0047e80001087983 */ /* 0x000f220000300a00 */
[C---:B--2---:R-:W-:Y:S03]  /*47fb0*/  HMMA.16816.F32.BF16 R40, R20.reuse, R42, R24 ;  /* 0x0000002a1428723c */ /* 0x044fe60000041818 */
[----:B------:R-:W2:Y:S05]  /*47fc0*/  LDL.LU.64 R26, [R1+0x47e0] ;  /* 0x0047e000011a7983 */ /* 0x000eaa0000300a00 */
[C---:B---3--:R-:W-:Y:S11]  /*47fd0*/  HMMA.16816.F32.BF16 R16, R20.reuse, R14, R16 ;  /* 0x0000000e1410723c */ /* 0x048ff60000041810 */
[----:B------:R-:W-:Y:S04]  /*47fe0*/  STL.64 [R1+0x17f0], R40 ;  /* 0x0017f02801007387 */ /* 0x000fe80000100a00 */
[----:B------:R0:W-:Y:S04]  /*47ff0*/  STL.64 [R1+0x17f8], R42 ;  /* 0x0017f82a01007387 */ /* 0x0001e80000100a00 */
[----:B0-----:R-:W3:Y:S04]  /*48000*/  LDL.LU.64 R42, [R1+0x47d8] ;  /* 0x0047d800012a7983 */ /* 0x001ee80000300a00 */
[----:B------:R-:W2:Y:S04]  /*48010*/  LDL.LU.64 R40, [R1+0x47d0] ;  /* 0x0047d00001287983 */ /* 0x000ea80000300a00 */
[----:B------:R-:W-:Y:S04]  /*48020*/  STL.64 [R1+0x17e0], R16 ;  /* 0x0017e01001007387 */ /* 0x000fe80000100a00 */
[----:B------:R0:W-:Y:S04]  /*48030*/  STL.64 [R1+0x17e8], R18 ;  /* 0x0017e81201007387 */ /* 0x0001e80000100a00 */
[----:B0-----:R-:W2:Y:S04]  /*48040*/  LDL.LU.64 R18, [R1+0x47c8] ;  /* 0x0047c80001127983 */ /* 0x001ea80000300a00 */
[----:B------:R0:W-:Y:S04]  /*48050*/  STL.64 [R1+0x4750], R14 ;  /* 0x0047500e01007387 */ /* 0x0001e80000100a00 */
[----:B------:R-:W3:Y:S04]  /*48060*/  LDL.LU R12, [R1+0x5f0] ;  /* 0x0005f000010c7983 */ /* 0x000ee80000300800 */
[----:B------:R-:W3:Y:S04]  /*48070*/  LDL.LU R13, [R1+0x5f4] ;  /* 0x0005f400010d7983 */ /* 0x000ee80000300800 */
[----:B0-----:R-:W3:Y:S04]  /*48080*/  LDL.LU R14, [R1+0x5f8] ;  /* 0x0005f800010e7983 */ /* 0x001ee80000300800 */
[----:B------:R-:W3:Y:S01]  /*48090*/  LDL.LU R15, [R1+0x5fc] ;  /* 0x0005fc00010f7983 */ /* 0x000ee20000300800 */
[----:B--2---:R-:W-:Y:S03]  /*480a0*/  HMMA.16816.F32.BF16 R20, R20, R18, R44 ;  /* 0x000000121414723c */ /* 0x004fe6000004182c */
[----:B------:R-:W3:Y:S04]  /*480b0*/  LDL.LU.64 R46, [R1+0x47c0] ;  /* 0x0047c000012e7983 */ /* 0x000ee80000300a00 */
[----:B------:R-:W3:-:S12]  /*480c0*/  LDL.LU.64 R44, [R1+0x47b8] ;  /* 0x0047b800012c7983 */ /* 0x000ed80000300a00 */
[----:B------:R0:W-:Y:S04]  /*480d0*/  STL.64 [R1+0x1030], R20 ;  /* 0x0010301401007387 */ /* 0x0001e80000100a00 */
[----:B------:R1:W-:Y:S04]  /*480e0*/  STL.64 [R1+0x1038], R22 ;  /* 0x0010381601007387 */ /* 0x0003e80000100a00 */
[----:B0-----:R-:W2:Y:S04]  /*480f0*/  LDL.LU R20, [R1+0x410] ;  /* 0x0004100001147983 */ /* 0x001ea80000300800 */
[----:B------:R-:W2:Y:S04]  /*48100*/  LDL.LU R21, [R1+0x414] ;  /* 0x0004140001157983 */ /* 0x000ea80000300800 */
[----:B-1----:R-:W2:Y:S04]  /*48110*/  LDL.LU R22, [R1+0x418] ;  /* 0x0004180001167983 */ /* 0x002ea80000300800 */
[----:B------:R-:W2:Y:S01]  /*48120*/  LDL.LU R23, [R1+0x41c] ;  /* 0x00041c0001177983 */ /* 0x000ea20000300800 */
[----:B---3--:R-:W-:-:S15]  /*48130*/  HMMA.16816.F32.BF16 R36, R44, R42, R36 ;  /* 0x0000002a2c24723c */ /* 0x008fde0000041824 */
[----:B------:R-:W-:-:S04]  /*48140*/  NOP ;  /* 0x0000000000007918 */ /* 0x000fc80000000000 */
[----:B------:R-:W-:Y:S04]  /*48150*/  STL.64 [R1+0x660], R36 ;  /* 0x0006602401007387 */ /* 0x000fe80000100a00 */
[----:B------:R0:W-:Y:S04]  /*48160*/  STL.64 [R1+0x668], R38 ;  /* 0x0006682601007387 */ /* 0x0001e80000100a00 */
[----:B0-----:R-:W4:Y:S04]  /*48170*/  LDL.LU.64 R38, [R1+0x47b0] ;  /* 0x0047b00001267983 */ /* 0x001f280000300a00 */
[----:B------:R-:W3:Y:S04]  /*48180*/  LDL.LU.64 R36, [R1+0x47a8] ;  /* 0x0047a80001247983 */ /* 0x000ee80000300a00 */
[----:B------:R-:W-:Y:S04]  /*48190*/  STL.64 [R1+0x4740], R42 ;  /* 0x0047402a01007387 */ /* 0x000fe80000100a00 */
[----:B------:R0:W-:Y:S04]  /*481a0*/  STL.64 [R1+0x4738], R40 ;  /* 0x0047382801007387 */ /* 0x0001e80000100a00 */
[----:B0-----:R-:W2:Y:S04]  /*481b0*/  LDL.LU R40, [R1+0x600] ;  /* 0x0006000001287983 */ /* 0x001ea80000300800 */
[----:B------:R-:W2:Y:S04]  /*481c0*/  LDL.LU R41, [R1+0x604] ;  /* 0x0006040001297983 */ /* 0x000ea80000300800 */
[----:B------:R-:W2:Y:S04]  /*481d0*/  LDL.LU R42, [R1+0x608] ;  /* 0x00060800012a7983 */ /* 0x000ea80000300800 */
[----:B------:R-:W2:Y:S01]  /*481e0*/  LDL.LU R43, [R1+0x60c] ;  /* 0x00060c00012b7983 */ /* 0x000ea20000300800 */
[----:B----4-:R-:W-:-:S15]  /*481f0*/  HMMA.16816.F32.BF16 R32, R44, R38, R32 ;  /* 0x000000262c20723c */ /* 0x010fde0000041820 */
[----:B------:R-:W-:-:S04]  /*48200*/  NOP ;  /* 0x0000000000007918 */ /* 0x000fc80000000000 */
[----:B------:R-:W-:Y:S04]  /*48210*/  STL.64 [R1+0x650], R32 ;  /* 0x0006502001007387 */ /* 0x000fe80000100a00 */
[----:B------:R0:W-:Y:S04]  /*48220*/  STL.64 [R1+0x658], R34 ;  /* 0x0006582201007387 */ /* 0x0001e80000100a00 */
[----:B0-----:R-:W4:Y:S04]  /*48230*/  LDL.LU.64 R34, [R1+0x47a0] ;  /* 0x0047a00001227983 */ /* 0x001f280000300a00 */
[----:B------:R-:W2:Y:S04]  /*48240*/  LDL.LU.64 R32, [R1+0x4798] ;  /* 0x0047980001207983 */ /* 0x000ea80000300a00 */
[----:B------:R-:W-:Y:S04]  /*48250*/  STL.64 [R1+0x4720], R38 ;  /* 0x0047202601007387 */ /* 0x000fe80000100a00 */
[----:B---3--:R0:W-:Y:S04]  /*48260*/  STL.64 [R1+0x4718], R36 ;  /* 0x0047182401007387 */ /* 0x0081e80000100a00 */
[----:B0-----:R-:W3:Y:S04]  /*48270*/  LDL.LU R36, [R1+0x420] ;  /* 0x0004200001247983 */ /* 0x001ee80000300800 */
[----:B------:R-:W3:Y:S04]  /*48280*/  LDL.LU R37, [R1+0x424] ;  /* 0x0004240001257983 */ /* 0x000ee80000300800 */
[----:B------:R-:W3:Y:S04]  /*48290*/  LDL.LU R38, [R1+0x428] ;  /* 0x0004280001267983 */ /* 0x000ee80000300800 */
[----:B------:R-:W3:Y:S01]  /*482a0*/  LDL.LU R39, [R1+0x42c] ;  /* 0x00042c0001277983 */ /* 0x000ee20000300800 */
[----:B----4-:R-:W-:-:S15]  /*482b0*/  HMMA.16816.F32.BF16 R28, R44, R34, R28 ;  /* 0x000000222c1c723c */ /* 0x010fde000004181c */
[----:B------:R-:W-:-:S04]  /*482c0*/  NOP ;  /* 0x0000000000007918 */ /* 0x000fc80000000000 */
[----:B------:R-:W-:Y:S04]  /*482d0*/  STL.64 [R1+0x640], R28 ;  /* 0x0006401c01007387 */ /* 0x000fe80000100a00 */
[----:B------:R0:W-:Y:S04]  /*482e0*/  STL.64 [R1+0x648], R30 ;  /* 0x0006481e01007387 */ /* 0x0001e80000100a00 */
[----:B0-----:R-:W4:Y:S04]  /*482f0*/  LDL.LU.64 R30, [R1+0x4790] ;  /* 0x00479000011e7983 */ /* 0x001f280000300a00 */
[----:B------:R-:W-:Y:S04]  /*48300*/  STL.64 [R1+0x4710], R34 ;  /* 0x0047102201007387 */ /* 0x000fe80000100a00 */
[----:B--2---:R0:W-:Y:S04]  /*48310*/  STL.64 [R1+0x4708], R32 ;  /* 0x0047082001007387 */ /* 0x0041e80000100a00 */
[----:B0-----:R-:W2:Y:S04]  /*48320*/  LDL.LU R32, [R1+0x430] ;  /* 0x0004300001207983 */ /* 0x001ea80000300800 */
[----:B------:R-:W2:Y:S04]  /*48330*/  LDL.LU R33, [R1+0x434] ;  /* 0x0004340001217983 */ /* 0x000ea80000300800 */
[----:B------:R-:W2:Y:S04]  /*48340*/  LDL.LU R34, [R1+0x438] ;  /* 0x0004380001227983 */ /* 0x000ea80000300800 */
[----:B------:R-:W2:Y:S01]  /*48350*/  LDL.LU R35, [R1+0x43c] ;  /* 0x00043c0001237983 */ /* 0x000ea20000300800 */
[C---:B------:R-:W-:Y:S03]  /*48360*/  HMMA.16816.F32.BF16 R20, R44.reuse, R10, R20 ;  /* 0x0000000a2c14723c */ /* 0x040fe60000041814 */
[----:B----4-:R3:W-:Y:S05]  /*48370*/  STL.64 [R1+0x4748], R30 ;  /* 0x0047481e01007387 */ /* 0x0107ea0000100a00 */
[C---:B--2---:R-:W-:Y:S08]  /*48380*/  HMMA.16816.F32.BF16 R32, R44.reuse, R30, R32 ;  /* 0x0000001e2c20723c */ /* 0x044ff00000041820 */
[C---:B---3--:R-:W-:Y:S11]  /*48390*/  HMMA.16816.F32.BF16 R28, R44.reuse, R26, R36 ;  /* 0x0000001a2c1c723c */ /* 0x048ff60000041824 */
[----:B------:R-:W-:Y:S04]  /*483a0*/  STL.64 [R1+0x630], R32 ;  /* 0x0006302001007387 */ /* 0x000fe80000100a00 */
[----:B------:R-:W-:Y:S04]  /*483b0*/  STL.64 [R1+0x638], R34 ;  /* 0x0006382201007387 */ /* 0x000fe80000100a00 */
[----:B------:R-:W-:Y:S04]  /*483c0*/  STL.64 [R1+0x4758], R26 ;  /* 0x0047581a01007387 */ /* 0x000fe80000100a00 */
[----:B------:R-:W-:Y:S04]  /*483d0*/  STL.64 [R1+0x620], R28 ;  /* 0x0006201c01007387 */ /* 0x000fe80000100a00 */
[----:B------:R-:W-:Y:S04]  /*483e0*/  STL.64 [R1+0x628], R30 ;  /* 0x0006281e01007387 */ /* 0x000fe80000100a00 */
[----:B------:R-:W-:Y:S04]  /*483f0*/  STL.64 [R1+0x4768], R10 ;  /* 0x0047680a01007387 */ /* 0x000fe80000100a00 */
[----:B------:R0:W-:Y:S04]  /*48400*/  STL.64 [R1+0x4760], R8 ;  /* 0x0047600801007387 */ /* 0x0001e80000100a00 */
[----:B------:R-:W-:Y:S04]  /*48410*/  STL.64 [R1+0x610], R20 ;  /* 0x0006101401007387 */ /* 0x000fe80000100a00 */
[----:B------:R-:W-:Y:S04]  /*48420*/  STL.64 [R1+0x618], R22 ;  /* 0x0006181601007387 */ /* 0x000fe80000100a00 */
[----:B------:R-:W1:Y:S01]  /*48430*/  LDSM.16.MT88.4 R20, [R61+UR5+0x2180] ;  /* 0x002180053d14783b */ /* 0x000e620008004200 */
[C---:B0-----:R-:W-:Y:S03]  /*48440*/  HMMA.16816.F32.BF16 R8, R44.reuse, R58, R12 ;  /* 0x0000003a2c08723c */ /* 0x041fe6000004180c */
[----:B-1----:R-:W-:Y:S04]  /*48450*/  STL.64 [R1+0x4670], R22 ;  /* 0x0046701601007387 */ /* 0x002fe80000100a00 */
[----:B------:R0:W-:Y:S04]  /*48460*/  STL.64 [R1+0x4668], R20 ;  /* 0x0046681401007387 */ /* 0x0001e80000100a00 */
[----:B------:R1:W-:Y:S01]  /*48470*/  STL.64 [R1+0x4770], R6 ;  /* 0x0047700601007387 */ /* 0x0003e20000100a00 */
[C---:B0-----:R-:W-:Y:S08]  /*48480*/  HMMA.16816.F32.BF16 R20, R44.reuse, R6, R40 ;  /* 0x000000062c14723c */ /* 0x041ff00000041828 */
[C---:B-1----:R-:W-:Y:S11]  /*48490*/  HMMA.16816.F32.BF16 R4, R44.reuse, R54, R48 ;  /* 0x000000362c04723c */ /* 0x042ff60000041830 */
[----:B------:R0:W-:Y:S04]  /*484a0*/  STL.64 [R1+0x1680], R20 ;  /* 0x0016801401007387 */ /* 0x0001e80000100a00 */
[----:B------:R1:W-:Y:S04]  /*484b0*/  STL.64 [R1+0x1688], R22 ;  /* 0x0016881601007387 */ /* 0x0003e80000100a00 */
[----:B------:R-:W2:Y:S04]  /*484c0*/  LDL.LU R48, [R1+0x400] ;  /* 0x0004000001307983 */ /* 0x000ea80000300800 */
[----:B------:R-:W-:Y:S04]  /*484d0*/  STL.64 [R1+0x1670], R8 ;  /* 0x0016700801007387 */ /* 0x000fe80000100a00 */
[----:B------:R-:W-:Y:S04]  /*484e0*/  STL.64 [R1+0x1678], R10 ;  /* 0x0016780a01007387 */ /* 0x000fe80000100a00 */
[----:B------:R-:W-:Y:S04]  /*484f0*/  STL.64 [R1+0x1660], R4 ;  /* 0x0016600401007387 */ /* 0x000fe80000100a00 */
[----:B------:R-:W-:Y:S04]  /*48500*/  STL.64 [R1+0x1668], R6 ;  /* 0x0016680601007387 */ /* 0x000fe80000100a00 */
[----:B------:R-:W2:Y:S04]  /*48510*/  LDL.LU R49, [R1+0x404] ;  /* 0x0004040001317983 */ /* 0x000ea80000300800 */
[----:B------:R-:W3:Y:S04]  /*48520*/  LDL.LU R50, [R1+0x408] ;  /* 0x0004080001327983 */ /* 0x000ee80000300800 */
[----:B------:R-:W3:Y:S04]  /*48530*/  LDL.LU R51, [R1+0x40c] ;  /* 0x00040c0001337983 */ /* 0x000ee80000300800 */
[----:B------:R-:W4:Y:S04]  /*48540*/  LDL.LU R56, [R1+0x5d0] ;  /* 0x0005d00001387983 */ /* 0x000f280000300800 */
[----:B------:R-:W4:Y:S04]  /*48550*/  LDL.LU R57, [R1+0x5d4] ;  /* 0x0005d40001397983 */ /* 0x000f280000300800 */
[----:B------:R-:W4:Y:S04]  /*48560*/  LDL.LU R58, [R1+0x5d8] ;  /* 0x0005d800013a7983 */ /* 0x000f280000300800 */
[----:B------:R-:W4:Y:S04]  /*48570*/  LDL.LU R59, [R1+0x5dc] ;  /* 0x0005dc00013b7983 */ /* 0x000f280000300800 */
[----:B------:R-:W4:Y:S04]  /*48580*/  LDL.64 R34, [R1+0xd8] ;  /* 0x0000d80001227983 */ /* 0x000f280000100a00 */
[----:B---3--:R-:W-:Y:S04]  /*48590*/  STL.64 [R1+0x4780], R50 ;  /* 0x0047803201007387 */ /* 0x008fe80000100a00 */
[----:B--2---:R2:W-:Y:S04]  /*485a0*/  STL.64 [R1+0x4778], R48 ;  /* 0x0047783001007387 */ /* 0x0045e80000100a00 */
[----:B0-----:R-:W3:Y:S04]  /*485b0*/  LDL.LU R20, [R1+0x5a0] ;  /* 0x0005a00001147983 */ /* 0x001ee80000300800 */
[----:B------:R-:W3:Y:S04]  /*485c0*/  LDL.LU R21, [R1+0x5a4] ;  /* 0x0005a40001157983 */ /* 0x000ee80000300800 */
[----:B-1----:R-:W3:Y:S04]  /*485d0*/  LDL.LU R22, [R1+0x5a8] ;  /* 0x0005a80001167983 */ /* 0x002ee80000300800 */
[----:B------:R-:W3:Y:S01]  /*485e0*/  LDL.LU R23, [R1+0x5ac] ;  /* 0x0005ac0001177983 */ /* 0x000ee20000300800 */
[----:B----4-:R-:W-:Y:S03]  /*485f0*/  HMMA.16816.F32.BF16 R56, R44, R34, R56 ;  /* 0x000000222c38723c */ /* 0x010fe60000041838 */
[----:B--2---:R-:W2:Y:S04]  /*48600*/  LDL.LU R48, [R1+0x5c0] ;  /* 0x0005c00001307983 */ /* 0x004ea80000300800 */
[----:B------:R-:W2:Y:S04]  /*48610*/  LDL.LU R49, [R1+0x5c4] ;  /* 0x0005c40001317983 */ /* 0x000ea80000300800 */
[----:B------:R-:W2:Y:S04]  /*48620*/  LDL.LU R50, [R1+0x5c8] ;  /* 0x0005c80001327983 */ /* 0x000ea80000300800 */
[----:B------:R-:W2:Y:S04]  /*48630*/  LDL.LU R51, [R1+0x5cc] ;  /* 0x0005cc0001337983 */ /* 0x000ea80000300800 */
[----:B------:R-:W4:Y:S04]  /*48640*/  LDL.LU R4, [R1+0x5b0] ;  /* 0x0005b00001047983 */ /* 0x000f280000300800 */
[----:B------:R-:W4:Y:S04]  /*48650*/  LDL.LU R5, [R1+0x5b4] ;  /* 0x0005b40001057983 */ /* 0x000f280000300800 */
[----:B------:R-:W4:Y:S04]  /*48660*/  LDL.LU R6, [R1+0x5b8] ;  /* 0x0005b80001067983 */ /* 0x000f280000300800 */
[----:B------:R-:W4:Y:S04]  /*48670*/  LDL.LU R7, [R1+0x5bc] ;  /* 0x0005bc0001077983 */ /* 0x000f280000300800 */
[----:B------:R-:W4:Y:S04]  /*48680*/  LDL.64 R10, [R1+0x28] ;  /* 0x00002800010a7983 */ /* 0x000f280000100a00 */
[----:B------:R-:W3:Y:S04]  /*48690*/  LDL.64 R26, [R1+0x18] ;  /* 0x00001800011a7983 */ /* 0x000ee80000100a00 */
[----:B------:R-:W2:Y:S04]  /*486a0*/  LDL.LU R12, [R1+0x590] ;  /* 0x00059000010c7983 */ /* 0x000ea80000300800 */
[----:B------:R-:W2:Y:S04]  /*486b0*/  LDL.LU R13, [R1+0x594] ;  /* 0x00059400010d7983 */ /* 0x000ea80000300800 */
[----:B------:R-:W2:Y:S04]  /*486c0*/  LDL.LU R14, [R1+0x598] ;  /* 0x00059800010e7983 */ /* 0x000ea80000300800 */
[----:B------:R-:W2:Y:S04]  /*486d0*/  LDL.LU R15, [R1+0x59c] ;  /* 0x00059c00010f7983 */ /* 0x000ea80000300800 */
[----:B------:R-:W2:Y:S04]  /*486e0*/  LDL.64 R30, [R1+0x8] ;  /* 0x00000800011e7983 */ /* 0x000ea80000100a00 */
        /* <DEDUP_REMOVED lines=12> */
[----:B------:R-:W-:Y:S04]  /*487b0*/  STL.64 [R1+0x1650], R56 ;  /* 0x0016503801007387 */ /* 0x000fe80000100a00 */
[----:B------:R0:W-:Y:S04]  /*487c0*/  STL.64 [R1+0x1658], R58 ;  /* 0x0016583a01007387 */ /* 0x0001e80000100a00 */
[----:B0-----:R-:W2:Y:S04]  /*487d0*/  LDL.LU.64 R58, [R1+0x4788] ;  /* 0x00478800013a7983 */ /* 0x001ea80000300a00 */
[----:B------:R-:W2:Y:S01]  /*487e0*/  LDL.LU R32, [R1+0x3e0] ;  /* 0x0003e00001207983 */ /* 0x000ea20000300800 */
[----:B------:R-:W-:-:S03]  /*487f0*/  IMAD.MOV.U32 R17, RZ, RZ, R34 ;  /* 0x000000ffff117224 */ /* 0x000fc600078e0022 */
[----:B------:R-:W2:Y:S01]  /*48800*/  LDL.LU R33, [R1+0x3e4] ;  /* 0x0003e40001217983 */ /* 0x000ea20000300800 */
[----:B------:R-:W-:-:S03]  /*48810*/  IMAD.MOV.U32 R16, RZ, RZ, R35 ;  /* 0x000000ffff107224 */ /* 0x000fc600078e0023 */
[----:B------:R-:W2:Y:S04]  /*48820*/  LDL.LU R34, [R1+0x3e8] ;  /* 0x0003e80001227983 */ /* 0x000ea80000300800 */
[----:B------:R-:W2:Y:S01]  /*48830*/  LDL.LU R35, [R1+0x3ec] ;  /* 0x0003ec0001237983 */ /* 0x000ea20000300800 */
[C---:B----4-:R-:W-:Y:S08]  /*48840*/  HMMA.16816.F32.BF16 R4, R44.reuse, R10, R4 ;  /* 0x0000000a2c04723c */ /* 0x050ff00000041804 */
[C---:B---3--:R-:W-:Y:S08]  /*48850*/  HMMA.16816.F32.BF16 R20, R44.reuse, R26, R20 ;  /* 0x0000001a2c14723c */ /* 0x048ff00000041814 */
[C---:B--2---:R-:W-:Y:S08]  /*48860*/  HMMA.16816.F32.BF16 R12, R44.reuse, R30, R12 ;  /* 0x0000001e2c0c723c */ /* 0x044ff0000004180c */
[----:B------:R-:W-:-:S15]  /*48870*/  HMMA.16816.F32.BF16 R48, R44, R58, R48 ;  /* 0x0000003a2c30723c */ /* 0x000fde0000041830 */
[----:B------:R-:W-:-:S04]  /*48880*/  NOP ;  /* 0x0000000000007918 */ /* 0x000fc80000000000 */
[----:B------:R-:W-:Y:S04]  /*48890*/  STL.64 [R1+0x1640], R48 ;  /* 0x0016403001007387 */ /* 0x000fe80000100a00 */
[----:B------:R0:W-:Y:S04]  /*488a0*/  STL.64 [R1+0x1648], R50 ;  /* 0x0016483201007387 */ /* 0x0001e80000100a00 */
[----:B0-----:R-:W2:Y:S04]  /*488b0*/  LDL.LU.64 R50, [R1+0x4780] ;  /* 0x0047800001327983 */ /* 0x001ea80000300a00 */
[----:B------:R-:W2:Y:S04]  /*488c0*/  LDL.LU.64 R48, [R1+0x4778] ;  /* 0x0047780001307983 */ /* 0x000ea80000300a00 */
[----:B------:R0:W-:Y:S04]  /*488d0*/  STL.64 [R1+0x46d0], R58 ;  /* 0x0046d03a01007387 */ /* 0x0001e80000100a00 */
[----:B------:R-:W3:Y:S04]  /*488e0*/  LDL.LU R56, [R1+0x3b0] ;  /* 0x0003b00001387983 */ /* 0x000ee80000300800 */
[----:B------:R-:W3:Y:S04]  /*488f0*/  LDL.LU R57, [R1+0x3b4] ;  /* 0x0003b40001397983 */ /* 0x000ee80000300800 */
[----:B0-----:R-:W3:Y:S04]  /*48900*/  LDL.LU R58, [R1+0x3b8] ;  /* 0x0003b800013a7983 */ /* 0x001ee80000300800 */
[----:B------:R-:W3:Y:S04]  /*48910*/  LDL.LU R59, [R1+0x3bc] ;  /* 0x0003bc00013b7983 */ /* 0x000ee80000300800 */
[----:B------:R0:W-:Y:S04]  /*48920*/  STL.64 [R1+0x1630], R4 ;  /* 0x0016300401007387 */ /* 0x0001e80000100a00 */
[----:B------:R1:W-:Y:S01]  /*48930*/  STL.64 [R1+0x1638], R6 ;  /* 0x0016380601007387 */ /* 0x0003e20000100a00 */
[----:B0-----:R-:W-:-:S03]  /*48940*/  IMAD.MOV.U32 R5, RZ, RZ, R10 ;  /* 0x000000ffff057224 */ /* 0x001fc600078e000a */
[----:B-1----:R-:W4:Y:S01]  /*48950*/  LDL.LU.64 R6, [R1+0x4770] ;  /* 0x0047700001067983 */ /* 0x002f220000300a00 */
[----:B------:R-:W-:-:S03]  /*48960*/  IMAD.MOV.U32 R4, RZ, RZ, R11 ;  /* 0x000000ffff047224 */ /* 0x000fc600078e000b */
[----:B------:R-:W2:Y:S04]  /*48970*/  LDL.LU.64 R10, [R1+0x4768] ;  /* 0x00476800010a7983 */ /* 0x000ea80000300a00 */
[----:B------:R-:W2:Y:S04]  /*48980*/  LDL.LU.64 R8, [R1+0x4760] ;  /* 0x0047600001087983 */ /* 0x000ea80000300a00 */
[----:B------:R0:W-:Y:S04]  /*48990*/  STL.64 [R1+0x1620], R20 ;  /* 0x0016201401007387 */ /* 0x0001e80000100a00 */
[----:B------:R-:W-:Y:S01]  /*489a0*/  STL.64 [R1+0x1628], R22 ;  /* 0x0016281601007387 */ /* 0x000fe20000100a00 */
[----:B0-----:R-:W-:-:S02]  /*489b0*/  IMAD.MOV.U32 R21, RZ, RZ, R26 ;  /* 0x000000ffff157224 */ /* 0x001fc400078e001a */
[----:B------:R-:W-:Y:S02]  /*489c0*/  IMAD.MOV.U32 R20, RZ, RZ, R27 ;  /* 0x000000ffff147224 */ /* 0x000fe400078e001b */
[----:B------:R-:W3:Y:S04]  /*489d0*/  LDL.LU.64 R26, [R1+0x4758] ;  /* 0x00475800011a7983 */ /* 0x000ee80000300a00 */
[----:B------:R-:W-:Y:S04]  /*489e0*/  STL.64 [R1+0x1610], R12 ;  /* 0x0016100c01007387 */ /* 0x000fe80000100a00 */
[----:B------:R0:W-:Y:S04]  /*489f0*/  STL.64 [R1+0x1618], R14 ;  /* 0x0016180e01007387 */ /* 0x0001e80000100a00 */
[----:B0-----:R-:W2:Y:S01]  /*48a00*/  LDL.LU.64 R14, [R1+0x4750] ;  /* 0x00475000010e7983 */ /* 0x001ea20000300a00 */
[----:B------:R-:W-:-:S02]  /*48a10*/  IMAD.MOV.U32 R13, RZ, RZ, R30 ;  /* 0x000000ffff0d7224 */ /* 0x000fc400078e001e */
[----:B------:R-:W-:Y:S02]  /*48a20*/  IMAD.MOV.U32 R12, RZ, RZ, R31 ;  /* 0x000000ffff0c7224 */ /* 0x000fe400078e001f */
[----:B------:R-:W3:Y:S01]  /*48a30*/  LDL.LU.64 R30, [R1+0x4748] ;  /* 0x00474800011e7983 */ /* 0x000ee20000300a00 */
[C---:B--2---:R-:W-:Y:S08]  /*48a40*/  HMMA.16816.F32.BF16 R40, R44.reuse, R14, R40 ;  /* 0x0000000e2c28723c */ /* 0x044ff00000041828 */
[----:B------:R-:W-:Y:S11]  /*48a50*/  HMMA.16816.F32.BF16 R44, R44, R18, R48 ;  /* 0x000000122c2c723c */ /* 0x000ff60000041830 */
[----:B------:R-:W-:Y:S04]  /*48a60*/  STL.64 [R1+0x1600], R40 ;  /* 0x0016002801007387 */ /* 0x000fe80000100a00 */
[----:B------:R0:W-:Y:S04]  /*48a70*/  STL.64 [R1+0x1608], R42 ;  /* 0x0016082a01007387 */ /* 0x0001e80000100a00 */
[----:B0-----:R-:W2:Y:S04]  /*48a80*/  LDL.LU.64 R42, [R1+0x4740] ;  /* 0x00474000012a7983 */ /* 0x001ea80000300a00 */
[----:B------:R-:W2:Y:S04]  /*48a90*/  LDL.LU.64 R40, [R1+0x4738] ;  /* 0x0047380001287983 */ /* 0x000ea80000300a00 */
[----:B------:R-:W-:Y:S04]  /*48aa0*/  STL.64 [R1+0x4688], R14 ;  /* 0x0046880e01007387 */ /* 0x000fe80000100a00 */
[----:B------:R-:W2:Y:S04]  /*48ab0*/  LDL.LU.64 R50, [R1+0x4730] ;  /* 0x0047300001327983 */ /* 0x000ea80000300a00 */
[----:B------:R-:W2:Y:S04]  /*48ac0*/  LDL.LU.64 R48, [R1+0x4728] ;  /* 0x0047280001307983 */ /* 0x000ea80000300a00 */
[----:B------:R0:W-:Y:S04]  /*48ad0*/  STL.64 [R1+0x5c0], R44 ;  /* 0x0005c02c01007387 */ /* 0x0001e80000100a00 */
[----:B------:R1:W-:Y:S04]  /*48ae0*/  STL.64 [R1+0x5c8], R46 ;  /* 0x0005c82e01007387 */ /* 0x0003e80000100a00 */
[----:B0-----:R-:W3:Y:S04]  /*48af0*/  LDL.LU R44, [R1+0x3c0] ;  /* 0x0003c000012c7983 */ /* 0x001ee80000300800 */
[----:B------:R-:W3:Y:S04]  /*48b00*/  LDL.LU R45, [R1+0x3c4] ;  /* 0x0003c400012d7983 */ /* 0x000ee80000300800 */
[----:B-1----:R-:W3:Y:S04]  /*48b10*/  LDL.LU R46, [R1+0x3c8] ;  /* 0x0003c800012e7983 */ /* 0x002ee80000300800 */
[----:B------:R-:W3:Y:S04]  /*48b20*/  LDL.LU R47, [R1+0x3cc] ;  /* 0x0003cc00012f7983 */ /* 0x000ee80000300800 */
[----:B------:R-:W-:Y:S01]  /*48b30*/  STL.64 [R1+0x46f0], R18 ;  /* 0x0046f01201007387 */ /* 0x000fe20000100a00 */
[----:B--2---:R-:W-:-:S15]  /*48b40*/  HMMA.16816.F32.BF16 R36, R48, R42, R36 ;  /* 0x0000002a3024723c */ /* 0x004fde0000041824 */
[----:B------:R-:W-:-:S04]  /*48b50*/  NOP ;  /* 0x0000000000007918 */ /* 0x000fc80000000000 */
[----:B------:R-:W-:Y:S04]  /*48b60*/  STL.64 [R1+0x4d0], R36 ;  /* 0x0004d02401007387 */ /* 0x000fe80000100a00 */
[----:B------:R0:W-:Y:S04]  /*48b70*/  STL.64 [R1+0x4d8], R38 ;  /* 0x0004d82601007387 */ /* 0x0001e80000100a00 */
[----:B0-----:R-:W2:Y:S04]  /*48b80*/  LDL.LU.64 R38, [R1+0x4720] ;  /* 0x0047200001267983 */ /* 0x001ea80000300a00 */
[----:B------:R-:W3:Y:S04]  /*48b90*/  LDL.LU.64 R36, [R1+0x4718] ;  /* 0x0047180001247983 */ /* 0x000ee80000300a00 */
[----:B------:R-:W-:Y:S04]  /*48ba0*/  STL.64 [R1+0x4680], R42 ;  /* 0x0046802a01007387 */ /* 0x000fe80000100a00 */
[----:B------:R0:W-:Y:S04]  /*48bb0*/  STL.64 [R1+0x4678], R40 ;  /* 0x0046782801007387 */ /* 0x0001e80000100a00 */
[----:B0-----:R-:W3:Y:S04]  /*48bc0*/  LDL.LU R40, [R1+0x3d0] ;  /* 0x0003d00001287983 */ /* 0x001ee80000300800 */
[----:B------:R-:W3:Y:S04]  /*48bd0*/  LDL.LU R41, [R1+0x3d4] ;  /* 0x0003d40001297983 */ /* 0x000ee80000300800 */
[----:B------:R-:W3:Y:S04]  /*48be0*/  LDL.LU R42, [R1+0x3d8] ;  /* 0x0003d800012a7983 */ /* 0x000ee80000300800 */
[----:B------:R-:W3:Y:S01]  /*48bf0*/  LDL.LU R43, [R1+0x3dc] ;  /* 0x0003dc00012b7983 */ /* 0x000ee20000300800 */
[----:B--2---:R-:W-:-:S15]  /*48c00*/  HMMA.16816.F32.BF16 R32, R48, R38, R32 ;  /* 0x000000263020723c */ /* 0x004fde0000041820 */
[----:B------:R-:W-:-:S04]  /*48c10*/  NOP ;  /* 0x0000000000007918 */ /* 0x000fc80000000000 */
[----:B------:R-:W-:Y:S04]  /*48c20*/  STL.64 [R1+0x4c0], R32 ;  /* 0x0004c02001007387 */ /* 0x000fe80000100a00 */
[----:B------:R0:W-:Y:S04]  /*48c30*/  STL.64 [R1+0x4c8], R34 ;  /* 0x0004c82201007387 */ /* 0x0001e80000100a00 */
[----:B0-----:R-:W2:Y:S04]  /*48c40*/  LDL.LU.64 R34, [R1+0x4710] ;  /* 0x0047100001227983 */ /* 0x001ea80000300a00 */
[----:B------:R-:W4:Y:S04]  /*48c50*/  LDL.LU.64 R32, [R1+0x4708] ;  /* 0x0047080001207983 */ /* 0x000f280000300a00 */
[----:B------:R-:W-:Y:S04]  /*48c60*/  STL.64 [R1+0x4660], R38 ;  /* 0x0046602601007387 */ /* 0x000fe80000100a00 */
[----:B---3--:R2:W-:Y:S01]  /*48c70*/  STL.64 [R1+0x4658], R36 ;  /* 0x0046582401007387 */ /* 0x0085e20000100a00 */
[----:B------:R-:W-:Y:S01]  /*48c80*/  LOP3.LUT R29, R61, 0x20, RZ, 0x3c, !PT ;  /* 0x000000203d1d7812 */ /* 0x000fe200078e3cff */
[----:B--2---:R-:W-:Y:S02]  /*48c90*/  HMMA.16816.F32.BF16 R36, R48, R34, R40 ;  /* 0x000000223024723c */ /* 0x004fe40000041828 */
[----:B------:R-:W-:Y:S04]  /*48ca0*/  STL.64 [R1+0x4698], R34 ;  /* 0x0046982201007387 */ /* 0x000fe80000100a00 */
[----:B----4-:R-:W-:-:S13]  /*48cb0*/  STL.64 [R1+0x4690], R32 ;  /* 0x0046902001007387 */ /* 0x010fda0000100a00 */
[----:B------:R-:W-:Y:S04]  /*48cc0*/  STL.64 [R1+0x4b0], R36 ;  /* 0x0004b02401007387 */ /* 0x000fe80000100a00 */
[----:B------:R0:W-:Y:S02]  /*48cd0*/  STL.64 [R1+0x4b8], R38 ;  /* 0x0004b82601007387 */ /* 0x0001e40000100a00 */
[C---:B0-----:R-:W-:Y:S02]  /*48ce0*/  HMMA.16816.F32.BF16 R36, R48.reuse, R30, R44 ;  /* 0x0000001e3024723c */ /* 0x041fe4000004182c */
[----:B------:R-:W0:Y:S06]  /*48cf0*/  LDSM.16.MT88.4 R44, [R29+UR5+0x2000] ;  /* 0x002000051d2c783b */ /* 0x000e2c0008004200 */
[C---:B------:R-:W-:Y:S01]  /*48d00*/  HMMA.16816.F32.BF16 R32, R48.reuse, R26, R56 ;  /* 0x0000001a3020723c */ /* 0x040fe20000041838 */
[----:B------:R1:W-:Y:S07]  /*48d10*/  STL.64 [R1+0x46a0], R26 ;  /* 0x0046a01a01007387 */ /* 0x0003ee0000100a00 */
[----:B-1----:R-:W-:Y:S03]  /*48d20*/  HMMA.16816.F32.BF16 R24, R48, R10, R52 ;  /* 0x0000000a3018723c */ /* 0x002fe60000041834 */
[----:B------:R-:W-:Y:S04]  /*48d30*/  STL.64 [R1+0x4a0], R36 ;  /* 0x0004a02401007387 */ /* 0x000fe80000100a00 */
        /* <DEDUP_REMOVED lines=8> */
[----:B------:R-:W-:Y:S04]  /*48dc0*/  STL [R1+0x46b8], R29 ;  /* 0x0046b81d01007387 */ /* 0x000fe80000100800 */
[----:B0-----:R0:W-:Y:S04]  /*48dd0*/  STL.64 [R1+0x45c0], R46 ;  /* 0x0045c02e01007387 */ /* 0x0011e80000100a00 */
[----:B------:R-:W-:Y:S01]  /*48de0*/  STL.64 [R1+0x45b8], R44 ;  /* 0x0045b82c01007387 */ /* 0x000fe20000100a00 */
[----:B0-----:R-:W-:-:S02]  /*48df0*/  IMAD.MOV.U32 R46, RZ, RZ, R13 ;  /* 0x000000ffff2e7224 */ /* 0x001fc400078e000d */
[----:B------:R-:W-:-:S05]  /*48e00*/  IMAD.MOV.U32 R47, RZ, RZ, R12 ;  /* 0x000000ffff2f7224 */ /* 0x000fca00078e000c */
[----:B------:R-:W-:Y:S04]  /*48e10*/  STL.64 [R1+0x46c8], R46 ;  /* 0x0046c82e01007387 */ /* 0x000fe80000100a00 */
[----:B------:R-:W2:Y:S04]  /*48e20*/  LDL.LU R12, [R1+0x500] ;  /* 0x00050000010c7983 */ /* 0x000ea80000300800 */
[----:B------:R-:W2:Y:S04]  /*48e30*/  LDL.LU R13, [R1+0x504] ;  /* 0x00050400010d7983 */ /* 0x000ea80000300800 */
[----:B------:R-:W3:Y:S04]  /*48e40*/  LDL.LU R14, [R1+0x508] ;  /* 0x00050800010e7983 */ /* 0x000ee80000300800 */
[----:B------:R-:W3:Y:S01]  /*48e50*/  LDL.LU R15, [R1+0x50c] ;  /* 0x00050c00010f7983 */ /* 0x000ee20000300800 */
[----:B------:R-:W-:-:S02]  /*48e60*/  IMAD.MOV.U32 R34, RZ, RZ, R21 ;  /* 0x000000ffff227224 */ /* 0x000fc400078e0015 */
[----:B------:R-:W-:Y:S01]  /*48e70*/  IMAD.MOV.U32 R35, RZ, RZ, R20 ;  /* 0x000000ffff237224 */ /* 0x000fe200078e0014 */
[----:B---3--:R-:W-:Y:S04]  /*48e80*/  STL.64 [R1+0x46e0], R14 ;  /* 0x0046e00e01007387 */ /* 0x008fe80000100a00 */
[----:B--2---:R-:W-:Y:S04]  /*48e90*/  STL.64 [R1+0x46d8], R12 ;  /* 0x0046d80c01007387 */ /* 0x004fe80000100a00 */
        /* <DEDUP_REMOVED lines=8> */
[----:B--2---:R0:W-:Y:S04]  /*48f20*/  STL.64 [R1+0x46f8], R24 ;  /* 0x0046f81801007387 */ /* 0x0041e80000100a00 */
[----:B------:R-:W2:Y:S04]  /*48f30*/  LDL.LU R20, [R1+0x570] ;  /* 0x0005700001147983 */ /* 0x000ea80000300800 */
[----:B------:R-:W2:Y:S04]  /*48f40*/  LDL.LU R21, [R1+0x574] ;  /* 0x0005740001157983 */ /* 0x000ea80000300800 */
[----:B------:R-:W2:Y:S04]  /*48f50*/  LDL.LU R22, [R1+0x578] ;  /* 0x0005780001167983 */ /* 0x000ea80000300800 */
[----:B------:R-:W2:Y:S04]  /*48f60*/  LDL.LU R23, [R1+0x57c] ;  /* 0x00057c0001177983 */ /* 0x000ea80000300800 */
[----:B0-----:R-:W3:Y:S04]  /*48f70*/  LDL.LU R24, [R1+0x560] ;  /* 0x0005600001187983 */ /* 0x001ee80000300800 */
[----:B------:R-:W3:Y:S04]  /*48f80*/  LDL.LU R25, [R1+0x564] ;  /* 0x0005640001197983 */ /* 0x000ee80000300800 */
[----:B------:R-:W3:Y:S04]  /*48f90*/  LDL.LU R26, [R1+0x568] ;  /* 0x00056800011a7983 */ /* 0x000ee80000300800 */
[----:B------:R-:W3:Y:S04]  /*48fa0*/  LDL.LU R27, [R1+0x56c] ;  /* 0x00056c00011b7983 */ /* 0x000ee80000300800 */
[----:B------:R-:W3:Y:S04]  /*48fb0*/  LDL.64 R38, [R1+0xf8] ;  /* 0x0000f80001267983 */ /* 0x000ee80000100a00 */
        /* <DEDUP_REMOVED lines=8> */
[----:B------:R-:W4:Y:S04]  /*49040*/  LDL.64 R34, [R1+0xe8] ;  /* 0x0000e80001227983 */ /* 0x000f280000100a00 */
        /* <DEDUP_REMOVED lines=16> */
[----:B------:R-:W-:-:S02]  /*49150*/  IMAD.MOV.U32 R10, RZ, RZ, R5 ;  /* 0x000000ffff0a7224 */ /* 0x000fc400078e0005 */
[----:B------:R-:W-:Y:S01]  /*49160*/  IMAD.MOV.U32 R11, RZ, RZ, R4 ;  /* 0x000000ffff0b7224 */ /* 0x000fe200078e0004 */
[C---:B--2---:R-:W-:Y:S08]  /*49170*/  HMMA.16816.F32.BF16 R20, R48.reuse, R6, R20 ;  /* 0x000000063014723c */ /* 0x044ff00000041814 */
[C---:B---3--:R-:W-:Y:S08]  /*49180*/  HMMA.16816.F32.BF16 R24, R48.reuse, R38, R24 ;  /* 0x000000263018723c */ /* 0x048ff00000041818 */
[C---:B----4-:R-:W-:Y:S08]  /*49190*/  HMMA.16816.F32.BF16 R56, R48.reuse, R58, R12 ;  /* 0x0000003a3038723c */ /* 0x050ff0000004180c */
[----:B------:R-:W-:Y:S01]  /*491a0*/  HMMA.16816.F32.BF16 R16, R48, R34, R16 ;  /* 0x000000223010723c */ /* 0x000fe20000041810 */
[----:B------:R0:W-:Y:S04]  /*491b0*/  STL.64 [R1+0x14d0], R20 ;  /* 0x0014d01401007387 */ /* 0x0001e80000100a00 */
[----:B------:R1:W-:Y:S01]  /*491c0*/  STL.64 [R1+0x14d8], R22 ;  /* 0x0014d81601007387 */ /* 0x0003e20000100a00 */
[----:B------:R-:W-:-:S03]  /*491d0*/  IMAD.MOV.U32 R5, RZ, RZ, R38 ;  /* 0x000000ffff057224 */ /* 0x000fc600078e0026 */
[----:B0-----:R-:W2:Y:S04]  /*491e0*/  LDL.LU R20, [R1+0x390] ;  /* 0x0003900001147983 */ /* 0x001ea80000300800 */
[----:B------:R-:W2:Y:S04]  /*491f0*/  LDL.LU R21, [R1+0x394] ;  /* 0x0003940001157983 */ /* 0x000ea80000300800 */
[----:B-1----:R-:W2:Y:S04]  /*49200*/  LDL.LU R22, [R1+0x398] ;  /* 0x0003980001167983 */ /* 0x002ea80000300800 */
[----:B------:R-:W2:Y:S04]  /*49210*/  LDL.LU R23, [R1+0x39c] ;  /* 0x00039c0001177983 */ /* 0x000ea80000300800 */
[----:B------:R-:W-:Y:S04]  /*49220*/  STL.64 [R1+0x14c0], R24 ;  /* 0x0014c01801007387 */ /* 0x000fe80000100a00 */
[----:B------:R0:W-:Y:S01]  /*49230*/  STL.64 [R1+0x14c8], R26 ;  /* 0x0014c81a01007387 */ /* 0x0001e20000100a00 */
[----:B------:R-:W-:-:S03]  /*49240*/  IMAD.MOV.U32 R4, RZ, RZ, R39 ;  /* 0x000000ffff047224 */ /* 0x000fc600078e0027 */
[----:B0-----:R-:W3:Y:S04]  /*49250*/  LDL.LU.64 R26, [R1+0x4700] ;  /* 0x00470000011a7983 */ /* 0x001ee80000300a00 */
[----:B------:R-:W3:Y:S04]  /*49260*/  LDL.LU.64 R24, [R1+0x46f8] ;  /* 0x0046f80001187983 */ /* 0x000ee80000300a00 */
[----:B------:R-:W4:Y:S04]  /*49270*/  LDL.LU R36, [R1+0x370] ;  /* 0x0003700001247983 */ /* 0x000f280000300800 */
[----:B------:R-:W4:Y:S04]  /*49280*/  LDL.LU R37, [R1+0x374] ;  /* 0x0003740001257983 */ /* 0x000f280000300800 */
[----:B------:R-:W4:Y:S04]  /*49290*/  LDL.LU R38, [R1+0x378] ;  /* 0x0003780001267983 */ /* 0x000f280000300800 */
[----:B------:R-:W4:Y:S04]  /*492a0*/  LDL.LU R39, [R1+0x37c] ;  /* 0x00037c0001277983 */ /* 0x000f280000300800 */
[----:B------:R0:W-:Y:S04]  /*492b0*/  STL.64 [R1+0x14b0], R16 ;  /* 0x0014b01001007387 */ /* 0x0001e80000100a00 */
[----:B------:R1:W-:Y:S01]  /*492c0*/  STL.64 [R1+0x14b8], R18 ;  /* 0x0014b81201007387 */ /* 0x0003e20000100a00 */
[----:B0-----:R-:W-:-:S03]  /*492d0*/  IMAD.MOV.U32 R17, RZ, RZ, R34 ;  /* 0x000000ffff117224 */ /* 0x001fc600078e0022 */
[----:B-1----:R-:W2:Y:S01]  /*492e0*/  LDL.LU.64 R18, [R1+0x46f0] ;  /* 0x0046f00001127983 */ /* 0x002ea20000300a00 */
[----:B------:R-:W-:-:S03]  /*492f0*/  IMAD.MOV.U32 R16, RZ, RZ, R35 ;  /* 0x000000ffff107224 */ /* 0x000fc600078e0023 */
[----:B------:R-:W3:Y:S04]  /*49300*/  LDL.LU.64 R34, [R1+0x46e8] ;  /* 0x0046e80001227983 */ /* 0x000ee80000300a00 */
[----:B------:R-:W2:Y:S04]  /*49310*/  LDL.LU.64 R14, [R1+0x46e0] ;  /* 0x0046e000010e7983 */ /* 0x000ea80000300a00 */
[----:B------:R-:W2:Y:S04]  /*49320*/  LDL.LU.64 R12, [R1+0x46d8] ;  /* 0x0046d800010c7983 */ /* 0x000ea80000300a00 */
[----:B------:R-:W-:Y:S04]  /*49330*/  STL.64 [R1+0x14a0], R56 ;  /* 0x0014a03801007387 */ /* 0x000fe80000100a00 */
[----:B------:R0:W-:Y:S04]  /*49340*/  STL.64 [R1+0x14a8], R58 ;  /* 0x0014a83a01007387 */ /* 0x0001e80000100a00 */
[----:B0-----:R-:W2:Y:S02]  /*49350*/  LDL.LU.64 R58, [R1+0x46d0] ;  /* 0x0046d000013a7983 */ /* 0x001ea40000300a00 */
[----:B--2---:R-:W-:-:S15]  /*49360*/  HMMA.16816.F32.BF16 R44, R48, R58, R44 ;  /* 0x0000003a302c723c */ /* 0x004fde000004182c */
[----:B------:R-:W-:-:S04]  /*49370*/  NOP ;  /* 0x0000000000007918 */ /* 0x000fc80000000000 */
[----:B------:R-:W-:Y:S04]  /*49380*/  STL.64 [R1+0x1490], R44 ;  /* 0x0014902c01007387 */ /* 0x000fe80000100a00 */
[----:B------:R0:W-:Y:S04]  /*49390*/  STL.64 [R1+0x1498], R46 ;  /* 0x0014982e01007387 */ /* 0x0001e80000100a00 */
[----:B0-----:R-:W2:Y:S01]  /*493a0*/  LDL.LU.64 R46, [R1+0x46c8] ;  /* 0x0046c800012e7983 */ /* 0x001ea20000300a00 */
[C---:B------:R-:W-:Y:S08]  /*493b0*/  HMMA.16816.F32.BF16 R8, R48.reuse, R10, R28 ;  /* 0x0000000a3008723c */ /* 0x040ff0000004181c */
[C---:B---3--:R-:W-:Y:S01]  /*493c0*/  HMMA.16816.F32.BF16 R32, R48.reuse, R34, R24 ;  /* 0x000000223020723c */ /* 0x048fe20000041818 */
[----:B------:R0:W-:Y:S04]  /*493d0*/  STL.64 [R1+0x4608], R58 ;  /* 0x0046083a01007387 */ /* 0x0001e80000100a00 */
[----:B------:R-:W3:Y:S04]  /*493e0*/  LDL.LU R56, [R1+0x330] ;  /* 0x0003300001387983 */ /* 0x000ee80000300800 */
[----:B------:R-:W3:Y:S04]  /*493f0*/  LDL.LU R57, [R1+0x334] ;  /* 0x0003340001397983 */ /* 0x000ee80000300800 */
[----:B0-----:R-:W3:Y:S04]  /*49400*/  LDL.LU R58, [R1+0x338] ;  /* 0x00033800013a7983 */ /* 0x001ee80000300800 */
[----:B------:R-:W3:Y:S04]  /*49410*/  LDL.LU R59, [R1+0x33c] ;  /* 0x00033c00013b7983 */ /* 0x000ee80000300800 */
[----:B------:R-:W3:Y:S04]  /*49420*/  LDL.LU.64 R30, [R1+0x46c0] ;  /* 0x0046c000011e7983 */ /* 0x000ee80000300a00 */
[----:B------:R-:W3:Y:S04]  /*49430*/  LDL.LU R29, [R1+0x46b8] ;  /* 0x0046b800011d7983 */ /* 0x000ee80000300800 */
[----:B------:R-:W-:Y:S04]  /*49440*/  STL.64 [R1+0x1480], R8 ;  /* 0x0014800801007387 */ /* 0x000fe80000100a00 */
[----:B------:R0:W-:Y:S04]  /*49450*/  STL.64 [R1+0x1488], R10 ;  /* 0x0014880a01007387 */ /* 0x0001e80000100a00 */
[----:B0-----:R-:W3:Y:S04]  /*49460*/  LDL.LU.64 R10, [R1+0x46b0] ;  /* 0x0046b000010a7983 */ /* 0x001ee80000300a00 */
[----:B------:R-:W3:Y:S04]  /*49470*/  LDL.LU.64 R8, [R1+0x46a8] ;  /* 0x0046a80001087983 */ /* 0x000ee80000300a00 */
[----:B------:R-:W3:Y:S04]  /*49480*/  LDL.LU.64 R26, [R1+0x46a0] ;  /* 0x0046a000011a7983 */ /* 0x000ee80000300a00 */
[----:B------:R-:W-:Y:S04]  /*49490*/  STL.64 [R1+0x1470], R32 ;  /* 0x0014702001007387 */ /* 0x000fe80000100a00 */
[----:B------:R0:W-:Y:S04]  /*494a0*/  STL.64 [R1+0x1478], R34 ;  /* 0x0014782201007387 */ /* 0x0001e80000100a00 */
[----:B0-----:R-:W3:Y:S04]  /*494b0*/  LDL.LU.64 R34, [R1+0x4698] ;  /* 0x0046980001227983 */ /* 0x001ee80000300a00 */
[----:B------:R-:W3:Y:S01]  /*494c0*/  LDL.LU.64 R32, [R1+0x4690] ;  /* 0x0046900001207983 */ /* 0x000ee20000300a00 */
[----:B--2---:R-:W-:-:S15]  /*494d0*/  HMMA.16816.F32.BF16 R12, R48, R46, R12 ;  /* 0x0000002e300c723c */ /* 0x004fde000004180c */
[----:B------:R-:W-:-:S04]  /*494e0*/  NOP ;  /* 0x0000000000007918 */ /* 0x000fc80000000000 */
        /* <DEDUP_REMOVED lines=8> */
[C---:B--2---:R-:W-:Y:S08]  /*49570*/  HMMA.16816.F32.BF16 R40, R48.reuse, R14, R40 ;  /* 0x0000000e3028723c */ /* 0x044ff00000041828 */
[----:B------:R-:W-:Y:S11]  /*49580*/  HMMA.16816.F32.BF16 R48, R48, R18, R20 ;  /* 0x000000123030723c */ /* 0x000ff60000041814 */
[----:B------:R-:W-:Y:S04]  /*49590*/  STL.64 [R1+0x1450], R40 ;  /* 0x0014502801007387 */ /* 0x000fe80000100a00 */
[----:B------:R0:W-:Y:S04]  /*495a0*/  STL.64 [R1+0x1458], R42 ;  /* 0x0014582a01007387 */ /* 0x0001e80000100a00 */
[----:B0-----:R-:W4:Y:S04]  /*495b0*/  LDL.LU.64 R42, [R1+0x4680] ;  /* 0x00468000012a7983 */ /* 0x001f280000300a00 */
[----:B------:R-:W2:Y:S04]  /*495c0*/  LDL.LU.64 R40, [R1+0x4678] ;  /* 0x0046780001287983 */ /* 0x000ea80000300a00 */
[----:B------:R0:W-:Y:S04]  /*495d0*/  STL.64 [R1+0x4610], R14 ;  /* 0x0046100e01007387 */ /* 0x0001e80000100a00 */
[----:B------:R-:W3:Y:S04]  /*495e0*/  LDL.LU R12, [R1+0x350] ;  /* 0x00035000010c7983 */ /* 0x000ee80000300800 */
[----:B------:R-:W3:Y:S04]  /*495f0*/  LDL.LU R13, [R1+0x354] ;  /* 0x00035400010d7983 */ /* 0x000ee80000300800 */
[----:B0-----:R-:W3:Y:S04]  /*49600*/  LDL.LU R14, [R1+0x358] ;  /* 0x00035800010e7983 */ /* 0x001ee80000300800 */
[----:B------:R-:W3:Y:S04]  /*49610*/  LDL.LU R15, [R1+0x35c] ;  /* 0x00035c00010f7983 */ /* 0x000ee80000300800 */
[----:B------:R-:W4:Y:S04]  /*49620*/  LDL.LU.64 R22, [R1+0x4670] ;  /* 0x0046700001167983 */ /* 0x000f280000300a00 */
[----:B------:R-:W4:Y:S04]  /*49630*/  LDL.LU.64 R20, [R1+0x4668] ;  /* 0x0046680001147983 */ /* 0x000f280000300a00 */
[----:B------:R0:W-:Y:S04]  /*49640*/  STL.64 [R1+0x470], R48 ;  /* 0x0004703001007387 */ /* 0x0001e80000100a00 */
[----:B------:R1:W-:Y:S04]  /*49650*/  STL.64 [R1+0x478], R50 ;  /* 0x0004783201007387 */ /* 0x0003e80000100a00 */
[----:B0-----:R-:W2:Y:S04]  /*49660*/  LDL.LU R48, [R1+0x360] ;  /* 0x0003600001307983 */ /* 0x001ea80000300800 */
[----:B------:R-:W2:Y:S04]  /*49670*/  LDL.LU R49, [R1+0x364] ;  /* 0x0003640001317983 */ /* 0x000ea80000300800 */
[----:B-1----:R-:W2:Y:S04]  /*49680*/  LDL.LU R50, [R1+0x368] ;  /* 0x0003680001327983 */ /* 0x002ea80000300800 */
[----:B------:R-:W2:Y:S04]  /*49690*/  LDL.LU R51, [R1+0x36c] ;  /* 0x00036c0001337983 */ /* 0x000ea80000300800 */
[----:B------:R-:W-:Y:S01]  /*496a0*/  STL.64 [R1+0x45c8], R18 ;  /* 0x0045c81201007387 */ /* 0x000fe20000100a00 */
[----:B----4-:R-:W-:-:S15]  /*496b0*/  HMMA.16816.F32.BF16 R36, R20, R42, R36 ;  /* 0x0000002a1424723c */ /* 0x010fde0000041824 */
[----:B------:R-:W-:-:S04]  /*496c0*/  NOP ;  /* 0x0000000000007918 */ /* 0x000fc80000000000 */
[----:B------:R-:W-:Y:S04]  /*496d0*/  STL.64 [R1+0x370], R36 ;  /* 0x0003702401007387 */ /* 0x000fe80000100a00 */
[----:B------:R0:W-:Y:S04]  /*496e0*/  STL.64 [R1+0x378], R38 ;  /* 0x0003782601007387 */ /* 0x0001e80000100a00 */
[----:B0-----:R-:W4:Y:S04]  /*496f0*/  LDL.LU.64 R38, [R1+0x4660] ;  /* 0x0046600001267983 */ /* 0x001f280000300a00 */
[----:B------:R-:W4:Y:S04]  /*49700*/  LDL.LU.64 R36, [R1+0x4658] ;  /* 0x0046580001247983 */ /* 0x000f280000300a00 */
[----:B------:R-:W-:Y:S04]  /*49710*/  STL.64 [R1+0x45e0], R42 ;  /* 0x0045e02a01007387 */ /* 0x000fe80000100a00 */
[----:B--2---:R4:W-:Y:S01]  /*49720*/  STL.64 [R1+0x45d8], R40 ;  /* 0x0045d82801007387 */ /* 0x0049e20000100a00 */
[C---:B---3--:R-:W-:Y:S08]  /*49730*/  HMMA.16816.F32.BF16 R12, R20.reuse, R34, R12 ;  /* 0x00000022140c723c */ /* 0x048ff0000004180c */
[C---:B----4-:R-:W-:Y:S01]  /*49740*/  HMMA.16816.F32.BF16 R40, R20.reuse, R38, R48 ;  /* 0x000000261428723c */ /* 0x050fe20000041830 */
[----:B------:R-:W-:Y:S04]  /*49750*/  STL.64 [R1+0x45f0], R38 ;  /* 0x0045f02601007387 */ /* 0x000fe80000100a00 */
[----:B------:R-:W-:Y:S04]  /*49760*/  STL.64 [R1+0x45e8], R36 ;  /* 0x0045e82401007387 */ /* 0x000fe80000100a00 */
[----:B------:R-:W0:Y:S10]  /*49770*/  LDSM.16.MT88.4 R48, [R29+UR5+0x2080] ;  /* 0x002080051d30783b */ /* 0x000e340008004200 */
[----:B------:R-:W-:Y:S04]  /*49780*/  STL.64 [R1+0x360], R40 ;  /* 0x0003602801007387 */ /* 0x000fe80000100a00 */
[----:B------:R-:W-:Y:S04]  /*49790*/  STL.64 [R1+0x368], R42 ;  /* 0x0003682a01007387 */ /* 0x000fe80000100a00 */
[----:B------:R-:W-:Y:S04]  /*497a0*/  STL.64 [R1+0x4600], R34 ;  /* 0x0046002201007387 */ /* 0x000fe80000100a00 */
[----:B------:R-:W-:Y:S04]  /*497b0*/  STL.64 [R1+0x45f8], R32 ;  /* 0x0045f82001007387 */ /* 0x000fe80000100a00 */
[----:B------:R-:W-:Y:S04]  /*497c0*/  STL.64 [R1+0x350], R12 ;  /* 0x0003500c01007387 */ /* 0x000fe80000100a00 */
[----:B------:R1:W-:Y:S02]  /*497d0*/  STL.64 [R1+0x358], R14 ;  /* 0x0003580e01007387 */ /* 0x0003e40000100a00 */
[C---:B-1----:R-:W-:Y:S08]  /*497e0*/  HMMA.16816.F32.BF16 R12, R20.reuse, R30, R44 ;  /* 0x0000001e140c723c */ /* 0x042ff0000004182c */
[C---:B------:R-:W-:Y:S01]  /*497f0*/  HMMA.16816.F32.BF16 R32, R20.reuse, R26, R56 ;  /* 0x0000001a1420723c */ /* 0x040fe20000041838 */
[----:B------:R-:W-:Y:S10]  /*49800*/  STL.64 [R1+0x45a0], R26 ;  /* 0x0045a01a01007387 */ /* 0x000ff40000100a00 */
[----:B------:R-:W-:Y:S04]  /*49810*/  STL.64 [R1+0x340], R12 ;  /* 0x0003400c01007387 */ /* 0x000fe80000100a00 */
[----:B------:R1:W-:Y:S02]  /*49820*/  STL.64 [R1+0x348], R14 ;  /* 0x0003480e01007387 */ /* 0x0003e40000100a00 */
[----:B-1----:R-:W-:Y:S02]  /*49830*/  HMMA.16816.F32.BF16 R12, R20, R10, R52 ;  /* 0x0000000a140c723c */ /* 0x002fe40000041834 */
[----:B------:R1:W-:Y:S04]  /*49840*/  STL.64 [R1+0x330], R32 ;  /* 0x0003302001007387 */ /* 0x0003e80000100a00 */
[----:B------:R2:W-:Y:S04]  /*49850*/  STL.64 [R1+0x338], R34 ;  /* 0x0003382201007387 */ /* 0x0005e80000100a00 */
[----:B------:R-:W3:Y:S09]  /*49860*/  LDL.LU R52, [R1+0x160] ;  /* 0x0001600001347983 */ /* 0x000ef20000300800 */
[----:B------:R4:W-:Y:S04]  /*49870*/  STL.64 [R1+0x310], R12 ;  /* 0x0003100c01007387 */ /* 0x0009e80000100a00 */
[----:B------:R0:W-:Y:S04]  /*49880*/  STL.64 [R1+0x318], R14 ;  /* 0x0003180e01007387 */ /* 0x0001e80000100a00 */
[----:B------:R-:W3:Y:S04]  /*49890*/  LDL.LU R53, [R1+0x164] ;  /* 0x0001640001357983 */ /* 0x000ee80000300800 */
[----:B------:R-:W2:Y:S04]  /*498a0*/  LDL.LU R54, [R1+0x168] ;  /* 0x0001680001367983 */ /* 0x000ea80000300800 */
[----:B------:R-:W2:Y:S04]  /*498b0*/  LDL.LU R55, [R1+0x16c] ;  /* 0x00016c0001377983 */ /* 0x000ea80000300800 */
[----:B--2---:R2:W-:Y:S04]  /*498c0*/  STL.64 [R1+0x4620], R54 ;  /* 0x0046203601007387 */ /* 0x0045e80000100a00 */
[----:B---3--:R-:W-:Y:S04]  /*498d0*/  STL.64 [R1+0x4618], R52 ;  /* 0x0046183401007387 */ /* 0x008fe80000100a00 */
[----:B-1----:R-:W3:Y:S04]  /*498e0*/  LDL.LU R32, [R1+0x1a0] ;  /* 0x0001a00001207983 */ /* 0x002ee80000300800 */
[----:B------:R-:W3:Y:S04]  /*498f0*/  LDL.LU R33, [R1+0x1a4] ;  /* 0x0001a40001217983 */ /* 0x000ee80000300800 */
[----:B------:R-:W2:Y:S04]  /*49900*/  LDL.LU R34, [R1+0x1a8] ;  /* 0x0001a80001227983 */ /* 0x000ea80000300800 */
[----:B------:R-:W2:Y:S04]  /*49910*/  LDL.LU R35, [R1+0x1ac] ;  /* 0x0001ac0001237983 */ /* 0x000ea80000300800 */
[----:B--2---:R-:W-:Y:S04]  /*49920*/  STL.64 [R1+0x4630], R34 ;  /* 0x0046302201007387 */ /* 0x004fe80000100a00 */
[----:B---3--:R-:W-:Y:S04]  /*49930*/  STL.64 [R1+0x4628], R32 ;  /* 0x0046282001007387 */ /* 0x008fe80000100a00 */
[----:B----4-:R-:W2:Y:S04]  /*49940*/  LDL.LU R12, [R1+0x1b0] ;  /* 0x0001b000010c7983 */ /* 0x010ea80000300800 */
[----:B------:R-:W2:Y:S04]  /*49950*/  LDL.LU R13, [R1+0x1b4] ;  /* 0x0001b400010d7983 */ /* 0x000ea80000300800 */
[----:B0-----:R-:W3:Y:S04]  /*49960*/  LDL.LU R14, [R1+0x1b8] ;  /* 0x0001b800010e7983 */ /* 0x001ee80000300800 */
[----:B------:R-:W3:Y:S01]  /*49970*/  LDL.LU R15, [R1+0x1bc] ;  /* 0x0001bc00010f7983 */ /* 0x000ee20000300800 */
[----:B------:R-:W-:-:S02]  /*49980*/  IMAD.MOV.U32 R54, RZ, RZ, R17 ;  /* 0x000000ffff367224 */ /* 0x000fc400078e0011 */
[----:B------:R-:W-:Y:S01]  /*49990*/  IMAD.MOV.U32 R55, RZ, RZ, R16 ;  /* 0x000000ffff377224 */ /* 0x000fe200078e0010 */
[----:B---3--:R0:W-:Y:S04]  /*499a0*/  STL.64 [R1+0x4640], R14 ;  /* 0x0046400e01007387 */ /* 0x0081e80000100a00 */
[----:B--2---:R-:W-:Y:S04]  /*499b0*/  STL.64 [R1+0x4638], R12 ;  /* 0x0046380c01007387 */ /* 0x004fe80000100a00 */
[----:B------:R1:W-:Y:S01]  /*499c0*/  STL.64 [R1+0x4648], R54 ;  /* 0x0046483601007387 */ /* 0x0003e20000100a00 */
[----:B0-----:R-:W-:-:S02]  /*499d0*/  IMAD.MOV.U32 R14, RZ, RZ, R5 ;  /* 0x000000ffff0e7224 */ /* 0x001fc400078e0005 */
[----:B------:R-:W-:-:S05]  /*499e0*/  IMAD.MOV.U32 R15, RZ, RZ, R4 ;  /* 0x000000ffff0f7224 */ /* 0x000fca00078e0004 */
[----:B------:R0:W-:Y:S04]  /*499f0*/  STL.64 [R1+0x4650], R14 ;  /* 0x0046500e01007387 */ /* 0x0001e80000100a00 */
[----:B------:R-:W2:Y:S04]  /*49a00*/  LDL.LU R52, [R1+0x1d0] ;  /* 0x0001d00001347983 */ /* 0x000ea80000300800 */
[----:B------:R-:W2:Y:S04]  /*49a10*/  LDL.LU R53, [R1+0x1d4] ;  /* 0x0001d40001357983 */ /* 0x000ea80000300800 */
[----:B-1----:R-:W2:Y:S04]  /*49a20*/  LDL.LU R54, [R1+0x1d8] ;  /* 0x0001d80001367983 */ /* 0x002ea80000300800 */
[----:B------:R-:W2:Y:S04]  /*49a30*/  LDL.LU R55, [R1+0x1dc] ;  /* 0x0001dc0001377983 */ /* 0x000ea80000300800 */
[----:B------:R-:W3:Y:S04]  /*49a40*/  LDL.LU R12, [R1+0x300] ;  /* 0x00030000010c7983 */ /* 0x000ee80000300800 */
[----:B------:R-:W3:Y:S04]  /*49a50*/  LDL.LU R13, [R1+0x304] ;  /* 0x00030400010d7983 */ /* 0x000ee80000300800 */
[----:B0-----:R-:W3:Y:S04]  /*49a60*/  LDL.LU R14, [R1+0x308] ;  /* 0x00030800010e7983 */ /* 0x001ee80000300800 */
[----:B------:R-:W3:Y:S04]  /*49a70*/  LDL.LU R15, [R1+0x30c] ;  /* 0x00030c00010f7983 */ /* 0x000ee80000300800 */
[----:B------:R-:W4:Y:S04]  /*49a80*/  LDL.LU R32, [R1+0x1c0] ;  /* 0x0001c00001207983 */ /* 0x000f280000300800 */
[----:B------:R-:W4:Y:S04]  /*49a90*/  LDL.LU R33, [R1+0x1c4] ;  /* 0x0001c40001217983 */ /* 0x000f280000300800 */
[----:B------:R-:W4:Y:S04]  /*49aa0*/  LDL.LU R34, [R1+0x1c8] ;  /* 0x0001c80001227983 */ /* 0x000f280000300800 */
[----:B------:R-:W4:Y:S04]  /*49ab0*/  LDL.LU R35, [R1+0x1cc] ;  /* 0x0001cc0001237983 */ /* 0x000f280000300800 */
[----:B------:R-:W2:Y:S04]  /*49ac0*/  LDL.64 R58, [R1+0xd8] ;  /* 0x0000d800013a7983 */ /* 0x000ea80000100a00 */
[----:B------:R-:W2:Y:S04]  /*49ad0*/  LDL.LU R40, [R1+0x180] ;  /* 0x0001800001287983 */ /* 0x000ea80000300800 */
[----:B------:R-:W2:Y:S04]  /*49ae0*/  LDL.LU R41, [R1+0x184] ;  /* 0x0001840001297983 */ /* 0x000ea80000300800 */
[----:B------:R-:W2:Y:S04]  /*49af0*/  LDL.LU R42, [R1+0x188] ;  /* 0x00018800012a7983 */ /* 0x000ea80000300800 */
[----:B------:R-:W2:Y:S04]  /*49b00*/  LDL.LU R43, [R1+0x18c] ;  /* 0x00018c00012b7983 */ /* 0x000ea80000300800 */
[----:B------:R-:W2:Y:S04]  /*49b10*/  LDL.64 R38, [R1+0x28] ;  /* 0x0000280001267983 */ /* 0x000ea80000100a00 */
        /* <DEDUP_REMOVED lines=11> */
[----:B0-----:R-:W2:Y:S04]  /*49bd0*/  LDL.LU R8, [R1+0x190] ;  /* 0x0001900001087983 */ /* 0x001ea80000300800 */
        /* <DEDUP_REMOVED lines=8> */
[----:B------:R-:W2:Y:S01]  /*49c60*/  LDL.LU R51, [R1+0x14c] ;  /* 0x00014c0001337983 */ /* 0x000ea20000300800 */
[----:B---3--:R-:W-:-:S15]  /*49c70*/  HMMA.16816.F32.BF16 R12, R20, R6, R12 ;  /* 0x00000006140c723c */ /* 0x008fde000004180c */
[----:B------:R-:W-:-:S04]  /*49c80*/  NOP ;  /* 0x0000000000007918 */ /* 0x000fc80000000000 */
[----:B------:R-:W-:Y:S04]  /*49c90*/  STL.64 [R1+0x12d0], R12 ;  /* 0x0012d00c01007387 */ /* 0x000fe80000100a00 */
[----:B------:R0:W-:Y:S04]  /*49ca0*/  STL.64 [R1+0x12d8], R14 ;  /* 0x0012d80e01007387 */ /* 0x0001e80000100a00 */
[----:B0-----:R-:W2:Y:S02]  /*49cb0*/  LDL.LU.64 R14, [R1+0x4650] ;  /* 0x00465000010e7983 */ /* 0x001ea40000300a00 */
[----:B--2---:R-:W-:Y:S02]  /*49cc0*/  HMMA.16816.F32.BF16 R12, R20, R14, R52 ;  /* 0x0000000e140c723c */ /* 0x004fe40000041834 */
[----:B------:R-:W4:-:S15]  /*49cd0*/  LDL.LU.64 R54, [R1+0x4648] ;  /* 0x0046480001367983 */ /* 0x000f1e0000300a00 */
[----:B------:R-:W-:Y:S02]  /*49ce0*/  NOP ;  /* 0x0000000000007918 */ /* 0x000fe40000000000 */
[----:B------:R-:W-:Y:S04]  /*49cf0*/  STL.64 [R1+0x12c0], R12 ;  /* 0x0012c00c01007387 */ /* 0x000fe80000100a00 */
[----:B------:R0:W-:Y:S04]  /*49d00*/  STL.64 [R1+0x12c8], R14 ;  /* 0x0012c80e01007387 */ /* 0x0001e80000100a00 */
[----:B0-----:R-:W2:Y:S04]  /*49d10*/  LDL.LU.64 R14, [R1+0x4640] ;  /* 0x00464000010e7983 */ /* 0x001ea80000300a00 */
[----:B------:R-:W2:Y:S01]  /*49d20*/  LDL.LU.64 R12, [R1+0x4638] ;  /* 0x00463800010c7983 */ /* 0x000ea20000300a00 */
[C---:B----4-:R-:W-:Y:S03]  /*49d30*/  HMMA.16816.F32.BF16 R52, R20.reuse, R54, R32 ;  /* 0x000000361434723c */ /* 0x050fe60000041820 */
[----:B------:R-:W3:Y:S04]  /*49d40*/  LDL.LU.64 R34, [R1+0x4630] ;  /* 0x0046300001227983 */ /* 0x000ee80000300a00 */
[----:B------:R-:W3:Y:S01]  /*49d50*/  LDL.LU.64 R32, [R1+0x4628] ;  /* 0x0046280001207983 */ /* 0x000ee20000300a00 */
[----:B--2---:R-:W-:Y:S11]  /*49d60*/  HMMA.16816.F32.BF16 R12, R20, R58, R12 ;  /* 0x0000003a140c723c */ /* 0x004ff6000004180c */
[----:B------:R-:W-:Y:S04]  /*49d70*/  STL.64 [R1+0x12b0], R52 ;  /* 0x0012b03401007387 */ /* 0x000fe80000100a00 */
[----:B------:R0:W-:Y:S04]  /*49d80*/  STL.64 [R1+0x12b8], R54 ;  /* 0x0012b83601007387 */ /* 0x0001e80000100a00 */
[----:B0-----:R-:W2:Y:S04]  /*49d90*/  LDL.LU.64 R54, [R1+0x4620] ;  /* 0x0046200001367983 */ /* 0x001ea80000300a00 */
[----:B------:R-:W2:Y:S04]  /*49da0*/  LDL.LU.64 R52, [R1+0x4618] ;  /* 0x0046180001347983 */ /* 0x000ea80000300a00 */
[----:B------:R0:W-:Y:S04]  /*49db0*/  STL.64 [R1+0x12a0], R12 ;  /* 0x0012a00c01007387 */ /* 0x0001e80000100a00 */
[----:B------:R1:W-:Y:S01]  /*49dc0*/  STL.64 [R1+0x12a8], R14 ;  /* 0x0012a80e01007387 */ /* 0x0003e20000100a00 */
[----:B0-----:R-:W-:-:S03]  /*49dd0*/  IMAD.MOV.U32 R13, RZ, RZ, R58 ;  /* 0x000000ffff0d7224 */ /* 0x001fc600078e003a */
[----:B-1----:R-:W2:Y:S01]  /*49de0*/  LDL.LU.64 R14, [R1+0x4610] ;  /* 0x00461000010e7983 */ /* 0x002ea20000300a00 */
[----:B------:R-:W-:-:S03]  /*49df0*/  IMAD.MOV.U32 R12, RZ, RZ, R59 ;  /* 0x000000ffff0c7224 */ /* 0x000fc600078e003b */
[----:B------:R-:W3:Y:S01]  /*49e00*/  LDL.LU.64 R58, [R1+0x4608] ;  /* 0x00460800013a7983 */ /* 0x000ee20000300a00 */
[C---:B------:R-:W-:Y:S08]  /*49e10*/  HMMA.16816.F32.BF16 R8, R20.reuse, R38, R8 ;  /* 0x000000261408723c */ /* 0x040ff00000041808 */
[----:B------:R-:W-:Y:S01]  /*49e20*/  HMMA.16816.F32.BF16 R40, R20, R46, R40 ;  /* 0x0000002e1428723c */ /* 0x000fe20000041828 */
[----:B------:R-:W-:-:S02]  /*49e30*/  IMAD.MOV.U32 R5, RZ, RZ, R46 ;  /* 0x000000ffff057224 */ /* 0x000fc400078e002e */
[----:B------:R-:W-:-:S05]  /*49e40*/  IMAD.MOV.U32 R4, RZ, RZ, R47 ;  /* 0x000000ffff047224 */ /* 0x000fca00078e002f */
[----:B---3--:R-:W-:-:S15]  /*49e50*/  HMMA.16816.F32.BF16 R32, R20, R58, R32 ;  /* 0x0000003a1420723c */ /* 0x008fde0000041820 */
[----:B------:R-:W-:-:S04]  /*49e60*/  NOP ;  /* 0x0000000000007918 */ /* 0x000fc80000000000 */
[----:B------:R-:W-:Y:S04]  /*49e70*/  STL.64 [R1+0x1290], R32 ;  /* 0x0012902001007387 */ /* 0x000fe80000100a00 */
[----:B------:R0:W-:Y:S04]  /*49e80*/  STL.64 [R1+0x1298], R34 ;  /* 0x0012982201007387 */ /* 0x0001e80000100a00 */
[----:B0-----:R-:W3:Y:S04]  /*49e90*/  LDL.LU.64 R34, [R1+0x4600] ;  /* 0x0046000001227983 */ /* 0x001ee80000300a00 */
[----:B------:R-:W4:Y:S04]  /*49ea0*/  LDL.LU.64 R32, [R1+0x45f8] ;  /* 0x0045f80001207983 */ /* 0x000f280000300a00 */
[----:B------:R0:W-:Y:S04]  /*49eb0*/  STL.64 [R1+0x4538], R58 ;  /* 0x0045383a01007387 */ /* 0x0001e80000100a00 */
[----:B------:R-:W3:Y:S04]  /*49ec0*/  LDL.LU R56, [R1+0x150] ;  /* 0x0001500001387983 */ /* 0x000ee80000300800 */
[----:B------:R-:W3:Y:S04]  /*49ed0*/  LDL.LU R57, [R1+0x154] ;  /* 0x0001540001397983 */ /* 0x000ee80000300800 */
[----:B0-----:R-:W3:Y:S04]  /*49ee0*/  LDL.LU R58, [R1+0x158] ;  /* 0x00015800013a7983 */ /* 0x001ee80000300800 */
[----:B------:R-:W3:Y:S04]  /*49ef0*/  LDL.LU R59, [R1+0x15c] ;  /* 0x00015c00013b7983 */ /* 0x000ee80000300800 */
[----:B------:R0:W-:Y:S04]  /*49f00*/  STL.64 [R1+0x1280], R8 ;  /* 0x0012800801007387 */ /* 0x0001e80000100a00 */
[----:B------:R-:W-:Y:S01]  /*49f10*/  STL.64 [R1+0x1288], R10 ;  /* 0x0012880a01007387 */ /* 0x000fe20000100a00 */
[----:B0-----:R-:W-:-:S02]  /*49f20*/  IMAD.MOV.U32 R9, RZ, RZ, R38 ;  /* 0x000000ffff097224 */ /* 0x001fc400078e0026 */
[----:B------:R-:W-:Y:S02]  /*49f30*/  IMAD.MOV.U32 R8, RZ, RZ, R39 ;  /* 0x000000ffff087224 */ /* 0x000fe400078e0027 */
[----:B------:R-:W3:Y:S04]  /*49f40*/  LDL.LU.64 R38, [R1+0x45f0] ;  /* 0x0045f00001267983 */ /* 0x000ee80000300a00 */
[----:B------:R-:W3:Y:S04]  /*49f50*/  LDL.LU.64 R36, [R1+0x45e8] ;  /* 0x0045e80001247983 */ /* 0x000ee80000300a00 */
[----:B------:R-:W-:Y:S04]  /*49f60*/  STL.64 [R1+0x10e0], R40 ;  /* 0x0010e02801007387 */ /* 0x000fe80000100a00 */
[----:B------:R0:W-:Y:S04]  /*49f70*/  STL.64 [R1+0x10e8], R42 ;  /* 0x0010e82a01007387 */ /* 0x0001e80000100a00 */
[----:B0-----:R-:W3:Y:S04]  /*49f80*/  LDL.LU.64 R42, [R1+0x45e0] ;  /* 0x0045e000012a7983 */ /* 0x001ee80000300a00 */
[----:B------:R-:W3:Y:S04]  /*49f90*/  LDL.LU.64 R40, [R1+0x45d8] ;  /* 0x0045d80001287983 */ /* 0x000ee80000300a00 */
[----:B------:R-:W3:Y:S01]  /*49fa0*/  LDL.LU.64 R46, [R1+0x45d0] ;  /* 0x0045d000012e7983 */ /* 0x000ee20000300a00 */
[C---:B--2---:R-:W-:Y:S08]  /*49fb0*/  HMMA.16816.F32.BF16 R52, R20.reuse, R14, R52 ;  /* 0x0000000e1434723c */ /* 0x044ff00000041834 */
[----:B---3--:R-:W-:Y:S01]  /*49fc0*/  HMMA.16816.F32.BF16 R44, R20, R46, R16 ;  /* 0x0000002e142c723c */ /* 0x008fe20000041810 */
[----:B------:R-:W2:-:S15]  /*49fd0*/  LDL.LU.64 R18, [R1+0x45c8] ;  /* 0x0045c80001127983 */ /* 0x000e9e0000300a00 */
[----:B------:R-:W-:-:S03]  /*49fe0*/  NOP ;  /* 0x0000000000007918 */ /* 0x000fc60000000000 */
[----:B------:R-:W-:Y:S04]  /*49ff0*/  STL.64 [R1+0x10d0], R44 ;  /* 0x0010d02c01007387 */ /* 0x000fe80000100a00 */
[----:B------:R0:W-:Y:S04]  /*4a000*/  STL.64 [R1+0x10d8], R46 ;  /* 0x0010d82e01007387 */ /* 0x0001e80000100a00 */
[----:B0-----:R-:W3:Y:S04]  /*4a010*/  LDL.LU.64 R46, [R1+0x45c0] ;  /* 0x0045c000012e7983 */ /* 0x001ee80000300a00 */
[----:B------:R-:W3:Y:S04]  /*4a020*/  LDL.LU.64 R44, [R1+0x45b8] ;  /* 0x0045b800012c7983 */ /* 0x000ee80000300a00 */
[----:B------:R-:W-:Y:S04]  /*4a030*/  STL.64 [R1+0x10c0], R52 ;  /* 0x0010c03401007387 */ /* 0x000fe80000100a00 */
[----:B------:R0:W-:Y:S04]  /*4a040*/  STL.64 [R1+0x10c8], R54 ;  /* 0x0010c83601007387 */ /* 0x0001e80000100a00 */
[----:B0-----:R-:W3:Y:S04]  /*4a050*/  LDL.LU.64 R54, [R1+0x45b0] ;  /* 0x0045b00001367983 */ /* 0x001ee80000300a00 */
[----:B------:R-:W3:Y:S04]  /*4a060*/  LDL.LU.64 R52, [R1+0x45a8] ;  /* 0x0045a80001347983 */ /* 0x000ee80000300a00 */
[----:B------:R-:W-:Y:S04]  /*4a070*/  STL.64 [R1+0x4518], R14 ;  /* 0x0045180e01007387 */ /* 0x000fe80000100a00 */
[----:B--2---:R0:W-:Y:S01]  /*4a080*/  STL.64 [R1+0x4560], R18 ;  /* 0x0045601201007387 */ /* 0x0041e20000100a00 */
[----:B---3--:R-:W-:Y:S03]  /*4a090*/  HMMA.16816.F32.BF16 R20, R20, R18, R52 ;  /* 0x000000121414723c */ /* 0x008fe60000041834 */
[----:B------:R-:W2:Y:S05]  /*4a0a0*/  LDL.LU.64 R54, [R1+0x8] ;  /* 0x0000080001367983 */ /* 0x000eaa0000300a00 */
[C---:B0-----:R-:W-:Y:S11]  /*4a0b0*/  HMMA.16816.F32.BF16 R16, R44.reuse, R42, R56 ;  /* 0x0000002a2c10723c */ /* 0x041ff60000041838 */
[----:B------:R-:W-:Y:S04]  /*4a0c0*/  STL.64 [R1+0x300], R20 ;  /* 0x0003001401007387 */ /* 0x000fe80000100a00 */
[----:B------:R-:W-:Y:S04]  /*4a0d0*/  STL.64 [R1+0x308], R22 ;  /* 0x0003081601007387 */ /* 0x000fe80000100a00 */
[----:B--2---:R-:W-:Y:S04]  /*4a0e0*/  STL.64 [R1+0x4520], R54 ;  /* 0x0045203601007387 */ /* 0x004fe80000100a00 */
[----:B------:R-:W-:Y:S04]  /*4a0f0*/  STL.64 [R1+0x4530], R42 ;  /* 0x0045302a01007387 */ /* 0x000fe80000100a00 */
[----:B------:R-:W-:Y:S04]  /*4a100*/  STL.64 [R1+0x4528], R40 ;  /* 0x0045282801007387 */ /* 0x000fe80000100a00 */
[----:B------:R-:W-:Y:S04]  /*4a110*/  STL.64 [R1+0x11e0], R16 ;  /* 0x0011e01001007387 */ /* 0x000fe80000100a00 */
[----:B------:R0:W-:Y:S02]  /*4a120*/  STL.64 [R1+0x11e8], R18 ;  /* 0x0011e81201007387 */ /* 0x0001e40000100a00 */
[----:B0-----:R-:W-:Y:S02]  /*4a130*/  HMMA.16816.F32.BF16 R16, R44, R38, R48 ;  /* 0x000000262c10723c */ /* 0x001fe40000041830 */
[----:B------:R-:W-:Y:S04]  /*4a140*/  STL.64 [R1+0x4548], R38 ;  /* 0x0045482601007387 */ /* 0x000fe80000100a00 */
[----:B------:R-:W-:-:S13]  /*4a150*/  STL.64 [R1+0x4540], R36 ;  /* 0x0045402401007387 */ /* 0x000fda0000100a00 */
[----:B------:R-:W-:Y:S04]  /*4a160*/  STL.64 [R1+0x11d0], R16 ;  /* 0x0011d01001007387 */ /* 0x000fe80000100a00 */
[----:B------:R0:W-:Y:S04]  /*4a170*/  STL.64 [R1+0x11d8], R18 ;  /* 0x0011d81201007387 */ /* 0x0001e80000100a00 */
[----:B------:R-:W2:Y:S01]  /*4a180*/  LDL.LU R48, [R1+0x290] ;  /* 0x0002900001307983 */ /* 0x000ea20000300800 */
[----:B0-----:R-:W-:-:S15]  /*4a190*/  HMMA.16816.F32.BF16 R16, R44, R34, R24 ;  /* 0x000000222c10723c */ /* 0x001fde0000041818 */
[----:B------:R-:W-:-:S04]  /*4a1a0*/  NOP ;  /* 0x0000000000007918 */ /* 0x000fc80000000000 */
[----:B------:R0:W-:Y:S04]  /*4a1b0*/  STL.64 [R1+0x11c0], R16 ;  /* 0x0011c01001007387 */ /* 0x0001e80000100a00 */
[----:B------:R1:W-:Y:S04]  /*4a1c0*/  STL.64 [R1+0x11c8], R18 ;  /* 0x0011c81201007387 */ /* 0x0003e80000100a00 */
        /* <DEDUP_REMOVED lines=11> */
[----:B------:R-:W3:Y:S04]  /*4a280*/  LDL.LU R55, [R1+0x2ac] ;  /* 0x0002ac0001377983 */ /* 0x000ee80000300800 */
[----:B---3--:R-:W-:Y:S04]  /*4a290*/  STL.64 [R1+0x4578], R54 ;  /* 0x0045783601007387 */ /* 0x008fe80000100a00 */
[----:B--2---:R2:W-:Y:S04]  /*4a2a0*/  STL.64 [R1+0x4570], R52 ;  /* 0x0045703401007387 */ /* 0x0045e80000100a00 */
[----:B------:R-:W3:Y:S04]  /*4a2b0*/  LDL.LU R40, [R1+0x2b0] ;  /* 0x0002b00001287983 */ /* 0x000ee80000300800 */
[----:B------:R-:W3:Y:S04]  /*4a2c0*/  LDL.LU R41, [R1+0x2b4] ;  /* 0x0002b40001297983 */ /* 0x000ee80000300800 */
[----:B------:R-:W2:Y:S04]  /*4a2d0*/  LDL.LU R42, [R1+0x2b8] ;  /* 0x0002b800012a7983 */ /* 0x000ea80000300800 */
[----:B------:R-:W2:Y:S04]  /*4a2e0*/  LDL.LU R43, [R1+0x2bc] ;  /* 0x0002bc00012b7983 */ /* 0x000ea80000300800 */
        /* <DEDUP_REMOVED lines=8> */
[----:B--2---:R-:W-:Y:S04]  /*4a370*/  STL.64 [R1+0x4588], R42 ;  /* 0x0045882a01007387 */ /* 0x004fe80000100a00 */
[----:B---3--:R2:W-:Y:S04]  /*4a380*/  STL.64 [R1+0x4580], R40 ;  /* 0x0045802801007387 */ /* 0x0085e80000100a00 */
[----:B------:R-:W3:Y:S04]  /*4a390*/  LDL.LU R20, [R1+0x100] ;  /* 0x0001000001147983 */ /* 0x000ee80000300800 */
[----:B------:R-:W3:Y:S04]  /*4a3a0*/  LDL.LU R21, [R1+0x104] ;  /* 0x0001040001157983 */ /* 0x000ee80000300800 */
[----:B------:R-:W3:Y:S04]  /*4a3b0*/  LDL.LU R22, [R1+0x108] ;  /* 0x0001080001167983 */ /* 0x000ee80000300800 */
[----:B------:R-:W3:Y:S04]  /*4a3c0*/  LDL.LU R23, [R1+0x10c] ;  /* 0x00010c0001177983 */ /* 0x000ee80000300800 */
[----:B0-----:R-:W3:Y:S04]  /*4a3d0*/  LDL.LU R16, [R1+0x2d0] ;  /* 0x0002d00001107983 */ /* 0x001ee80000300800 */
[----:B------:R-:W3:Y:S04]  /*4a3e0*/  LDL.LU R17, [R1+0x2d4] ;  /* 0x0002d40001117983 */ /* 0x000ee80000300800 */
[----:B-1----:R-:W3:Y:S04]  /*4a3f0*/  LDL.LU R18, [R1+0x2d8] ;  /* 0x0002d80001127983 */ /* 0x002ee80000300800 */
[----:B------:R-:W3:Y:S04]  /*4a400*/  LDL.LU R19, [R1+0x2dc] ;  /* 0x0002dc0001137983 */ /* 0x000ee80000300800 */
[----:B------:R-:W3:Y:S01]  /*4a410*/  LDL.LU R52, [R1+0x2e0] ;  /* 0x0002e00001347983 */ /* 0x000ee20000300800 */
[C---:B----4-:R-:W-:Y:S03]  /*4a420*/  HMMA.16816.F32.BF16 R24, R44.reuse, R30, R24 ;  /* 0x0000001e2c18723c */ /* 0x050fe60000041818 */
[----:B------:R-:W3:Y:S04]  /*4a430*/  LDL.LU R53, [R1+0x2e4] ;  /* 0x0002e40001357983 */ /* 0x000ee80000300800 */
[----:B------:R-:W3:Y:S04]  /*4a440*/  LDL.LU R54, [R1+0x2e8] ;  /* 0x0002e80001367983 */ /* 0x000ee80000300800 */
[----:B------:R-:W3:Y:S04]  /*4a450*/  LDL.LU R55, [R1+0x2ec] ;  /* 0x0002ec0001377983 */ /* 0x000ee80000300800 */
[----:B--2---:R-:W2:Y:S04]  /*4a460*/  LDL.LU R40, [R1+0x2f0] ;  /* 0x0002f00001287983 */ /* 0x004ea80000300800 */
[----:B------:R-:W2:Y:S04]  /*4a470*/  LDL.LU R41, [R1+0x2f4] ;  /* 0x0002f40001297983 */ /* 0x000ea80000300800 */
[----:B------:R-:W2:Y:S04]  /*4a480*/  LDL.LU R42, [R1+0x2f8] ;  /* 0x0002f800012a7983 */ /* 0x000ea80000300800 */
[----:B------:R-:W2:Y:S04]  /*4a490*/  LDL.LU R43, [R1+0x2fc] ;  /* 0x0002fc00012b7983 */ /* 0x000ea80000300800 */
[----:B------:R-:W3:Y:S04]  /*4a4a0*/  LDL.64 R14, [R1+0xf8] ;  /* 0x0000f800010e7983 */ /* 0x000ee80000100a00 */
[----:B------:R-:W4:Y:S04]  /*4a4b0*/  LDL.64 R50, [R1+0xe8] ;  /* 0x0000e80001327983 */ /* 0x000f280000100a00 */
        /* <DEDUP_REMOVED lines=12> */
[----:B0-----:R-:W2:Y:S02]  /*4a580*/  LDL.LU.64 R26, [R1+0x45a0] ;  /* 0x0045a000011a7983 */ /* 0x001ea40000300a00 */
[----:B--2---:R-:W-:-:S15]  /*4a590*/  HMMA.16816.F32.BF16 R8, R44, R26, R8 ;  /* 0x0000001a2c08723c */ /* 0x004fde0000041808 */
[----:B------:R-:W-:-:S04]  /*4a5a0*/  NOP ;  /* 0x0000000000007918 */ /* 0x000fc80000000000 */
[----:B------:R-:W-:Y:S04]  /*4a5b0*/  STL.64 [R1+0x11a0], R8 ;  /* 0x0011a00801007387 */ /* 0x000fe80000100a00 */
[----:B------:R0:W-:Y:S04]  /*4a5c0*/  STL.64 [R1+0x11a8], R10 ;  /* 0x0011a80a01007387 */ /* 0x0001e80000100a00 */
[----:B0-----:R-:W2:Y:S04]  /*4a5d0*/  LDL.LU.64 R10, [R1+0x4598] ;  /* 0x00459800010a7983 */ /* 0x001ea80000300a00 */
[----:B------:R-:W2:Y:S04]  /*4a5e0*/  LDL.LU.64 R8, [R1+0x4590] ;  /* 0x0045900001087983 */ /* 0x000ea80000300a00 */
[----:B------:R0:W-:Y:S04]  /*4a5f0*/  STL.64 [R1+0x44e0], R26 ;  /* 0x0044e01a01007387 */ /* 0x0001e80000100a00 */
[----:B------:R-:W2:Y:S04]  /*4a600*/  LDL.LU R24, [R1+0x270] ;  /* 0x0002700001187983 */ /* 0x000ea80000300800 */
[----:B------:R-:W2:Y:S04]  /*4a610*/  LDL.LU R25, [R1+0x274] ;  /* 0x0002740001197983 */ /* 0x000ea80000300800 */
[----:B0-----:R-:W2:Y:S04]  /*4a620*/  LDL.LU R26, [R1+0x278] ;  /* 0x00027800011a7983 */ /* 0x001ea80000300800 */
[----:B------:R-:W2:Y:S01]  /*4a630*/  LDL.LU R27, [R1+0x27c] ;  /* 0x00027c00011b7983 */ /* 0x000ea20000300800 */
[C---:B------:R-:W-:Y:S08]  /*4a640*/  HMMA.16816.F32.BF16 R40, R44.reuse, R6, R40 ;  /* 0x000000062c28723c */ /* 0x040ff00000041828 */
[----:B---3--:R-:W-:Y:S01]  /*4a650*/  HMMA.16816.F32.BF16 R52, R44, R14, R52 ;  /* 0x0000000e2c34723c */ /* 0x008fe20000041834 */
[----:B------:R-:W-:-:S02]  /*4a660*/  IMAD.MOV.U32 R58, RZ, RZ, R13 ;  /* 0x000000ffff3a7224 */ /* 0x000fc400078e000d */
[----:B------:R-:W-:-:S05]  /*4a670*/  IMAD.MOV.U32 R59, RZ, RZ, R12 ;  /* 0x000000ffff3b7224 */ /* 0x000fca00078e000c */
[C---:B----4-:R-:W-:Y:S08]  /*4a680*/  HMMA.16816.F32.BF16 R16, R44.reuse, R50, R16 ;  /* 0x000000322c10723c */ /* 0x050ff00000041810 */
[C---:B------:R-:W-:Y:S08]  /*4a690*/  HMMA.16816.F32.BF16 R56, R44.reuse, R58, R36 ;  /* 0x0000003a2c38723c */ /* 0x040ff00000041824 */
[----:B--2---:R-:W-:Y:S01]  /*4a6a0*/  HMMA.16816.F32.BF16 R20, R44, R10, R20 ;  /* 0x0000000a2c14723c */ /* 0x004fe20000041814 */
[----:B------:R-:W-:Y:S04]  /*4a6b0*/  STL.64 [R1+0x44f0], R10 ;  /* 0x0044f00a01007387 */ /* 0x000fe80000100a00 */
[----:B------:R0:W-:-:S14]  /*4a6c0*/  STL.64 [R1+0x44e8], R8 ;  /* 0x0044e80801007387 */ /* 0x0001dc0000100a00 */
[----:B------:R-:W-:Y:S04]  /*4a6d0*/  STL.64 [R1+0x1190], R20 ;  /* 0x0011901401007387 */ /* 0x000fe80000100a00 */
[----:B------:R-:W-:Y:S04]  /*4a6e0*/  STL.64 [R1+0x1198], R22 ;  /* 0x0011981601007387 */ /* 0x000fe80000100a00 */
[----:B------:R-:W1:Y:S04]  /*4a6f0*/  LDSM.16.MT88.4 R20, [R29+UR5+0x2100] ;  /* 0x002100051d14783b */ /* 0x000e680008004200 */
[----:B0-----:R-:W2:Y:S04]  /*4a700*/  LDL.LU R8, [R1+0x280] ;  /* 0x0002800001087983 */ /* 0x001ea80000300800 */
[----:B------:R-:W2:Y:S04]  /*4a710*/  LDL.LU R9, [R1+0x284] ;  /* 0x0002840001097983 */ /* 0x000ea80000300800 */
[----:B------:R-:W2:Y:S04]  /*4a720*/  LDL.LU R10, [R1+0x288] ;  /* 0x00028800010a7983 */ /* 0x000ea80000300800 */
[----:B------:R-:W2:Y:S04]  /*4a730*/  LDL.LU R11, [R1+0x28c] ;  /* 0x00028c00010b7983 */ /* 0x000ea80000300800 */
[----:B-1----:R-:W-:Y:S04]  /*4a740*/  STL.64 [R1+0x4490], R22 ;  /* 0x0044901601007387 */ /* 0x002fe80000100a00 */
[----:B------:R-:W-:Y:S04]  /*4a750*/  STL.64 [R1+0x4488], R20 ;  /* 0x0044881401007387 */ /* 0x000fe80000100a00 */
[----:B------:R-:W-:Y:S04]  /*4a760*/  STL.64 [R1+0x17d0], R40 ;  /* 0x0017d02801007387 */ /* 0x000fe80000100a00 */
[----:B------:R0:W-:Y:S04]  /*4a770*/  STL.64 [R1+0x17d8], R42 ;  /* 0x0017d82a01007387 */ /* 0x0001e80000100a00 */
[----:B0-----:R-:W3:Y:S04]  /*4a780*/  LDL.LU.64 R42, [R1+0x4588] ;  /* 0x00458800012a7983 */ /* 0x001ee80000300a00 */
[----:B------:R-:W3:Y:S04]  /*4a790*/  LDL.LU.64 R40, [R1+0x4580] ;  /* 0x0045800001287983 */ /* 0x000ee80000300a00 */
[----:B------:R-:W-:Y:S04]  /*4a7a0*/  STL.64 [R1+0x17c0], R52 ;  /* 0x0017c03401007387 */ /* 0x000fe80000100a00 */
[----:B------:R0:W-:Y:S01]  /*4a7b0*/  STL.64 [R1+0x17c8], R54 ;  /* 0x0017c83601007387 */ /* 0x0001e20000100a00 */
[----:B------:R-:W-:-:S02]  /*4a7c0*/  IMAD.MOV.U32 R22, RZ, RZ, R5 ;  /* 0x000000ffff167224 */ /* 0x000fc400078e0005 */
[----:B------:R-:W-:Y:S02]  /*4a7d0*/  IMAD.MOV.U32 R23, RZ, RZ, R4 ;  /* 0x000000ffff177224 */ /* 0x000fe400078e0004 */
[----:B------:R-:W-:Y:S02]  /*4a7e0*/  IMAD.MOV.U32 R5, RZ, RZ, R14 ;  /* 0x000000ffff057224 */ /* 0x000fe400078e000e */
[----:B------:R-:W-:Y:S01]  /*4a7f0*/  IMAD.MOV.U32 R4, RZ, RZ, R15 ;  /* 0x000000ffff047224 */ /* 0x000fe200078e000f */
[----:B0-----:R-:W4:Y:S04]  /*4a800*/  LDL.LU.64 R54, [R1+0x4578] ;  /* 0x0045780001367983 */ /* 0x001f280000300a00 */
[----:B------:R-:W4:Y:S04]  /*4a810*/  LDL.LU.64 R52, [R1+0x4570] ;  /* 0x0045700001347983 */ /* 0x000f280000300a00 */
[----:B------:R-:W4:Y:S04]  /*4a820*/  LDL.LU.64 R14, [R1+0x4568] ;  /* 0x00456800010e7983 */ /* 0x000f280000300a00 */
[----:B------:R0:W-:Y:S04]  /*4a830*/  STL.64 [R1+0x17b0], R16 ;  /* 0x0017b01001007387 */ /* 0x0001e80000100a00 */
[----:B------:R1:W-:Y:S01]  /*4a840*/  STL.64 [R1+0x17b8], R18 ;  /* 0x0017b81201007387 */ /* 0x0003e20000100a00 */
[----:B0-----:R-:W-:-:S03]  /*4a850*/  IMAD.MOV.U32 R17, RZ, RZ, R50 ;  /* 0x000000ffff117224 */ /* 0x001fc600078e0032 */
[----:B-1----:R-:W2:Y:S01]  /*4a860*/  LDL.LU.64 R18, [R1+0x4560] ;  /* 0x0045600001127983 */ /* 0x002ea20000300a00 */
[----:B------:R-:W-:-:S03]  /*4a870*/  IMAD.MOV.U32 R16, RZ, RZ, R51 ;  /* 0x000000ffff107224 */ /* 0x000fc600078e0033 */
[----:B------:R-:W2:Y:S04]  /*4a880*/  LDL.LU.64 R50, [R1+0x4558] ;  /* 0x0045580001327983 */ /* 0x000ea80000300a00 */
[----:B------:R-:W2:Y:S04]  /*4a890*/  LDL.LU.64 R48, [R1+0x4550] ;  /* 0x0045500001307983 */ /* 0x000ea80000300a00 */
[----:B------:R-:W2:Y:S04]  /*4a8a0*/  LDL.LU.64 R38, [R1+0x4548] ;  /* 0x0045480001267983 */ /* 0x000ea80000300a00 */
[----:B------:R-:W2:Y:S04]  /*4a8b0*/  LDL.LU.64 R36, [R1+0x4540] ;  /* 0x0045400001247983 */ /* 0x000ea80000300a00 */
[----:B------:R-:W-:Y:S04]  /*4a8c0*/  STL.64 [R1+0x17a0], R56 ;  /* 0x0017a03801007387 */ /* 0x000fe80000100a00 */
[----:B------:R0:W-:Y:S04]  /*4a8d0*/  STL.64 [R1+0x17a8], R58 ;  /* 0x0017a83a01007387 */ /* 0x0001e80000100a00 */
[----:B0-----:R-:W3:Y:S01]  /*4a8e0*/  LDL.LU.64 R58, [R1+0x4538] ;  /* 0x00453800013a7983 */ /* 0x001ee20000300a00 */
[C---:B----4-:R-:W-:Y:S08]  /*4a8f0*/  HMMA.16816.F32.BF16 R12, R44.reuse, R14, R52 ;  /* 0x0000000e2c0c723c */ /* 0x050ff00000041834 */
[----:B---3--:R-:W-:-:S15]  /*4a900*/  HMMA.16816.F32.BF16 R40, R44, R58, R40 ;  /* 0x0000003a2c28723c */ /* 0x008fde0000041828 */
[----:B------:R-:W-:-:S04]  /*4a910*/  NOP ;  /* 0x0000000000007918 */ /* 0x000fc80000000000 */
[----:B------:R-:W-:Y:S04]  /*4a920*/  STL.64 [R1+0x1790], R40 ;  /* 0x0017902801007387 */ /* 0x000fe80000100a00 */
[----:B------:R0:W-:Y:S04]  /*4a930*/  STL.64 [R1+0x1798], R42 ;  /* 0x0017982a01007387 */ /* 0x0001e80000100a00 */
[----:B0-----:R-:W3:Y:S04]  /*4a940*/  LDL.LU.64 R42, [R1+0x4530] ;  /* 0x00453000012a7983 */ /* 0x001ee80000300a00 */
[----:B------:R-:W4:Y:S04]  /*4a950*/  LDL.LU.64 R40, [R1+0x4528] ;  /* 0x0045280001287983 */ /* 0x000f280000300a00 */
[----:B------:R-:W3:Y:S04]  /*4a960*/  LDL.LU.64 R54, [R1+0x4520] ;  /* 0x0045200001367983 */ /* 0x000ee80000300a00 */
[----:B------:R-:W-:Y:S04]  /*4a970*/  STL.64 [R1+0x1780], R12 ;  /* 0x0017800c01007387 */ /* 0x000fe80000100a00 */
[----:B------:R0:W-:Y:S04]  /*4a980*/  STL.64 [R1+0x1788], R14 ;  /* 0x0017880e01007387 */ /* 0x0001e80000100a00 */
[----:B0-----:R-:W4:Y:S01]  /*4a990*/  LDL.LU.64 R14, [R1+0x4518] ;  /* 0x00451800010e7983 */ /* 0x001f220000300a00 */
[C---:B--2---:R-:W-:Y:S03]  /*4a9a0*/  HMMA.16816.F32.BF16 R20, R44.reuse, R22, R48 ;  /* 0x000000162c14723c */ /* 0x044fe60000041830 */
[----:B------:R-:W2:Y:S04]  /*4a9b0*/  LDL.LU.64 R50, [R1+0x4510] ;  /* 0x0045100001327983 */ /* 0x000ea80000300a00 */
[----:B------:R-:W2:Y:S01]  /*4a9c0*/  LDL.LU.64 R48, [R1+0x4508] ;  /* 0x0045080001307983 */ /* 0x000ea20000300a00 */
[C---:B---3--:R-:W-:Y:S03]  /*4a9d0*/  HMMA.16816.F32.BF16 R8, R44.reuse, R54, R8 ;  /* 0x000000362c08723c */ /* 0x048fe60000041808 */
[----:B------:R-:W-:Y:S08]  /*4a9e0*/  STL.64 [R1+0x44b0], R54 ;  /* 0x0044b03601007387 */ /* 0x000ff00000100a00 */
[----:B------:R-:W-:Y:S04]  /*4a9f0*/  STL.64 [R1+0x1770], R20 ;  /* 0x0017701401007387 */ /* 0x000fe80000100a00 */
[----:B------:R4:W-:Y:S04]  /*4aa00*/  STL.64 [R1+0x1778], R22 ;  /* 0x0017781601007387 */ /* 0x0009e80000100a00 */
[----:B------:R-:W2:Y:S01]  /*4aa10*/  LDL.LU R52, [R1+0xb0] ;  /* 0x0000b00001347983 */ /* 0x000ea20000300800 */
[C---:B----4-:R-:W-:Y:S03]  /*4aa20*/  HMMA.16816.F32.BF16 R20, R44.reuse, R14, R24 ;  /* 0x0000000e2c14723c */ /* 0x050fe60000041818 */
[----:B------:R-:W-:Y:S04]  /*4aa30*/  STL.64 [R1+0x1760], R8 ;  /* 0x0017600801007387 */ /* 0x000fe80000100a00 */
[----:B------:R0:W-:Y:S04]  /*4aa40*/  STL.64 [R1+0x1768], R10 ;  /* 0x0017680a01007387 */ /* 0x0001e80000100a00 */
[----:B------:R-:W2:Y:S04]  /*4aa50*/  LDL.LU R53, [R1+0xb4] ;  /* 0x0000b40001357983 */ /* 0x000ea80000300800 */
[----:B------:R-:W2:Y:S04]  /*4aa60*/  LDL.LU R54, [R1+0xb8] ;  /* 0x0000b80001367983 */ /* 0x000ea80000300800 */
[----:B------:R-:W2:Y:S01]  /*4aa70*/  LDL.LU R55, [R1+0xbc] ;  /* 0x0000bc0001377983 */ /* 0x000ea20000300800 */
[----:B0-----:R-:W-:Y:S03]  /*4aa80*/  HMMA.16816.F32.BF16 R8, R44, R18, R32 ;  /* 0x000000122c08723c */ /* 0x001fe60000041820 */
[----:B------:R-:W-:Y:S04]  /*4aa90*/  STL.64 [R1+0x44a8], R14 ;  /* 0x0044a80e01007387 */ /* 0x000fe80000100a00 */
[----:B------:R0:W-:Y:S04]  /*4aaa0*/  STL.64 [R1+0x1750], R20 ;  /* 0x0017501401007387 */ /* 0x0001e80000100a00 */
[----:B------:R1:W-:Y:S04]  /*4aab0*/  STL.64 [R1+0x1758], R22 ;  /* 0x0017581601007387 */ /* 0x0003e80000100a00 */
[----:B------:R-:W3:Y:S04]  /*4aac0*/  LDL.LU R32, [R1+0xa0] ;  /* 0x0000a00001207983 */ /* 0x000ee80000300800 */
[----:B------:R4:W-:Y:S04]  /*4aad0*/  STL.64 [R1+0x1180], R8 ;  /* 0x0011800801007387 */ /* 0x0009e80000100a00 */
[----:B------:R0:W-:Y:S04]  /*4aae0*/  STL.64 [R1+0x1188], R10 ;  /* 0x0011880a01007387 */ /* 0x0001e80000100a00 */
[----:B------:R-:W3:Y:S04]  /*4aaf0*/  LDL.LU R33, [R1+0xa4] ;  /* 0x0000a40001217983 */ /* 0x000ee80000300800 */
[----:B------:R-:W3:Y:S04]  /*4ab00*/  LDL.LU R34, [R1+0xa8] ;  /* 0x0000a80001227983 */ /* 0x000ee80000300800 */
[----:B------:R-:W3:Y:S04]  /*4ab10*/  LDL.LU R35, [R1+0xac] ;  /* 0x0000ac0001237983 */ /* 0x000ee80000300800 */
[----:B0-----:R-:W3:Y:S04]  /*4ab20*/  LDL.LU R20, [R1+0x60] ;  /* 0x0000600001147983 */ /* 0x001ee80000300800 */
[----:B------:R-:W3:Y:S04]  /*4ab30*/  LDL.LU R21, [R1+0x64] ;  /* 0x0000640001157983 */ /* 0x000ee80000300800 */
[----:B-1----:R-:W3:Y:S04]  /*4ab40*/  LDL.LU R22, [R1+0x68] ;  /* 0x0000680001167983 */ /* 0x002ee80000300800 */
[----:B------:R-:W3:Y:S04]  /*4ab50*/  LDL.LU R23, [R1+0x6c] ;  /* 0x00006c0001177983 */ /* 0x000ee80000300800 */
[----:B----4-:R-:W4:Y:S04]  /*4ab60*/  LDL.LU R8, [R1+0x90] ;  /* 0x0000900001087983 */ /* 0x010f280000300800 */
        /* <DEDUP_REMOVED lines=11> */
[----:B------:R-:W-:Y:S04]  /*4ac20*/  STL.64 [R1+0x44d8], R18 ;  /* 0x0044d81201007387 */ /* 0x000fe80000100a00 */
[----:B------:R-:W4:Y:S01]  /*4ac30*/  LDL.LU R12, [R1+0x230] ;  /* 0x00023000010c7983 */ /* 0x000f220000300800 */
[----:B--2---:R-:W-:-:S15]  /*4ac40*/  HMMA.16816.F32.BF16 R52, R48, R42, R52 ;  /* 0x0000002a3034723c */ /* 0x004fde0000041834 */
[----:B------:R-:W-:-:S04]  /*4ac50*/  NOP ;  /* 0x0000000000007918 */ /* 0x000fc80000000000 */
[----:B------:R-:W-:Y:S04]  /*4ac60*/  STL.64 [R1+0x5b0], R52 ;  /* 0x0005b03401007387 */ /* 0x000fe80000100a00 */
[----:B------:R0:W-:Y:S04]  /*4ac70*/  STL.64 [R1+0x5b8], R54 ;  /* 0x0005b83601007387 */ /* 0x0001e80000100a00 */
[----:B------:R-:W2:Y:S04]  /*4ac80*/  LDL.LU R13, [R1+0x234] ;  /* 0x00023400010d7983 */ /* 0x000ea80000300800 */
[----:B------:R-:W2:Y:S04]  /*4ac90*/  LDL.LU R14, [R1+0x238] ;  /* 0x00023800010e7983 */ /* 0x000ea80000300800 */
[----:B------:R-:W2:Y:S01]  /*4aca0*/  LDL.LU R15, [R1+0x23c] ;  /* 0x00023c00010f7983 */ /* 0x000ea20000300800 */
[C---:B---3--:R-:W-:Y:S03]  /*4acb0*/  HMMA.16816.F32.BF16 R32, R48.reuse, R38, R32 ;  /* 0x000000263020723c */ /* 0x048fe60000041820 */
[----:B0-----:R-:W2:Y:S04]  /*4acc0*/  LDL.64 R54, [R1+0xd8] ;  /* 0x0000d80001367983 */ /* 0x001ea80000100a00 */
[----:B------:R-:W-:Y:S04]  /*4acd0*/  STL.64 [R1+0x44a0], R42 ;  /* 0x0044a02a01007387 */ /* 0x000fe80000100a00 */
[----:B------:R0:W-:Y:S04]  /*4ace0*/  STL.64 [R1+0x4498], R40 ;  /* 0x0044982801007387 */ /* 0x0001e80000100a00 */
[----:B0-----:R-:W3:Y:S04]  /*4acf0*/  LDL.LU R40, [R1+0x240] ;  /* 0x0002400001287983 */ /* 0x001ee80000300800 */
[----:B------:R-:W3:Y:S04]  /*4ad00*/  LDL.LU R41, [R1+0x244] ;  /* 0x0002440001297983 */ /* 0x000ee80000300800 */
[----:B------:R-:W3:Y:S04]  /*4ad10*/  LDL.LU R42, [R1+0x248] ;  /* 0x00024800012a7983 */ /* 0x000ee80000300800 */
[----:B------:R-:W3:Y:S04]  /*4ad20*/  LDL.LU R43, [R1+0x24c] ;  /* 0x00024c00012b7983 */ /* 0x000ee80000300800 */
[----:B------:R-:W-:Y:S04]  /*4ad30*/  STL.64 [R1+0x590], R32 ;  /* 0x0005902001007387 */ /* 0x000fe80000100a00 */
[----:B------:R0:W-:Y:S04]  /*4ad40*/  STL.64 [R1+0x598], R34 ;  /* 0x0005982201007387 */ /* 0x0001e80000100a00 */
[----:B0-----:R-:W2:Y:S04]  /*4ad50*/  LDL.LU.64 R34, [R1+0x4500] ;  /* 0x0045000001227983 */ /* 0x001ea80000300a00 */
[----:B------:R-:W3:Y:S01]  /*4ad60*/  LDL.LU.64 R32, [R1+0x44f8] ;  /* 0x0044f80001207983 */ /* 0x000ee20000300a00 */
[C---:B----4-:R-:W-:Y:S03]  /*4ad70*/  HMMA.16816.F32.BF16 R24, R48.reuse, R30, R24 ;  /* 0x0000001e3018723c */ /* 0x050fe60000041818 */
[----:B------:R-:W-:Y:S04]  /*4ad80*/  STL.64 [R1+0x44c0], R38 ;  /* 0x0044c02601007387 */ /* 0x000fe80000100a00 */
[----:B------:R0:W-:Y:S04]  /*4ad90*/  STL.64 [R1+0x44b8], R36 ;  /* 0x0044b82401007387 */ /* 0x0001e80000100a00 */
[----:B0-----:R-:W4:Y:S04]  /*4ada0*/  LDL.LU R36, [R1+0x250] ;  /* 0x0002500001247983 */ /* 0x001f280000300800 */
[----:B------:R-:W4:Y:S04]  /*4adb0*/  LDL.LU R37, [R1+0x254] ;  /* 0x0002540001257983 */ /* 0x000f280000300800 */
[----:B------:R-:W4:Y:S04]  /*4adc0*/  LDL.LU R38, [R1+0x258] ;  /* 0x0002580001267983 */ /* 0x000f280000300800 */
[----:B------:R-:W4:Y:S01]  /*4add0*/  LDL.LU R39, [R1+0x25c] ;  /* 0x00025c0001277983 */ /* 0x000f220000300800 */
[----:B--2---:R-:W-:-:S15]  /*4ade0*/  HMMA.16816.F32.BF16 R8, R48, R34, R8 ;  /* 0x000000223008723c */ /* 0x004fde0000041808 */
[----:B------:R-:W-:-:S04]  /*4adf0*/  NOP ;  /* 0x0000000000007918 */ /* 0x000fc80000000000 */
[----:B------:R-:W-:Y:S04]  /*4ae00*/  STL.64 [R1+0x580], R8 ;  /* 0x0005800801007387 */ /* 0x000fe80000100a00 */
[----:B------:R0:W-:Y:S04]  /*4ae10*/  STL.64 [R1+0x588], R10 ;  /* 0x0005880a01007387 */ /* 0x0001e80000100a00 */
[----:B0-----:R-:W2:Y:S04]  /*4ae20*/  LDL.LU.64 R10, [R1+0x44f0] ;  /* 0x0044f000010a7983 */ /* 0x001ea80000300a00 */
[----:B------:R-:W2:Y:S04]  /*4ae30*/  LDL.LU.64 R8, [R1+0x44e8] ;  /* 0x0044e80001087983 */ /* 0x000ea80000300a00 */
[----:B------:R-:W-:Y:S04]  /*4ae40*/  STL.64 [R1+0x44d0], R34 ;  /* 0x0044d02201007387 */ /* 0x000fe80000100a00 */
[----:B---3--:R0:W-:Y:S04]  /*4ae50*/  STL.64 [R1+0x44c8], R32 ;  /* 0x0044c82001007387 */ /* 0x0081e80000100a00 */
[----:B0-----:R-:W3:Y:S04]  /*4ae60*/  LDL.LU R32, [R1+0x260] ;  /* 0x0002600001207983 */ /* 0x001ee80000300800 */
[----:B------:R-:W3:Y:S04]  /*4ae70*/  LDL.LU R33, [R1+0x264] ;  /* 0x0002640001217983 */ /* 0x000ee80000300800 */
[----:B------:R-:W3:Y:S04]  /*4ae80*/  LDL.LU R34, [R1+0x268] ;  /* 0x0002680001227983 */ /* 0x000ee80000300800 */
[----:B------:R-:W3:Y:S04]  /*4ae90*/  LDL.LU R35, [R1+0x26c] ;  /* 0x00026c0001237983 */ /* 0x000ee80000300800 */
[----:B------:R-:W-:Y:S04]  /*4aea0*/  STL.64 [R1+0x570], R24 ;  /* 0x0005701801007387 */ /* 0x000fe80000100a00 */
[----:B------:R0:W-:Y:S04]  /*4aeb0*/  STL.64 [R1+0x578], R26 ;  /* 0x0005781a01007387 */ /* 0x0001e80000100a00 */
[----:B0-----:R-:W2:Y:S01]  /*4aec0*/  LDL.LU.64 R26, [R1+0x44e0] ;  /* 0x0044e000011a7983 */ /* 0x001ea20000300a00 */
[----:B------:R-:W-:-:S02]  /*4aed0*/  IMAD.MOV.U32 R18, RZ, RZ, R17 ;  /* 0x000000ffff127224 */ /* 0x000fc400078e0011 */
[----:B------:R-:W-:Y:S01]  /*4aee0*/  IMAD.MOV.U32 R19, RZ, RZ, R16 ;  /* 0x000000ffff137224 */ /* 0x000fe200078e0010 */
[C---:B------:R-:W-:Y:S08]  /*4aef0*/  HMMA.16816.F32.BF16 R12, R48.reuse, R54, R12 ;  /* 0x00000036300c723c */ /* 0x040ff0000004180c */
[----:B------:R-:W-:Y:S01]  /*4af00*/  HMMA.16816.F32.BF16 R16, R48, R18, R40 ;  /* 0x000000123010723c */ /* 0x000fe20000041828 */
[----:B------:R-:W-:-:S02]  /*4af10*/  IMAD.MOV.U32 R25, RZ, RZ, R54 ;  /* 0x000000ffff197224 */ /* 0x000fc400078e0036 */
[----:B------:R-:W-:-:S05]  /*4af20*/  IMAD.MOV.U32 R24, RZ, RZ, R55 ;  /* 0x000000ffff187224 */ /* 0x000fca00078e0037 */
[----:B--2---:R-:W-:-:S15]  /*4af30*/  HMMA.16816.F32.BF16 R44, R48, R26, R44 ;  /* 0x0000001a302c723c */ /* 0x004fde000004182c */
[----:B------:R-:W-:-:S04]  /*4af40*/  NOP ;  /* 0x0000000000007918 */ /* 0x000fc80000000000 */
[----:B------:R-:W-:Y:S04]  /*4af50*/  STL.64 [R1+0x560], R44 ;  /* 0x0005602c01007387 */ /* 0x000fe80000100a00 */
[----:B------:R-:W-:Y:S04]  /*4af60*/  STL.64 [R1+0x568], R46 ;  /* 0x0005682e01007387 */ /* 0x000fe80000100a00 */
[----:B------:R-:W0:Y:S01]  /*4af70*/  LDSM.16.MT88.4 R44, [R29+UR5+0x2180] ;  /* 0x002180051d2c783b */ /* 0x000e220008004200 */
[C---:B------:R-:W-:Y:S08]  /*4af80*/  HMMA.16816.F32.BF16 R20, R48.reuse, R10, R20 ;  /* 0x0000000a3014723c */ /* 0x040ff00000041814 */
[----:B---3--:R-:W-:Y:S01]  /*4af90*/  HMMA.16816.F32.BF16 R32, R48, R6, R32 ;  /* 0x000000063020723c */ /* 0x008fe20000041820 */
[----:B0-----:R0:W-:Y:S10]  /*4afa0*/  STL.64 [R1+0x4400], R46 ;  /* 0x0044002e01007387 */ /* 0x0011f40000100a00 */
[----:B------:R1:W-:Y:S04]  /*4afb0*/  STL.64 [R1+0x550], R20 ;  /* 0x0005501401007387 */ /* 0x0003e80000100a00 */
[----:B------:R2:W-:Y:S01]  /*4afc0*/  STL.64 [R1+0x558], R22 ;  /* 0x0005581601007387 */ /* 0x0005e20000100a00 */
[----:B0-----:R-:W-:-:S02]  /*4afd0*/  IMAD.MOV.U32 R46, RZ, RZ, R5 ;  /* 0x000000ffff2e7224 */ /* 0x001fc400078e0005 */
[----:B------:R-:W-:Y:S02]  /*4afe0*/  IMAD.MOV.U32 R47, RZ, RZ, R4 ;  /* 0x000000ffff2f7224 */ /* 0x000fe400078e0004 */
[----:B-1----:R-:W-:Y:S02]  /*4aff0*/  IMAD.MOV.U32 R20, RZ, RZ, R60 ;  /* 0x000000ffff147224 */ /* 0x002fe400078e003c */
[----:B------:R-:W-:Y:S02]  /*4b000*/  IMAD.MOV.U32 R21, RZ, RZ, R3 ;  /* 0x000000ffff157224 */ /* 0x000fe400078e0003 */
[----:B--2---:R-:W-:Y:S02]  /*4b010*/  IMAD.MOV.U32 R22, RZ, RZ, R2 ;  /* 0x000000ffff167224 */ /* 0x004fe400078e0002 */
[----:B------:R-:W-:Y:S02]  /*4b020*/  IMAD.MOV.U32 R23, RZ, RZ, R0 ;  /* 0x000000ffff177224 */ /* 0x000fe400078e0000 */
[----:B------:R-:W-:-:S02]  /*4b030*/  IMAD.MOV.U32 R60, RZ, RZ, R32 ;  /* 0x000000ffff3c7224 */ /* 0x000fc400078e0020 */
[----:B------:R-:W-:Y:S02]  /*4b040*/  IMAD.MOV.U32 R3, RZ, RZ, R33 ;  /* 0x000000ffff037224 */ /* 0x000fe400078e0021 */
[----:B------:R-:W-:Y:S02]  /*4b050*/  IMAD.MOV.U32 R2, RZ, RZ, R34 ;  /* 0x000000ffff027224 */ /* 0x000fe400078e0022 */
[----:B------:R-:W-:Y:S02]  /*4b060*/  IMAD.MOV.U32 R0, RZ, RZ, R35 ;  /* 0x000000ffff007224 */ /* 0x000fe400078e0023 */
[C---:B----4-:R-:W-:Y:S01]  /*4b070*/  HMMA.16816.F32.BF16 R32, R48.reuse, R46, R36 ;  /* 0x0000002e3020723c */ /* 0x050fe20000041824 */
[----:B------:R-:W-:Y:S04]  /*4b080*/  STL.64 [R1+0x43f8], R44 ;  /* 0x0043f82c01007387 */ /* 0x000fe80000100a00 */
[----:B------:R-:W-:Y:S04]  /*4b090*/  STL [R1+0x3aec], R0 ;  /* 0x003aec0001007387 */ /* 0x000fe80000100800 */
[----:B------:R-:W-:Y:S04]  /*4b0a0*/  STL [R1+0x3ae8], R2 ;  /* 0x003ae80201007387 */ /* 0x000fe80000100800 */
[----:B------:R-:W-:Y:S04]  /*4b0b0*/  STL [R1+0x3ae4], R3 ;  /* 0x003ae40301007387 */ /* 0x000fe80000100800 */
[----:B------:R-:W-:Y:S04]  /*4b0c0*/  STL [R1+0x3ae0], R60 ;  /* 0x003ae03c01007387 */ /* 0x000fe80000100800 */
[----:B------:R-:W-:Y:S04]  /*4b0d0*/  STL.64 [R1+0x4470], R46 ;  /* 0x0044702e01007387 */ /* 0x000fe80000100a00 */
[----:B------:R-:W-:Y:S04]  /*4b0e0*/  STL.64 [R1+0x15e0], R32 ;  /* 0x0015e02001007387 */ /* 0x000fe80000100a00 */
[----:B------:R-:W-:Y:S04]  /*4b0f0*/  STL.64 [R1+0x15e8], R34 ;  /* 0x0015e82201007387 */ /* 0x000fe80000100a00 */
[----:B------:R-:W-:Y:S04]  /*4b100*/  STL.64 [R1+0x15d0], R16 ;  /* 0x0015d01001007387 */ /* 0x000fe80000100a00 */
[----:B------:R-:W-:Y:S04]  /*4b110*/  STL.64 [R1+0x15d8], R18 ;  /* 0x0015d81201007387 */ /* 0x000fe80000100a00 */
[----:B------:R0:W-:Y:S04]  /*4b120*/  STL.64 [R1+0x15c0], R12 ;  /* 0x0015c00c01007387 */ /* 0x0001e80000100a00 */
[----:B------:R1:W-:Y:S04]  /*4b130*/  STL.64 [R1+0x15c8], R14 ;  /* 0x0015c80e01007387 */ /* 0x0003e80000100a00 */
[----:B0-----:R-:W2:Y:S04]  /*4b140*/  LDL.LU R12, [R1+0x1f0] ;  /* 0x0001f000010c7983 */ /* 0x001ea80000300800 */
[----:B------:R-:W2:Y:S04]  /*4b150*/  LDL.LU R13, [R1+0x1f4] ;  /* 0x0001f400010d7983 */ /* 0x000ea80000300800 */
[----:B-1----:R-:W2:Y:S04]  /*4b160*/  LDL.LU R14, [R1+0x1f8] ;  /* 0x0001f800010e7983 */ /* 0x002ea80000300800 */
[----:B------:R-:W2:Y:S04]  /*4b170*/  LDL.LU R15, [R1+0x1fc] ;  /* 0x0001fc00010f7983 */ /* 0x000ea80000300800 */
[----:B------:R-:W3:Y:S04]  /*4b180*/  LDL.LU R16, [R1+0x210] ;  /* 0x0002100001107983 */ /* 0x000ee80000300800 */
        /* <DEDUP_REMOVED lines=8> */
[----:B------:R-:W4:Y:S01]  /*4b210*/  LDL.64 R54, [R1+0x18] ;  /* 0x0000180001367983 */ /* 0x000f220000100a00 */
[----:B------:R-:W-:Y:S03]  /*4b220*/  HMMA.16816.F32.BF16 R20, R48, R58, R20 ;  /* 0x0000003a3014723c */ /* 0x000fe60000041814 */
[----:B------:R-:W2:Y:S04]  /*4b230*/  LDL.LU R40, [R1+0x1e0] ;  /* 0x0001e00001287983 */ /* 0x000ea80000300800 */
[----:B------:R-:W2:Y:S04]  /*4b240*/  LDL.LU R41, [R1+0x1e4] ;  /* 0x0001e40001297983 */ /* 0x000ea80000300800 */
[----:B------:R-:W2:Y:S04]  /*4b250*/  LDL.LU R42, [R1+0x1e8] ;  /* 0x0001e800012a7983 */ /* 0x000ea80000300800 */
[----:B------:R-:W2:Y:S01]  /*4b260*/  LDL.LU R43, [R1+0x1ec] ;  /* 0x0001ec00012b7983 */ /* 0x000ea20000300800 */
[----:B------:R-:W-:-:S02]  /*4b270*/  IMAD.MOV.U32 R5, RZ, RZ, R58 ;  /* 0x000000ffff057224 */ /* 0x000fc400078e003a */
[----:B------:R-:W-:Y:S02]  /*4b280*/  IMAD.MOV.U32 R4, RZ, RZ, R59 ;  /* 0x000000ffff047224 */ /* 0x000fe400078e003b */
[----:B------:R-:W-:Y:S02]  /*4b290*/  IMAD.MOV.U32 R0, RZ, RZ, R20 ;  /* 0x000000ffff007224 */ /* 0x000fe400078e0014 */
[----:B------:R-:W-:Y:S01]  /*4b2a0*/  IMAD.MOV.U32 R2, RZ, RZ, R21 ;  /* 0x000000ffff027224 */ /* 0x000fe200078e0015 */
[----:B------:R-:W2:Y:S01]  /*4b2b0*/  LDL.LU R20, [R1+0x50] ;  /* 0x0000500001147983 */ /* 0x000ea20000300800 */
[----:B------:R-:W-:-:S03]  /*4b2c0*/  IMAD.MOV.U32 R3, RZ, RZ, R22 ;  /* 0x000000ffff037224 */ /* 0x000fc600078e0016 */
[----:B------:R-:W2:Y:S01]  /*4b2d0*/  LDL.LU R21, [R1+0x54] ;  /* 0x0000540001157983 */ /* 0x000ea20000300800 */
[----:B------:R-:W-:-:S03]  /*4b2e0*/  IMAD.MOV.U32 R60, RZ, RZ, R23 ;  /* 0x000000ffff3c7224 */ /* 0x000fc600078e0017 */
        /* <DEDUP_REMOVED lines=10> */
[----:B------:R-:W-:Y:S04]  /*4b390*/  STL [R1+0x3e84], R60 ;  /* 0x003e843c01007387 */ /* 0x000fe80000100800 */
[----:B------:R0:W-:Y:S04]  /*4b3a0*/  STL [R1+0x3e80], R3 ;  /* 0x003e800301007387 */ /* 0x0001e80000100800 */
[----:B------:R1:W-:Y:S04]  /*4b3b0*/  STL [R1+0x3e04], R2 ;  /* 0x003e040201007387 */ /* 0x0003e80000100800 */
[----:B------:R0:W-:Y:S01]  /*4b3c0*/  STL [R1+0x3e00], R0 ;  /* 0x003e000001007387 */ /* 0x0001e20000100800 */
[C---:B---3--:R-:W-:Y:S08]  /*4b3d0*/  HMMA.16816.F32.BF16 R16, R48.reuse, R34, R16 ;  /* 0x000000223010723c */ /* 0x048ff00000041810 */
[----:B----4-:R-:W-:Y:S01]  /*4b3e0*/  HMMA.16816.F32.BF16 R36, R48, R54, R36 ;  /* 0x000000363024723c */ /* 0x010fe20000041824 */
[----:B0-----:R-:W-:-:S02]  /*4b3f0*/  IMAD.MOV.U32 R3, RZ, RZ, R35 ;  /* 0x000000ffff037224 */ /* 0x001fc400078e0023 */
[----:B-1----:R-:W-:Y:S02]  /*4b400*/  IMAD.MOV.U32 R2, RZ, RZ, R54 ;  /* 0x000000ffff027224 */ /* 0x002fe400078e0036 */
[----:B------:R-:W-:-:S06]  /*4b410*/  IMAD.MOV.U32 R0, RZ, RZ, R55 ;  /* 0x000000ffff007224 */ /* 0x000fcc00078e0037 */
[----:B------:R0:W-:Y:S04]  /*4b420*/  STL.64 [R1+0x15a0], R16 ;  /* 0x0015a01001007387 */ /* 0x0001e80000100a00 */
[----:B------:R1:W-:Y:S01]  /*4b430*/  STL.64 [R1+0x15a8], R18 ;  /* 0x0015a81201007387 */ /* 0x0003e20000100a00 */
[----:B0-----:R-:W-:-:S03]  /*4b440*/  IMAD.MOV.U32 R16, RZ, RZ, R34 ;  /* 0x000000ffff107224 */ /* 0x001fc600078e0022 */
[----:B-1----:R-:W3:Y:S04]  /*4b450*/  LDL.LU.64 R18, [R1+0x44d8] ;  /* 0x0044d80001127983 */ /* 0x002ee80000300a00 */
[----:B------:R-:W4:Y:S04]  /*4b460*/  LDL.LU.64 R34, [R1+0x44d0] ;  /* 0x0044d00001227983 */ /* 0x000f280000300a00 */
[----:B------:R-:W2:Y:S04]  /*4b470*/  LDL.LU.64 R32, [R1+0x44c8] ;  /* 0x0044c80001207983 */ /* 0x000ea80000300a00 */
[----:B------:R-:W-:Y:S04]  /*4b480*/  STL.64 [R1+0x1590], R36 ;  /* 0x0015902401007387 */ /* 0x000fe80000100a00 */
[----:B------:R0:W-:Y:S04]  /*4b490*/  STL.64 [R1+0x1598], R38 ;  /* 0x0015982601007387 */ /* 0x0001e80000100a00 */
[----:B0-----:R-:W2:Y:S04]  /*4b4a0*/  LDL.LU.64 R38, [R1+0x44c0] ;  /* 0x0044c00001267983 */ /* 0x001ea80000300a00 */
[----:B------:R-:W2:Y:S04]  /*4b4b0*/  LDL.LU.64 R36, [R1+0x44b8] ;  /* 0x0044b80001247983 */ /* 0x000ea80000300a00 */
[----:B------:R-:W2:Y:S02]  /*4b4c0*/  LDL.LU.64 R54, [R1+0x44b0] ;  /* 0x0044b00001367983 */ /* 0x000ea40000300a00 */
[----:B--2---:R-:W-:-:S15]  /*4b4d0*/  HMMA.16816.F32.BF16 R12, R48, R54, R12 ;  /* 0x00000036300c723c */ /* 0x004fde000004180c */
[----:B------:R-:W-:-:S04]  /*4b4e0*/  NOP ;  /* 0x0000000000007918 */ /* 0x000fc80000000000 */
[----:B------:R-:W-:Y:S04]  /*4b4f0*/  STL.64 [R1+0x1580], R12 ;  /* 0x0015800c01007387 */ /* 0x000fe80000100a00 */
[----:B------:R0:W-:Y:S04]  /*4b500*/  STL.64 [R1+0x1588], R14 ;  /* 0x0015880e01007387 */ /* 0x0001e80000100a00 */
[----:B0-----:R-:W2:Y:S04]  /*4b510*/  LDL.LU.64 R14, [R1+0x44a8] ;  /* 0x0044a800010e7983 */ /* 0x001ea80000300a00 */
[----:B------:R0:W-:Y:S04]  /*4b520*/  STL.64 [R1+0x4418], R54 ;  /* 0x0044183601007387 */ /* 0x0001e80000100a00 */
[----:B------:R-:W3:Y:S04]  /*4b530*/  LDL.LU R52, [R1+0x4e0] ;  /* 0x0004e00001347983 */ /* 0x000ee80000300800 */
[----:B------:R-:W4:Y:S04]  /*4b540*/  LDL.LU R53, [R1+0x4e4] ;  /* 0x0004e40001357983 */ /* 0x000f280000300800 */
[----:B0-----:R-:W4:Y:S04]  /*4b550*/  LDL.LU R54, [R1+0x4e8] ;  /* 0x0004e80001367983 */ /* 0x001f280000300800 */
[----:B------:R-:W4:Y:S01]  /*4b560*/  LDL.LU R55, [R1+0x4ec] ;  /* 0x0004ec0001377983 */ /* 0x000f220000300800 */
[C---:B--2---:R-:W-:Y:S08]  /*4b570*/  HMMA.16816.F32.BF16 R40, R48.reuse, R14, R40 ;  /* 0x0000000e3028723c */ /* 0x044ff00000041828 */
[----:B---3--:R-:W-:Y:S11]  /*4b580*/  HMMA.16816.F32.BF16 R48, R48, R18, R20 ;  /* 0x000000123030723c */ /* 0x008ff60000041814 */
[----:B------:R-:W-:Y:S04]  /*4b590*/  STL.64 [R1+0x1570], R40 ;  /* 0x0015702801007387 */ /* 0x000fe80000100a00 */
[----:B------:R0:W-:Y:S04]  /*4b5a0*/  STL.64 [R1+0x1578], R42 ;  /* 0x0015782a01007387 */ /* 0x0001e80000100a00 */
[----:B0-----:R-:W2:Y:S04]  /*4b5b0*/  LDL.LU.64 R42, [R1+0x44a0] ;  /* 0x0044a000012a7983 */ /* 0x001ea80000300a00 */
[----:B------:R-:W3:Y:S04]  /*4b5c0*/  LDL.LU.64 R40, [R1+0x4498] ;  /* 0x0044980001287983 */ /* 0x000ee80000300a00 */
[----:B------:R0:W-:Y:S04]  /*4b5d0*/  STL.64 [R1+0x4410], R14 ;  /* 0x0044100e01007387 */ /* 0x0001e80000100a00 */
[----:B------:R-:W2:Y:S04]  /*4b5e0*/  LDL.LU R12, [R1+0x380] ;  /* 0x00038000010c7983 */ /* 0x000ea80000300800 */
[----:B------:R-:W2:Y:S04]  /*4b5f0*/  LDL.LU R13, [R1+0x384] ;  /* 0x00038400010d7983 */ /* 0x000ea80000300800 */
[----:B0-----:R-:W2:Y:S04]  /*4b600*/  LDL.LU R14, [R1+0x388] ;  /* 0x00038800010e7983 */ /* 0x001ea80000300800 */
[----:B------:R-:W2:Y:S04]  /*4b610*/  LDL.LU R15, [R1+0x38c] ;  /* 0x00038c00010f7983 */ /* 0x000ea80000300800 */
[----:B------:R-:W2:Y:S04]  /*4b620*/  LDL.LU.64 R22, [R1+0x4490] ;  /* 0x0044900001167983 */ /* 0x000ea80000300a00 */
[----:B------:R-:W2:Y:S04]  /*4b630*/  LDL.LU.64 R20, [R1+0x4488] ;  /* 0x0044880001147983 */ /* 0x000ea80000300a00 */
[----:B------:R0:W-:Y:S04]  /*4b640*/  STL.64 [R1+0x540], R48 ;  /* 0x0005403001007387 */ /* 0x0001e80000100a00 */
[----:B------:R1:W-:Y:S04]  /*4b650*/  STL.64 [R1+0x548], R50 ;  /* 0x0005483201007387 */ /* 0x0003e80000100a00 */
[----:B0-----:R-:W4:Y:S04]  /*4b660*/  LDL.LU R48, [R1+0x320] ;  /* 0x0003200001307983 */ /* 0x001f280000300800 */
[----:B------:R-:W4:Y:S04]  /*4b670*/  LDL.LU R49, [R1+0x324] ;  /* 0x0003240001317983 */ /* 0x000f280000300800 */
[----:B-1----:R-:W4:Y:S04]  /*4b680*/  LDL.LU R50, [R1+0x328] ;  /* 0x0003280001327983 */ /* 0x002f280000300800 */
[----:B------:R-:W4:Y:S04]  /*4b690*/  LDL.LU R51, [R1+0x32c] ;  /* 0x00032c0001337983 */ /* 0x000f280000300800 */
[----:B------:R-:W-:Y:S01]  /*4b6a0*/  STL.64 [R1+0x4408], R18 ;  /* 0x0044081201007387 */ /* 0x000fe20000100a00 */
[----:B--2---:R-:W-:-:S15]  /*4b6b0*/  HMMA.16816.F32.BF16 R56, R20, R42, R56 ;  /* 0x0000002a1438723c */ /* 0x004fde0000041838 */
[----:B------:R-:W-:-:S04]  /*4b6c0*/  NOP ;  /* 0x0000000000007918 */ /* 0x000fc80000000000 */
[----:B------:R-:W-:Y:S04]  /*4b6d0*/  STL.64 [R1+0x2b0], R56 ;  /* 0x0002b03801007387 */ /* 0x000fe80000100a00 */
[----:B------:R0:W-:Y:S04]  /*4b6e0*/  STL.64 [R1+0x2b8], R58 ;  /* 0x0002b83a01007387 */ /* 0x0001e80000100a00 */
[----:B0-----:R-:W2:Y:S04]  /*4b6f0*/  LDL.LU.64 R58, [R1+0x4480] ;  /* 0x00448000013a7983 */ /* 0x001ea80000300a00 */
[----:B------:R-:W2:Y:S04]  /*4b700*/  LDL.LU.64 R56, [R1+0x4478] ;  /* 0x0044780001387983 */ /* 0x000ea80000300a00 */
[----:B------:R-:W-:Y:S04]  /*4b710*/  STL.64 [R1+0x4428], R42 ;  /* 0x0044282a01007387 */ /* 0x000fe80000100a00 */
[----:B---3--:R2:W-:Y:S01]  /*4b720*/  STL.64 [R1+0x4420], R40 ;  /* 0x0044202801007387 */ /* 0x0085e20000100a00 */
[C---:B------:R-:W-:Y:S03]  /*4b730*/  HMMA.16816.F32.BF16 R12, R20.reuse, R30, R12 ;  /* 0x0000001e140c723c */ /* 0x040fe6000004180c */
[----:B------:R-:W-:Y:S04]  /*4b740*/  STL.64 [R1+0x43f0], R38 ;  /* 0x0043f02601007387 */ /* 0x000fe80000100a00 */
[----:B------:R-:W-:Y:S01]  /*4b750*/  STL.64 [R1+0x43e8], R36 ;  /* 0x0043e82401007387 */ /* 0x000fe20000100a00 */
[----:B--2---:R-:W-:Y:S01]  /*4b760*/  HMMA.16816.F32.BF16 R40, R20, R38, R56 ;  /* 0x000000261428723c */ /* 0x004fe20000041838 */
[----:B------:R-:W-:-:S07]  /*4b770*/  IMAD.MOV.U32 R58, RZ, RZ, R16 ;  /* 0x000000ffff3a7224 */ /* 0x000fce00078e0010 */
[----:B----4-:R-:W-:Y:S01]  /*4b780*/  HMMA.16816.F32.BF16 R16, R20, R34, R48 ;  /* 0x000000221410723c */ /* 0x010fe20000041830 */
[----:B------:R-:W-:-:S10]  /*4b790*/  IMAD.MOV.U32 R59, RZ, RZ, R3 ;  /* 0x000000ffff3b7224 */ /* 0x000fd400078e0003 */
        /* <DEDUP_REMOVED lines=9> */
[----:B------:R1:W-:Y:S01]  /*4b830*/  STL.64 [R1+0x288], R14 ;  /* 0x0002880e01007387 */ /* 0x0003e20000100a00 */
[C---:B0-----:R-:W-:Y:S08]  /*4b840*/  HMMA.16816.F32.BF16 R16, R20.reuse, R26, R52 ;  /* 0x0000001a1410723c */ /* 0x041ff00000041834 */
[----:B-1----:R-:W-:Y:S11]  /*4b850*/  HMMA.16816.F32.BF16 R12, R20, R10, R44 ;  /* 0x0000000a140c723c */ /* 0x002ff6000004182c */
        /* <DEDUP_REMOVED lines=8> */
[----:B-1----:R-:W3:Y:S04]  /*4b8e0*/  LDL.LU R14, [R1+0x6e8] ;  /* 0x0006e800010e7983 */ /* 0x002ee80000300800 */
        /* <DEDUP_REMOVED lines=9> */
[----:B------:R-:W-:-:S05]  /*4b980*/  LOP3.LUT R29, R61, 0x40, RZ, 0x3c, !PT ;  /* 0x000000403d1d7812 */ /* 0x000fca00078e3cff */
[----:B------:R-:W0:Y:S01]  /*4b990*/  LDSM.16.MT88.4 R48, [R29+UR5+0x2000] ;  /* 0x002000051d30783b */ /* 0x000e220008004200 */
[----:B------:R-:W-:Y:S02]  /*4b9a0*/  IMAD.MOV.U32 R39, RZ, RZ, R24 ;  /* 0x000000ffff277224 */ /* 0x000fe400078e0018 */
[----:B------:R-:W-:Y:S01]  /*4b9b0*/  IMAD.MOV.U32 R38, RZ, RZ, R25 ;  /* 0x000000ffff267224 */ /* 0x000fe200078e0019 */
[----:B---3--:R-:W-:Y:S04]  /*4b9c0*/  STL.64 [R1+0x4468], R14 ;  /* 0x0044680e01007387 */ /* 0x008fe80000100a00 */
[----:B--2---:R1:W-:Y:S01]  /*4b9d0*/  STL.64 [R1+0x4460], R12 ;  /* 0x0044600c01007387 */ /* 0x0043e20000100a00 */
[----:B----4-:R-:W-:Y:S03]  /*4b9e0*/  HMMA.16816.F32.BF16 R44, R20, R6, R44 ;  /* 0x00000006142c723c */ /* 0x010fe6000004182c */
[----:B-1----:R-:W2:Y:S04]  /*4b9f0*/  LDL.LU R12, [R1+0x730] ;  /* 0x00073000010c7983 */ /* 0x002ea80000300800 */
[----:B------:R-:W2:Y:S04]  /*4ba00*/  LDL.LU R13, [R1+0x734] ;  /* 0x00073400010d7983 */ /* 0x000ea80000300800 */
[----:B------:R-:W2:Y:S04]  /*4ba10*/  LDL.LU R14, [R1+0x738] ;  /* 0x00073800010e7983 */ /* 0x000ea80000300800 */
[----:B------:R-:W2:Y:S04]  /*4ba20*/  LDL.LU R15, [R1+0x73c] ;  /* 0x00073c00010f7983 */ /* 0x000ea80000300800 */
[----:B------:R-:W2:Y:S04]  /*4ba30*/  LDL.64 R10, [R1+0xe8] ;  /* 0x0000e800010a7983 */ /* 0x000ea80000100a00 */
[----:B------:R-:W3:Y:S04]  /*4ba40*/  LDL.LU R24, [R1+0x710] ;  /* 0x0007100001187983 */ /* 0x000ee80000300800 */
[----:B------:R-:W3:Y:S04]  /*4ba50*/  LDL.LU R25, [R1+0x714] ;  /* 0x0007140001197983 */ /* 0x000ee80000300800 */
[----:B------:R-:W3:Y:S04]  /*4ba60*/  LDL.LU R26, [R1+0x718] ;  /* 0x00071800011a7983 */ /* 0x000ee80000300800 */
        /* <DEDUP_REMOVED lines=9> */
[----:B0-----:R-:W-:Y:S04]  /*4bb00*/  STL.64 [R1+0x4340], R50 ;  /* 0x0043403201007387 */ /* 0x001fe80000100a00 */
[----:B------:R0:W-:Y:S04]  /*4bb10*/  STL.64 [R1+0x4338], R48 ;  /* 0x0043383001007387 */ /* 0x0001e80000100a00 */
[----:B0-----:R-:W4:Y:S04]  /*4bb20*/  LDL.LU R48, [R1+0x720] ;  /* 0x0007200001307983 */ /* 0x001f280000300800 */
[----:B------:R-:W4:Y:S04]  /*4bb30*/  LDL.LU R49, [R1+0x724] ;  /* 0x0007240001317983 */ /* 0x000f280000300800 */
[----:B------:R-:W4:Y:S04]  /*4bb40*/  LDL.LU R50, [R1+0x728] ;  /* 0x0007280001327983 */ /* 0x000f280000300800 */
[----:B------:R-:W4:Y:S04]  /*4bb50*/  LDL.LU R51, [R1+0x72c] ;  /* 0x00072c0001337983 */ /* 0x000f280000300800 */
[----:B------:R-:W-:Y:S04]  /*4bb60*/  STL.64 [R1+0x1440], R44 ;  /* 0x0014402c01007387 */ /* 0x000fe80000100a00 */
[----:B------:R0:W-:Y:S04]  /*4bb70*/  STL.64 [R1+0x1448], R46 ;  /* 0x0014482e01007387 */ /* 0x0001e80000100a00 */
[----:B0-----:R-:W4:Y:S01]  /*4bb80*/  LDL.LU.64 R46, [R1+0x4470] ;  /* 0x00447000012e7983 */ /* 0x001f220000300a00 */
[----:B------:R-:W-:-:S02]  /*4bb90*/  IMAD.MOV.U32 R58, RZ, RZ, R5 ;  /* 0x000000ffff3a7224 */ /* 0x000fc400078e0005 */
[----:B------:R-:W-:Y:S02]  /*4bba0*/  IMAD.MOV.U32 R59, RZ, RZ, R4 ;  /* 0x000000ffff3b7224 */ /* 0x000fe400078e0004 */
[----:B------:R-:W-:Y:S02]  /*4bbb0*/  IMAD.MOV.U32 R54, RZ, RZ, R2 ;  /* 0x000000ffff367224 */ /* 0x000fe400078e0002 */
[----:B------:R-:W-:Y:S01]  /*4bbc0*/  IMAD.MOV.U32 R55, RZ, RZ, R0 ;  /* 0x000000ffff377224 */ /* 0x000fe200078e0000 */
[C---:B--2---:R-:W-:Y:S08]  /*4bbd0*/  HMMA.16816.F32.BF16 R12, R20.reuse, R10, R12 ;  /* 0x0000000a140c723c */ /* 0x044ff0000004180c */
[----:B---3--:R-:W-:Y:S01]  /*4bbe0*/  HMMA.16816.F32.BF16 R56, R20, R58, R24 ;  /* 0x0000003a1438723c */ /* 0x008fe20000041818 */
[----:B------:R-:W-:-:S02]  /*4bbf0*/  IMAD.MOV.U32 R2, RZ, RZ, R10 ;  /* 0x000000ffff027224 */ /* 0x000fc400078e000a */
[----:B------:R-:W-:-:S05]  /*4bc00*/  IMAD.MOV.U32 R0, RZ, RZ, R11 ;  /* 0x000000ffff007224 */ /* 0x000fca00078e000b */
[C---:B----4-:R-:W-:Y:S08]  /*4bc10*/  HMMA.16816.F32.BF16 R44, R20.reuse, R46, R16 ;  /* 0x0000002e142c723c */ /* 0x050ff00000041810 */
[C---:B------:R-:W-:Y:S01]  /*4bc20*/  HMMA.16816.F32.BF16 R36, R20.reuse, R38, R48 ;  /* 0x000000261424723c */ /* 0x040fe20000041830 */
[----:B------:R-:W2:Y:S10]  /*4bc30*/  LDL.LU R16, [R1+0x6d0] ;  /* 0x0006d00001107983 */ /* 0x000eb40000300800 */
[----:B------:R0:W-:Y:S04]  /*4bc40*/  STL.64 [R1+0x1430], R44 ;  /* 0x0014302c01007387 */ /* 0x0001e80000100a00 */
[----:B------:R1:W-:Y:S04]  /*4bc50*/  STL.64 [R1+0x1438], R46 ;  /* 0x0014382e01007387 */ /* 0x0003e80000100a00 */
[----:B------:R-:W2:Y:S04]  /*4bc60*/  LDL.LU R17, [R1+0x6d4] ;  /* 0x0006d40001117983 */ /* 0x000ea80000300800 */
[----:B------:R-:W2:Y:S04]  /*4bc70*/  LDL.LU R18, [R1+0x6d8] ;  /* 0x0006d80001127983 */ /* 0x000ea80000300800 */
[----:B------:R-:W2:Y:S04]  /*4bc80*/  LDL.LU R19, [R1+0x6dc] ;  /* 0x0006dc0001137983 */ /* 0x000ea80000300800 */
[----:B0-----:R-:W3:Y:S04]  /*4bc90*/  LDL.LU R44, [R1+0x6b0] ;  /* 0x0006b000012c7983 */ /* 0x001ee80000300800 */
[----:B------:R-:W3:Y:S04]  /*4bca0*/  LDL.LU R45, [R1+0x6b4] ;  /* 0x0006b400012d7983 */ /* 0x000ee80000300800 */
[----:B-1----:R-:W3:Y:S04]  /*4bcb0*/  LDL.LU R46, [R1+0x6b8] ;  /* 0x0006b800012e7983 */ /* 0x002ee80000300800 */
[----:B------:R-:W3:Y:S04]  /*4bcc0*/  LDL.LU R47, [R1+0x6bc] ;  /* 0x0006bc00012f7983 */ /* 0x000ee80000300800 */
[----:B------:R-:W-:Y:S04]  /*4bcd0*/  STL.64 [R1+0x1420], R12 ;  /* 0x0014200c01007387 */ /* 0x000fe80000100a00 */
[----:B------:R0:W-:Y:S04]  /*4bce0*/  STL.64 [R1+0x1428], R14 ;  /* 0x0014280e01007387 */ /* 0x0001e80000100a00 */
[----:B0-----:R-:W4:Y:S04]  /*4bcf0*/  LDL.LU.64 R14, [R1+0x4468] ;  /* 0x00446800010e7983 */ /* 0x001f280000300a00 */
[----:B------:R-:W4:Y:S04]  /*4bd00*/  LDL.LU.64 R12, [R1+0x4460] ;  /* 0x00446000010c7983 */ /* 0x000f280000300a00 */
[----:B------:R-:W2:Y:S04]  /*4bd10*/  LDL.LU.64 R10, [R1+0x4458] ;  /* 0x00445800010a7983 */ /* 0x000ea80000300a00 */
[----:B------:R-:W2:Y:S04]  /*4bd20*/  LDL.LU.64 R8, [R1+0x4450] ;  /* 0x0044500001087983 */ /* 0x000ea80000300a00 */
[----:B------:R-:W2:Y:S04]  /*4bd30*/  LDL.LU R48, [R1+0x840] ;  /* 0x0008400001307983 */ /* 0x000ea80000300800 */
[----:B------:R0:W-:Y:S04]  /*4bd40*/  STL.64 [R1+0x1410], R36 ;  /* 0x0014102401007387 */ /* 0x0001e80000100a00 */
[----:B------:R1:W-:Y:S04]  /*4bd50*/  STL.64 [R1+0x1418], R38 ;  /* 0x0014182601007387 */ /* 0x0003e80000100a00 */
[----:B------:R-:W2:Y:S04]  /*4bd60*/  LDL.LU R49, [R1+0x844] ;  /* 0x0008440001317983 */ /* 0x000ea80000300800 */
[----:B------:R-:W2:Y:S04]  /*4bd70*/  LDL.LU R50, [R1+0x848] ;  /* 0x0008480001327983 */ /* 0x000ea80000300800 */
[----:B------:R-:W2:Y:S04]  /*4bd80*/  LDL.LU R51, [R1+0x84c] ;  /* 0x00084c0001337983 */ /* 0x000ea80000300800 */
[----:B0-----:R-:W2:Y:S04]  /*4bd90*/  LDL.LU R36, [R1+0x6c0] ;  /* 0x0006c00001247983 */ /* 0x001ea80000300800 */
[----:B------:R-:W2:Y:S04]  /*4bda0*/  LDL.LU R37, [R1+0x6c4] ;  /* 0x0006c40001257983 */ /* 0x000ea80000300800 */
[----:B-1----:R-:W2:Y:S04]  /*4bdb0*/  LDL.LU R38, [R1+0x6c8] ;  /* 0x0006c80001267983 */ /* 0x002ea80000300800 */
[----:B------:R-:W2:Y:S04]  /*4bdc0*/  LDL.LU R39, [R1+0x6cc] ;  /* 0x0006cc0001277983 */ /* 0x000ea80000300800 */
[----:B------:R-:W2:Y:S04]  /*4bdd0*/  LDL.LU.64 R26, [R1+0x4448] ;  /* 0x00444800011a7983 */ /* 0x000ea80000300a00 */
[----:B------:R-:W-:Y:S04]  /*4bde0*/  STL.64 [R1+0x1400], R56 ;  /* 0x0014003801007387 */ /* 0x000fe80000100a00 */
[----:B------:R0:W-:Y:S04]  /*4bdf0*/  STL.64 [R1+0x1408], R58 ;  /* 0x0014083a01007387 */ /* 0x0001e80000100a00 */
[----:B0-----:R-:W2:Y:S01]  /*4be00*/  LDL.LU.64 R58, [R1+0x4440] ;  /* 0x00444000013a7983 */ /* 0x001ea20000300a00 */
[C---:B------:R-:W-:Y:S08]  /*4be10*/  HMMA.16816.F32.BF16 R52, R20.reuse, R54, R40 ;  /* 0x000000361434723c */ /* 0x040ff00000041828 */
        /* <DEDUP_REMOVED lines=10> */
[----:B------:R-:W2:Y:S04]  /*4bec0*/  LDL.LU R59, [R1+0x7ac] ;  /* 0x0007ac00013b7983 */ /* 0x000ea80000300800 */
[----:B------:R-:W2:Y:S04]  /*4bed0*/  LDL.LU.64 R42, [R1+0x4428] ;  /* 0x00442800012a7983 */ /* 0x000ea80000300a00 */
[----:B------:R-:W2:Y:S04]  /*4bee0*/  LDL.LU.64 R40, [R1+0x4420] ;  /* 0x0044200001287983 */ /* 0x000ea80000300a00 */
[----:B------:R-:W-:Y:S04]  /*4bef0*/  STL.64 [R1+0x750], R52 ;  /* 0x0007503401007387 */ /* 0x000fe80000100a00 */
[----:B------:R0:W-:Y:S04]  /*4bf00*/  STL.64 [R1+0x758], R54 ;  /* 0x0007583601007387 */ /* 0x0001e80000100a00 */
[----:B0-----:R-:W4:Y:S02]  /*4bf10*/  LDL.LU.64 R54, [R1+0x4418] ;  /* 0x0044180001367983 */ /* 0x001f240000300a00 */
[----:B----4-:R-:W-:-:S15]  /*4bf20*/  HMMA.16816.F32.BF16 R12, R20, R54, R12 ;  /* 0x00000036140c723c */ /* 0x010fde000004180c */
[----:B------:R-:W-:-:S04]  /*4bf30*/  NOP ;  /* 0x0000000000007918 */ /* 0x000fc80000000000 */
[----:B------:R-:W-:Y:S04]  /*4bf40*/  STL.64 [R1+0x740], R12 ;  /* 0x0007400c01007387 */ /* 0x000fe80000100a00 */
[----:B------:R0:W-:Y:S04]  /*4bf50*/  STL.64 [R1+0x748], R14 ;  /* 0x0007480e01007387 */ /* 0x0001e80000100a00 */
[----:B0-----:R-:W4:Y:S04]  /*4bf60*/  LDL.LU.64 R14, [R1+0x4410] ;  /* 0x00441000010e7983 */ /* 0x001f280000300a00 */
[----:B------:R0:W-:Y:S04]  /*4bf70*/  STL.64 [R1+0x4368], R54 ;  /* 0x0043683601007387 */ /* 0x0001e80000100a00 */
[----:B------:R-:W2:Y:S04]  /*4bf80*/  LDL.LU R52, [R1+0x790] ;  /* 0x0007900001347983 */ /* 0x000ea80000300800 */
[----:B------:R-:W2:Y:S04]  /*4bf90*/  LDL.LU R53, [R1+0x794] ;  /* 0x0007940001357983 */ /* 0x000ea80000300800 */
[----:B0-----:R-:W2:Y:S04]  /*4bfa0*/  LDL.LU R54, [R1+0x798] ;  /* 0x0007980001367983 */ /* 0x001ea80000300800 */
[----:B------:R-:W2:Y:S01]  /*4bfb0*/  LDL.LU R55, [R1+0x79c] ;  /* 0x00079c0001377983 */ /* 0x000ea20000300800 */
[----:B----4-:R-:W-:-:S15]  /*4bfc0*/  HMMA.16816.F32.BF16 R16, R20, R14, R16 ;  /* 0x0000000e1410723c */ /* 0x010fde0000041810 */
[----:B------:R-:W-:-:S04]  /*4bfd0*/  NOP ;  /* 0x0000000000007918 */ /* 0x000fc80000000000 */
[----:B------:R-:W-:Y:S04]  /*4bfe0*/  STL.64 [R1+0x730], R16 ;  /* 0x0007301001007387 */ /* 0x000fe80000100a00 */
[----:B------:R0:W-:Y:S04]  /*4bff0*/  STL.64 [R1+0x738], R18 ;  /* 0x0007381201007387 */ /* 0x0001e80000100a00 */
[----:B0-----:R-:W3:Y:S04]  /*4c000*/  LDL.LU.64 R18, [R1+0x4408] ;  /* 0x0044080001127983 */ /* 0x001ee80000300a00 */
[----:B------:R0:W-:Y:S04]  /*4c010*/  STL.64 [R1+0x43a8], R14 ;  /* 0x0043a80e01007387 */ /* 0x0001e80000100a00 */
[----:B------:R-:W4:Y:S04]  /*4c020*/  LDL.LU R12, [R1+0x780] ;  /* 0x00078000010c7983 */ /* 0x000f280000300800 */
[----:B------:R-:W4:Y:S04]  /*4c030*/  LDL.LU R13, [R1+0x784] ;  /* 0x00078400010d7983 */ /* 0x000f280000300800 */
[----:B0-----:R-:W4:Y:S04]  /*4c040*/  LDL.LU R14, [R1+0x788] ;  /* 0x00078800010e7983 */ /* 0x001f280000300800 */
[----:B------:R-:W4:Y:S01]  /*4c050*/  LDL.LU R15, [R1+0x78c] ;  /* 0x00078c00010f7983 */ /* 0x000f220000300800 */
[----:B---3--:R-:W-:Y:S03]  /*4c060*/  HMMA.16816.F32.BF16 R20, R20, R18, R44 ;  /* 0x000000121414723c */ /* 0x008fe6000004182c */
[----:B------:R-:W2:Y:S04]  /*4c070*/  LDL.LU.64 R46, [R1+0x4400] ;  /* 0x00440000012e7983 */ /* 0x000ea80000300a00 */
[----:B------:R-:W2:-:S12]  /*4c080*/  LDL.LU.64 R44, [R1+0x43f8] ;  /* 0x0043f800012c7983 */ /* 0x000e980000300a00 */
[----:B------:R0:W-:Y:S04]  /*4c090*/  STL.64 [R1+0x250], R20 ;  /* 0x0002501401007387 */ /* 0x0001e80000100a00 */
[----:B------:R1:W-:Y:S04]  /*4c0a0*/  STL.64 [R1+0x258], R22 ;  /* 0x0002581601007387 */ /* 0x0003e80000100a00 */
[----:B0-----:R-:W3:Y:S04]  /*4c0b0*/  LDL.LU R20, [R1+0x770] ;  /* 0x0007700001147983 */ /* 0x001ee80000300800 */
[----:B------:R-:W3:Y:S04]  /*4c0c0*/  LDL.LU R21, [R1+0x774] ;  /* 0x0007740001157983 */ /* 0x000ee80000300800 */
[----:B-1----:R-:W3:Y:S04]  /*4c0d0*/  LDL.LU R22, [R1+0x778] ;  /* 0x0007780001167983 */ /* 0x002ee80000300800 */
[----:B------:R-:W3:Y:S04]  /*4c0e0*/  LDL.LU R23, [R1+0x77c] ;  /* 0x00077c0001177983 */ /* 0x000ee80000300800 */
[----:B------:R0:W-:Y:S04]  /*4c0f0*/  STL.64 [R1+0x4390], R18 ;  /* 0x0043901201007387 */ /* 0x0001e80000100a00 */
[----:B------:R-:W3:Y:S04]  /*4c100*/  LDL.LU R16, [R1+0x760] ;  /* 0x0007600001107983 */ /* 0x000ee80000300800 */
[----:B------:R-:W3:Y:S04]  /*4c110*/  LDL.LU R17, [R1+0x764] ;  /* 0x0007640001117983 */ /* 0x000ee80000300800 */
[----:B0-----:R-:W3:Y:S04]  /*4c120*/  LDL.LU R18, [R1+0x768] ;  /* 0x0007680001127983 */ /* 0x001ee80000300800 */
[----:B------:R-:W3:Y:S01]  /*4c130*/  LDL.LU R19, [R1+0x76c] ;  /* 0x00076c0001137983 */ /* 0x000ee20000300800 */
[----:B--2---:R-:W-:-:S15]  /*4c140*/  HMMA.16816.F32.BF16 R36, R44, R42, R36 ;  /* 0x0000002a2c24723c */ /* 0x004fde0000041824 */
[----:B------:R-:W-:-:S04]  /*4c150*/  NOP ;  /* 0x0000000000007918 */ /* 0x000fc80000000000 */
[----:B------:R-:W-:Y:S04]  /*4c160*/  STL.64 [R1+0x1d0], R36 ;  /* 0x0001d02401007387 */ /* 0x000fe80000100a00 */
[----:B------:R0:W-:Y:S04]  /*4c170*/  STL.64 [R1+0x1d8], R38 ;  /* 0x0001d82601007387 */ /* 0x0001e80000100a00 */
[----:B0-----:R-:W3:Y:S04]  /*4c180*/  LDL.LU.64 R38, [R1+0x43f0] ;  /* 0x0043f00001267983 */ /* 0x001ee80000300a00 */
[----:B------:R-:W2:Y:S04]  /*4c190*/  LDL.LU.64 R36, [R1+0x43e8] ;  /* 0x0043e80001247983 */ /* 0x000ea80000300a00 */
[----:B------:R-:W-:Y:S04]  /*4c1a0*/  STL.64 [R1+0x4350], R42 ;  /* 0x0043502a01007387 */ /* 0x000fe80000100a00 */
[----:B------:R-:W-:Y:S01]  /*4c1b0*/  STL.64 [R1+0x4348], R40 ;  /* 0x0043482801007387 */ /* 0x000fe20000100a00 */
[C---:B----4-:R-:W-:Y:S08]  /*4c1c0*/  HMMA.16816.F32.BF16 R12, R44.reuse, R30, R12 ;  /* 0x0000001e2c0c723c */ /* 0x050ff0000004180c */
[----:B---3--:R-:W-:Y:S01]  /*4c1d0*/  HMMA.16816.F32.BF16 R16, R44, R38, R16 ;  /* 0x000000262c10723c */ /* 0x008fe20000041810 */
[----:B------:R-:W-:Y:S04]  /*4c1e0*/  STL.64 [R1+0x4360], R38 ;  /* 0x0043602601007387 */ /* 0x000fe80000100a00 */
[----:B--2---:R-:W-:-:S14]  /*4c1f0*/  STL.64 [R1+0x4358], R36 ;  /* 0x0043582401007387 */ /* 0x004fdc0000100a00 */
[----:B------:R-:W-:Y:S04]  /*4c200*/  STL.64 [R1+0x1c0], R16 ;  /* 0x0001c01001007387 */ /* 0x000fe80000100a00 */
[----:B------:R0:W-:Y:S02]  /*4c210*/  STL.64 [R1+0x1c8], R18 ;  /* 0x0001c81201007387 */ /* 0x0001e40000100a00 */
[C---:B0-----:R-:W-:Y:S02]  /*4c220*/  HMMA.16816.F32.BF16 R16, R44.reuse, R34, R20 ;  /* 0x000000222c10723c */ /* 0x041fe40000041814 */
[----:B------:R-:W-:Y:S04]  /*4c230*/  STL.64 [R1+0x4378], R34 ;  /* 0x0043782201007387 */ /* 0x000fe80000100a00 */
[----:B------:R-:W-:Y:S04]  /*4c240*/  STL.64 [R1+0x4370], R32 ;  /* 0x0043702001007387 */ /* 0x000fe80000100a00 */
[----:B------:R-:W0:Y:S09]  /*4c250*/  LDSM.16.MT88.4 R20, [R29+UR5+0x2080] ;  /* 0x002080051d14783b */ /* 0x000e320008004200 */
[----:B------:R-:W-:Y:S04]  /*4c260*/  STL.64 [R1+0x1b0], R16 ;  /* 0x0001b01001007387 */ /* 0x000fe80000100a00 */
[----:B------:R1:W-:Y:S02]  /*4c270*/  STL.64 [R1+0x1b8], R18 ;  /* 0x0001b81201007387 */ /* 0x0003e40000100a00 */
[C---:B-1----:R-:W-:Y:S02]  /*4c280*/  HMMA.16816.F32.BF16 R16, R44.reuse, R26, R52 ;  /* 0x0000001a2c10723c */ /* 0x042fe40000041834 */
[----:B------:R-:W-:Y:S04]  /*4c290*/  STL.64 [R1+0x4380], R26 ;  /* 0x0043801a01007387 */ /* 0x000fe80000100a00 */
[----:B------:R-:W-:Y:S04]  /*4c2a0*/  STL.64 [R1+0x1a0], R12 ;  /* 0x0001a00c01007387 */ /* 0x000fe80000100a00 */
[----:B------:R1:W-:Y:S02]  /*4c2b0*/  STL.64 [R1+0x1a8], R14 ;  /* 0x0001a80e01007387 */ /* 0x0003e40000100a00 */
[C---:B-1----:R-:W-:Y:S07]  /*4c2c0*/  HMMA.16816.F32.BF16 R12, R44.reuse, R10, R56 ;  /* 0x0000000a2c0c723c */ /* 0x042fee0000041838 */
[----:B------:R-:W-:Y:S04]  /*4c2d0*/  STL.64 [R1+0x190], R16 ;  /* 0x0001901001007387 */ /* 0x000fe80000100a00 */
[----:B------:R-:W-:Y:S04]  /*4c2e0*/  STL.64 [R1+0x198], R18 ;  /* 0x0001981201007387 */ /* 0x000fe80000100a00 */
[----:B------:R-:W-:Y:S04]  /*4c2f0*/  STL.64 [R1+0x43a0], R10 ;  /* 0x0043a00a01007387 */ /* 0x000fe80000100a00 */
[----:B------:R1:W-:Y:S02]  /*4c300*/  STL.64 [R1+0x4398], R8 ;  /* 0x0043980801007387 */ /* 0x0003e40000100a00 */
[----:B-1----:R-:W-:Y:S02]  /*4c310*/  HMMA.16816.F32.BF16 R8, R44, R6, R48 ;  /* 0x000000062c08723c */ /* 0x002fe40000041830 */
[----:B------:R1:W-:Y:S04]  /*4c320*/  STL.64 [R1+0x180], R12 ;  /* 0x0001800c01007387 */ /* 0x0003e80000100a00 */
[----:B------:R2:W-:Y:S04]  /*4c330*/  STL.64 [R1+0x188], R14 ;  /* 0x0001880e01007387 */ /* 0x0005e80000100a00 */
[----:B------:R-:W-:Y:S04]  /*4c340*/  STL.64 [R1+0x43b8], R30 ;  /* 0x0043b81e01007387 */ /* 0x000fe80000100a00 */
[----:B------:R-:W-:Y:S04]  /*4c350*/  STL [R1+0x43b0], R29 ;  /* 0x0043b01d01007387 */ /* 0x000fe80000100800 */
[----:B0-----:R-:W-:Y:S04]  /*4c360*/  STL.64 [R1+0x42d0], R22 ;  /* 0x0042d01601007387 */ /* 0x001fe80000100a00 */
[----:B------:R-:W-:Y:S04]  /*4c370*/  STL.64 [R1+0x42c8], R20 ;  /* 0x0042c81401007387 */ /* 0x000fe80000100a00 */
[----:B------:R0:W-:Y:S04]  /*4c380*/  STL.64 [R1+0x43e0], R6 ;  /* 0x0043e00601007387 */ /* 0x0001e80000100a00 */
[----:B------:R-:W3:Y:S04]  /*4c390*/  LDL.LU R16, [R1+0x800] ;  /* 0x0008000001107983 */ /* 0x000ee80000300800 */
[----:B------:R-:W-:Y:S04]  /*4c3a0*/  STL.64 [R1+0x720], R8 ;  /* 0x0007200801007387 */ /* 0x000fe80000100a00 */
[----:B------:R-:W-:Y:S04]  /*4c3b0*/  STL.64 [R1+0x728], R10 ;  /* 0x0007280a01007387 */ /* 0x000fe80000100a00 */
[----:B------:R-:W3:Y:S04]  /*4c3c0*/  LDL.LU R17, [R1+0x804] ;  /* 0x0008040001117983 */ /* 0x000ee80000300800 */
[----:B------:R-:W4:Y:S04]  /*4c3d0*/  LDL.LU R18, [R1+0x808] ;  /* 0x0008080001127983 */ /* 0x000f280000300800 */
[----:B------:R-:W4:Y:S04]  /*4c3e0*/  LDL.LU R19, [R1+0x80c] ;  /* 0x00080c0001137983 */ /* 0x000f280000300800 */
[----:B----4-:R-:W-:Y:S04]  /*4c3f0*/  STL.64 [R1+0x43c8], R18 ;  /* 0x0043c81201007387 */ /* 0x010fe80000100a00 */
[----:B---3--:R-:W-:Y:S04]  /*4c400*/  STL.64 [R1+0x43c0], R16 ;  /* 0x0043c01001007387 */ /* 0x008fe80000100a00 */
[----:B-1----:R-:W3:Y:S04]  /*4c410*/  LDL.LU R12, [R1+0x810] ;  /* 0x00081000010c7983 */ /* 0x002ee80000300800 */
[----:B------:R-:W3:Y:S04]  /*4c420*/  LDL.LU R13, [R1+0x814] ;  /* 0x00081400010d7983 */ /* 0x000ee80000300800 */
[----:B--2---:R-:W2:Y:S04]  /*4c430*/  LDL.LU R14, [R1+0x818] ;  /* 0x00081800010e7983 */ /* 0x004ea80000300800 */
[----:B------:R-:W2:Y:S04]  /*4c440*/  LDL.LU R15, [R1+0x81c] ;  /* 0x00081c00010f7983 */ /* 0x000ea80000300800 */
[----:B--2---:R1:W-:Y:S04]  /*4c450*/  STL.64 [R1+0x43d8], R14 ;  /* 0x0043d80e01007387 */ /* 0x0043e80000100a00 */
[----:B---3--:R-:W-:Y:S04]  /*4c460*/  STL.64 [R1+0x43d0], R12 ;  /* 0x0043d00c01007387 */ /* 0x008fe80000100a00 */
[----:B------:R-:W2:Y:S04]  /*4c470*/  LDL.LU R4, [R1+0x830] ;  /* 0x0008300001047983 */ /* 0x000ea80000300800 */
[----:B------:R-:W2:Y:S04]  /*4c480*/  LDL.LU R5, [R1+0x834] ;  /* 0x0008340001057983 */ /* 0x000ea80000300800 */
[----:B0-----:R-:W2:Y:S04]  /*4c490*/  LDL.LU R6, [R1+0x838] ;  /* 0x0008380001067983 */ /* 0x001ea80000300800 */
[----:B------:R-:W2:Y:S04]  /*4c4a0*/  LDL.LU R7, [R1+0x83c] ;  /* 0x00083c0001077983 */ /* 0x000ea80000300800 */
[----:B-1----:R-:W2:Y:S04]  /*4c4b0*/  LDL.64 R14, [R1+0xf8] ;  /* 0x0000f800010e7983 */ /* 0x002ea80000100a00 */
[----:B------:R-:W3:Y:S04]  /*4c4c0*/  LDL.LU R16, [R1+0x820] ;  /* 0x0008200001107983 */ /* 0x000ee80000300800 */
[----:B------:R-:W3:Y:S04]  /*4c4d0*/  LDL.LU R17, [R1+0x824] ;  /* 0x0008240001117983 */ /* 0x000ee80000300800 */
[----:B------:R-:W3:Y:S04]  /*4c4e0*/  LDL.LU R18, [R1+0x828] ;  /* 0x0008280001127983 */ /* 0x000ee80000300800 */
[----:B------:R-:W3:Y:S04]  /*4c4f0*/  LDL.LU R19, [R1+0x82c] ;  /* 0x00082c0001137983 */ /* 0x000ee80000300800 */
[----:B------:R-:W4:Y:S04]  /*4c500*/  LDL.64 R10, [R1+0xd8] ;  /* 0x0000d800010a7983 */ /* 0x000f280000100a00 */
        /* <DEDUP_REMOVED lines=28> */
[----:B--2---:R-:W-:Y:S01]  /*4c6d0*/  HMMA.16816.F32.BF16 R4, R44, R14, R4 ;  /* 0x0000000e2c04723c */ /* 0x004fe20000041804 */
[----:B------:R-:W-:-:S07]  /*4c6e0*/  IMAD.MOV.U32 R3, RZ, RZ, R15 ;  /* 0x000000ffff037224 */ /* 0x000fce00078e000f */
[----:B---3--:R-:W-:Y:S11]  /*4c6f0*/  HMMA.16816.F32.BF16 R28, R44, R30, R16 ;  /* 0x0000001e2c1c723c */ /* 0x008ff60000041810 */
[----:B------:R0:W-:Y:S04]  /*4c700*/  STL.64 [R1+0x710], R4 ;  /* 0x0007100401007387 */ /* 0x0001e80000100a00 */
[----:B------:R1:W-:Y:S01]  /*4c710*/  STL.64 [R1+0x718], R6 ;  /* 0x0007180601007387 */ /* 0x0003e20000100a00 */
[----:B0-----:R-:W-:-:S03]  /*4c720*/  IMAD.MOV.U32 R4, RZ, RZ, R14 ;  /* 0x000000ffff047224 */ /* 0x001fc600078e000e */
[----:B-1----:R-:W2:Y:S04]  /*4c730*/  LDL.LU.64 R6, [R1+0x43e0] ;  /* 0x0043e00001067983 */ /* 0x002ea80000300a00 */
[----:B------:R-:W3:Y:S04]  /*4c740*/  LDL.LU.64 R14, [R1+0x43d8] ;  /* 0x0043d800010e7983 */ /* 0x000ee80000300a00 */
[----:B------:R-:W3:Y:S04]  /*4c750*/  LDL.LU.64 R12, [R1+0x43d0] ;  /* 0x0043d000010c7983 */ /* 0x000ee80000300a00 */
[----:B------:R-:W2:Y:S04]  /*4c760*/  LDL.LU.64 R18, [R1+0x43c8] ;  /* 0x0043c80001127983 */ /* 0x000ea80000300a00 */
[----:B------:R-:W2:Y:S04]  /*4c770*/  LDL.LU.64 R16, [R1+0x43c0] ;  /* 0x0043c00001107983 */ /* 0x000ea80000300a00 */
[----:B------:R-:W-:Y:S04]  /*4c780*/  STL.64 [R1+0x700], R28 ;  /* 0x0007001c01007387 */ /* 0x000fe80000100a00 */
[----:B------:R0:W-:Y:S01]  /*4c790*/  STL.64 [R1+0x708], R30 ;  /* 0x0007081e01007387 */ /* 0x0001e20000100a00 */
[----:B----4-:R-:W-:-:S03]  /*4c7a0*/  IMAD.MOV.U32 R5, RZ, RZ, R11 ;  /* 0x000000ffff057224 */ /* 0x010fc600078e000b */
[----:B0-----:R-:W4:Y:S04]  /*4c7b0*/  LDL.LU.64 R30, [R1+0x43b8] ;  /* 0x0043b800011e7983 */ /* 0x001f280000300a00 */
[----:B------:R-:W4:Y:S01]  /*4c7c0*/  LDL.LU R29, [R1+0x43b0] ;  /* 0x0043b000011d7983 */ /* 0x000f220000300800 */
[C---:B---3--:R-:W-:Y:S08]  /*4c7d0*/  HMMA.16816.F32.BF16 R12, R44.reuse, R10, R12 ;  /* 0x0000000a2c0c723c */ /* 0x048ff0000004180c */
[----:B--2---:R-:W-:Y:S11]  /*4c7e0*/  HMMA.16816.F32.BF16 R16, R44, R58, R16 ;  /* 0x0000003a2c10723c */ /* 0x004ff60000041810 */
[----:B------:R0:W-:Y:S04]  /*4c7f0*/  STL.64 [R1+0x6f0], R12 ;  /* 0x0006f00c01007387 */ /* 0x0001e80000100a00 */
[----:B------:R1:W-:Y:S01]  /*4c800*/  STL.64 [R1+0x6f8], R14 ;  /* 0x0006f80e01007387 */ /* 0x0003e20000100a00 */
[----:B0-----:R-:W-:-:S03]  /*4c810*/  IMAD.MOV.U32 R12, RZ, RZ, R10 ;  /* 0x000000ffff0c7224 */ /* 0x001fc600078e000a */
[----:B-1----:R-:W2:Y:S04]  /*4c820*/  LDL.LU.64 R14, [R1+0x43a8] ;  /* 0x0043a800010e7983 */ /* 0x002ea80000300a00 */
[----:B------:R-:W3:Y:S04]  /*4c830*/  LDL.LU.64 R10, [R1+0x43a0] ;  /* 0x0043a000010a7983 */ /* 0x000ee80000300a00 */
[----:B------:R-:W2:Y:S04]  /*4c840*/  LDL.LU.64 R8, [R1+0x4398] ;  /* 0x0043980001087983 */ /* 0x000ea80000300a00 */
[----:B------:R0:W-:Y:S04]  /*4c850*/  STL.64 [R1+0x6e0], R16 ;  /* 0x0006e01001007387 */ /* 0x0001e80000100a00 */
[----:B------:R1:W-:Y:S01]  /*4c860*/  STL.64 [R1+0x6e8], R18 ;  /* 0x0006e81201007387 */ /* 0x0003e20000100a00 */
[----:B------:R-:W-:-:S02]  /*4c870*/  IMAD.MOV.U32 R13, RZ, RZ, R59 ;  /* 0x000000ffff0d7224 */ /* 0x000fc400078e003b */
[----:B0-----:R-:W-:Y:S01]  /*4c880*/  IMAD.MOV.U32 R16, RZ, RZ, R58 ;  /* 0x000000ffff107224 */ /* 0x001fe200078e003a */
[----:B-1----:R-:W2:Y:S04]  /*4c890*/  LDL.LU.64 R18, [R1+0x4390] ;  /* 0x0043900001127983 */ /* 0x002ea80000300a00 */
[----:B------:R-:W2:Y:S01]  /*4c8a0*/  LDL.LU.64 R58, [R1+0x4388] ;  /* 0x00438800013a7983 */ /* 0x000ea20000300a00 */
[----:B------:R-:W-:Y:S01]  /*4c8b0*/  HMMA.16816.F32.BF16 R32, R44, R54, R32 ;  /* 0x000000362c20723c */ /* 0x000fe20000041820 */
[----:B------:R-:W-:Y:S02]  /*4c8c0*/  IMAD.MOV.U32 R2, RZ, RZ, R54 ;  /* 0x000000ffff027224 */ /* 0x000fe400078e0036 */
[----:B------:R-:W-:-:S05]  /*4c8d0*/  IMAD.MOV.U32 R0, RZ, RZ, R55 ;  /* 0x000000ffff007224 */ /* 0x000fca00078e0037 */
[----:B--2---:R-:W-:-:S15]  /*4c8e0*/  HMMA.16816.F32.BF16 R24, R44, R58, R24 ;  /* 0x0000003a2c18723c */ /* 0x004fde0000041818 */
[----:B------:R-:W-:-:S04]  /*4c8f0*/  NOP ;  /* 0x0000000000007918 */ /* 0x000fc80000000000 */
[----:B------:R-:W-:Y:S04]  /*4c900*/  STL.64 [R1+0x6d0], R24 ;  /* 0x0006d01801007387 */ /* 0x000fe80000100a00 */
[----:B------:R0:W-:Y:S04]  /*4c910*/  STL.64 [R1+0x6d8], R26 ;  /* 0x0006d81a01007387 */ /* 0x0001e80000100a00 */
[----:B0-----:R-:W2:Y:S04]  /*4c920*/  LDL.LU.64 R26, [R1+0x4380] ;  /* 0x00438000011a7983 */ /* 0x001ea80000300a00 */
[----:B------:R0:W-:Y:S04]  /*4c930*/  STL.64 [R1+0x42e8], R58 ;  /* 0x0042e83a01007387 */ /* 0x0001e80000100a00 */
[----:B------:R-:W2:Y:S04]  /*4c940*/  LDL.LU R56, [R1+0x910] ;  /* 0x0009100001387983 */ /* 0x000ea80000300800 */
[----:B------:R-:W2:Y:S04]  /*4c950*/  LDL.LU R57, [R1+0x914] ;  /* 0x0009140001397983 */ /* 0x000ea80000300800 */
[----:B0-----:R-:W2:Y:S04]  /*4c960*/  LDL.LU R58, [R1+0x918] ;  /* 0x00091800013a7983 */ /* 0x001ea80000300800 */
[----:B------:R-:W2:Y:S04]  /*4c970*/  LDL.LU R59, [R1+0x91c] ;  /* 0x00091c00013b7983 */ /* 0x000ea80000300800 */
[----:B------:R-:W-:Y:S04]  /*4c980*/  STL.64 [R1+0x6c0], R32 ;  /* 0x0006c02001007387 */ /* 0x000fe80000100a00 */
[----:B------:R0:W-:Y:S04]  /*4c990*/  STL.64 [R1+0x6c8], R34 ;  /* 0x0006c82201007387 */ /* 0x0001e80000100a00 */
[----:B0-----:R-:W2:Y:S04]  /*4c9a0*/  LDL.LU.64 R34, [R1+0x4378] ;  /* 0x0043780001227983 */ /* 0x001ea80000300a00 */
[----:B------:R-:W2:Y:S04]  /*4c9b0*/  LDL.LU.64 R32, [R1+0x4370] ;  /* 0x0043700001207983 */ /* 0x000ea80000300a00 */
[----:B------:R-:W2:Y:S01]  /*4c9c0*/  LDL.LU.64 R54, [R1+0x4368] ;  /* 0x0043680001367983 */ /* 0x000ea20000300a00 */
[C---:B------:R-:W-:Y:S08]  /*4c9d0*/  HMMA.16816.F32.BF16 R40, R44.reuse, R14, R40 ;  /* 0x0000000e2c28723c */ /* 0x040ff00000041828 */
[C---:B--2---:R-:W-:Y:S08]  /*4c9e0*/  HMMA.16816.F32.BF16 R36, R44.reuse, R54, R36 ;  /* 0x000000362c24723c */ /* 0x044ff00000041824 */
[----:B------:R-:W-:Y:S11]  /*4c9f0*/  HMMA.16816.F32.BF16 R44, R44, R18, R48 ;  /* 0x000000122c2c723c */ /* 0x000ff60000041830 */
        /* <DEDUP_REMOVED lines=12> */
[----:B------:R-:W3:Y:S04]  /*4cac0*/  LDL.LU.64 R40, [R1+0x4348] ;  /* 0x0043480001287983 */ /* 0x000ee80000300a00 */
[----:B------:R-:W-:Y:S04]  /*4cad0*/  STL.64 [R1+0x42e0], R14 ;  /* 0x0042e00e01007387 */ /* 0x000fe80000100a00 */
[----:B------:R-:W4:Y:S04]  /*4cae0*/  LDL.LU.64 R50, [R1+0x4340] ;  /* 0x0043400001327983 */ /* 0x000f280000300a00 */
[----:B------:R-:W4:Y:S04]  /*4caf0*/  LDL.LU.64 R48, [R1+0x4338] ;  /* 0x0043380001307983 */ /* 0x000f280000300a00 */
[----:B------:R0:W-:Y:S04]  /*4cb00*/  STL.64 [R1+0x170], R44 ;  /* 0x0001702c01007387 */ /* 0x0001e80000100a00 */
[----:B------:R1:W-:Y:S04]  /*4cb10*/  STL.64 [R1+0x178], R46 ;  /* 0x0001782e01007387 */ /* 0x0003e80000100a00 */
[----:B0-----:R-:W4:Y:S04]  /*4cb20*/  LDL.LU R44, [R1+0x930] ;  /* 0x00093000012c7983 */ /* 0x001f280000300800 */
[----:B------:R-:W4:Y:S04]  /*4cb30*/  LDL.LU R45, [R1+0x934] ;  /* 0x00093400012d7983 */ /* 0x000f280000300800 */
[----:B-1----:R-:W4:Y:S04]  /*4cb40*/  LDL.LU R46, [R1+0x938] ;  /* 0x00093800012e7983 */ /* 0x002f280000300800 */
[----:B------:R-:W4:Y:S04]  /*4cb50*/  LDL.LU R47, [R1+0x93c] ;  /* 0x00093c00012f7983 */ /* 0x000f280000300800 */
[----:B------:R-:W-:Y:S04]  /*4cb60*/  STL.64 [R1+0x42d8], R18 ;  /* 0x0042d81201007387 */ /* 0x000fe80000100a00 */
[----:B--2---:R-:W-:Y:S04]  /*4cb70*/  STL.64 [R1+0x4300], R42 ;  /* 0x0043002a01007387 */ /* 0x004fe80000100a00 */
[----:B---3--:R0:W-:Y:S01]  /*4cb80*/  STL.64 [R1+0x42f8], R40 ;  /* 0x0042f82801007387 */ /* 0x0081e20000100a00 */
[C---:B----4-:R-:W-:Y:S08]  /*4cb90*/  HMMA.16816.F32.BF16 R44, R48.reuse, R42, R44 ;  /* 0x0000002a302c723c */ /* 0x050ff0000004182c */
[C---:B0-----:R-:W-:Y:S08]  /*4cba0*/  HMMA.16816.F32.BF16 R40, R48.reuse, R38, R52 ;  /* 0x000000263028723c */ /* 0x041ff00000041834 */
[C---:B------:R-:W-:Y:S03]  /*4cbb0*/  HMMA.16816.F32.BF16 R20, R48.reuse, R30, R20 ;  /* 0x0000001e3014723c */ /* 0x040fe60000041814 */
[----:B------:R-:W-:Y:S04]  /*4cbc0*/  STL.64 [R1+0x690], R44 ;  /* 0x0006902c01007387 */ /* 0x000fe80000100a00 */
[----:B------:R-:W-:Y:S04]  /*4cbd0*/  STL.64 [R1+0x698], R46 ;  /* 0x0006982e01007387 */ /* 0x000fe80000100a00 */
[----:B------:R-:W-:Y:S04]  /*4cbe0*/  STL.64 [R1+0x42c0], R38 ;  /* 0x0042c02601007387 */ /* 0x000fe80000100a00 */
[----:B------:R0:W-:Y:S04]  /*4cbf0*/  STL.64 [R1+0x42b8], R36 ;  /* 0x0042b82401007387 */ /* 0x0001e80000100a00 */
[----:B------:R-:W1:Y:S01]  /*4cc00*/  LDSM.16.MT88.4 R44, [R29+UR5+0x2100] ;  /* 0x002100051d2c783b */ /* 0x000e620008004200 */
[----:B0-----:R-:W-:Y:S03]  /*4cc10*/  HMMA.16816.F32.BF16 R36, R48, R34, R56 ;  /* 0x000000223024723c */ /* 0x001fe60000041838 */
[----:B------:R-:W-:Y:S04]  /*4cc20*/  STL.64 [R1+0x680], R40 ;  /* 0x0006802801007387 */ /* 0x000fe80000100a00 */
[----:B------:R-:W-:Y:S04]  /*4cc30*/  STL.64 [R1+0x688], R42 ;  /* 0x0006882a01007387 */ /* 0x000fe80000100a00 */
[----:B------:R-:W-:Y:S04]  /*4cc40*/  STL.64 [R1+0x42b0], R34 ;  /* 0x0042b02201007387 */ /* 0x000fe80000100a00 */
[----:B------:R-:W-:Y:S01]  /*4cc50*/  STL.64 [R1+0x42a8], R32 ;  /* 0x0042a82001007387 */ /* 0x000fe20000100a00 */
[----:B------:R-:W-:-:S02]  /*4cc60*/  IMAD.MOV.U32 R58, RZ, RZ, R16 ;  /* 0x000000ffff3a7224 */ /* 0x000fc400078e0010 */
[----:B------:R-:W-:Y:S01]  /*4cc70*/  IMAD.MOV.U32 R59, RZ, RZ, R13 ;  /* 0x000000ffff3b7224 */ /* 0x000fe200078e000d */
[----:B------:R-:W-:Y:S04]  /*4cc80*/  STL.64 [R1+0x600], R36 ;  /* 0x0006002401007387 */ /* 0x000fe80000100a00 */
[----:B------:R-:W-:Y:S04]  /*4cc90*/  STL.64 [R1+0x608], R38 ;  /* 0x0006082601007387 */ /* 0x000fe80000100a00 */
[----:B------:R0:W-:Y:S04]  /*4cca0*/  STL.64 [R1+0x5f0], R20 ;  /* 0x0005f01401007387 */ /* 0x0001e80000100a00 */
[----:B------:R2:W-:Y:S04]  /*4ccb0*/  STL.64 [R1+0x5f8], R22 ;  /* 0x0005f81601007387 */ /* 0x0005e80000100a00 */
[----:B------:R3:W-:Y:S04]  /*4ccc0*/  STL.64 [R1+0x4308], R58 ;  /* 0x0043083a01007387 */ /* 0x0007e80000100a00 */
[----:B0-----:R-:W4:Y:S04]  /*4ccd0*/  LDL.LU R20, [R1+0x8e0] ;  /* 0x0008e00001147983 */ /* 0x001f280000300800 */
[----:B------:R-:W4:Y:S04]  /*4cce0*/  LDL.LU R21, [R1+0x8e4] ;  /* 0x0008e40001157983 */ /* 0x000f280000300800 */
[----:B--2---:R-:W4:Y:S01]  /*4ccf0*/  LDL.LU R22, [R1+0x8e8] ;  /* 0x0008e80001167983 */ /* 0x004f220000300800 */
[----:B------:R-:W-:-:S02]  /*4cd00*/  IMAD.MOV.U32 R38, RZ, RZ, R12 ;  /* 0x000000ffff267224 */ /* 0x000fc400078e000c */
[----:B------:R-:W-:Y:S01]  /*4cd10*/  IMAD.MOV.U32 R39, RZ, RZ, R5 ;  /* 0x000000ffff277224 */ /* 0x000fe200078e0005 */
[----:B------:R-:W4:Y:S04]  /*4cd20*/  LDL.LU R23, [R1+0x8ec] ;  /* 0x0008ec0001177983 */ /* 0x000f280000300800 */
[----:B------:R-:W2:Y:S04]  /*4cd30*/  LDL.LU R12, [R1+0x8f0] ;  /* 0x0008f000010c7983 */ /* 0x000ea80000300800 */
[----:B------:R-:W2:Y:S04]  /*4cd40*/  LDL.LU R13, [R1+0x8f4] ;  /* 0x0008f400010d7983 */ /* 0x000ea80000300800 */
[----:B------:R-:W2:Y:S04]  /*4cd50*/  LDL.LU R14, [R1+0x8f8] ;  /* 0x0008f800010e7983 */ /* 0x000ea80000300800 */
[----:B------:R-:W2:Y:S04]  /*4cd60*/  LDL.LU R15, [R1+0x8fc] ;  /* 0x0008fc00010f7983 */ /* 0x000ea80000300800 */
[----:B------:R-:W-:Y:S04]  /*4cd70*/  STL.64 [R1+0x4310], R38 ;  /* 0x0043102601007387 */ /* 0x000fe80000100a00 */
[----:B------:R-:W2:Y:S04]  /*4cd80*/  LDL.LU R40, [R1+0xa30] ;  /* 0x000a300001287983 */ /* 0x000ea80000300800 */
[----:B------:R-:W2:Y:S04]  /*4cd90*/  LDL.LU R41, [R1+0xa34] ;  /* 0x000a340001297983 */ /* 0x000ea80000300800 */
[----:B------:R-:W2:Y:S04]  /*4cda0*/  LDL.LU R42, [R1+0xa38] ;  /* 0x000a3800012a7983 */ /* 0x000ea80000300800 */
[----:B------:R-:W2:Y:S04]  /*4cdb0*/  LDL.LU R43, [R1+0xa3c] ;  /* 0x000a3c00012b7983 */ /* 0x000ea80000300800 */
[----:B--2---:R-:W-:Y:S04]  /*4cdc0*/  STL.64 [R1+0x4320], R42 ;  /* 0x0043202a01007387 */ /* 0x004fe80000100a00 */
[----:B------:R-:W-:Y:S04]  /*4cdd0*/  STL.64 [R1+0x4318], R40 ;  /* 0x0043182801007387 */ /* 0x000fe80000100a00 */
[----:B------:R-:W2:Y:S04]  /*4cde0*/  LDL.LU R56, [R1+0xa40] ;  /* 0x000a400001387983 */ /* 0x000ea80000300800 */
[----:B------:R-:W2:Y:S04]  /*4cdf0*/  LDL.LU R57, [R1+0xa44] ;  /* 0x000a440001397983 */ /* 0x000ea80000300800 */
[----:B---3--:R-:W3:Y:S04]  /*4ce00*/  LDL.LU R58, [R1+0xa48] ;  /* 0x000a4800013a7983 */ /* 0x008ee80000300800 */
[----:B------:R-:W3:Y:S01]  /*4ce10*/  LDL.LU R59, [R1+0xa4c] ;  /* 0x000a4c00013b7983 */ /* 0x000ee20000300800 */
[C---:B------:R-:W-:Y:S08]  /*4ce20*/  HMMA.16816.F32.BF16 R16, R48.reuse, R26, R12 ;  /* 0x0000001a3010723c */ /* 0x040ff0000004180c */
[C---:B----4-:R-:W-:Y:S01]  /*4ce30*/  HMMA.16816.F32.BF16 R12, R48.reuse, R10, R20 ;  /* 0x0000000a300c723c */ /* 0x050fe20000041814 */
[----:B---3--:R-:W-:Y:S04]  /*4ce40*/  STL.64 [R1+0x4330], R58 ;  /* 0x0043303a01007387 */ /* 0x008fe80000100a00 */
[----:B--2---:R0:W-:Y:S04]  /*4ce50*/  STL.64 [R1+0x4328], R56 ;  /* 0x0043283801007387 */ /* 0x0041e80000100a00 */
[----:B0-----:R-:W2:Y:S04]  /*4ce60*/  LDL.LU R56, [R1+0xa60] ;  /* 0x000a600001387983 */ /* 0x001ea80000300800 */
[----:B------:R-:W2:Y:S04]  /*4ce70*/  LDL.LU R57, [R1+0xa64] ;  /* 0x000a640001397983 */ /* 0x000ea80000300800 */
[----:B------:R-:W2:Y:S04]  /*4ce80*/  LDL.LU R58, [R1+0xa68] ;  /* 0x000a6800013a7983 */ /* 0x000ea80000300800 */
[----:B------:R-:W2:Y:S04]  /*4ce90*/  LDL.LU R59, [R1+0xa6c] ;  /* 0x000a6c00013b7983 */ /* 0x000ea80000300800 */
        /* <DEDUP_REMOVED lines=8> */
[----:B------:R-:W3:Y:S04]  /*4cf20*/  LDL.LU R32, [R1+0xa10] ;  /* 0x000a100001207983 */ /* 0x000ee80000300800 */
[----:B------:R-:W3:Y:S04]  /*4cf30*/  LDL.LU R33, [R1+0xa14] ;  /* 0x000a140001217983 */ /* 0x000ee80000300800 */
[----:B------:R-:W3:Y:S04]  /*4cf40*/  LDL.LU R34, [R1+0xa18] ;  /* 0x000a180001227983 */ /* 0x000ee80000300800 */
[----:B------:R-:W3:Y:S04]  /*4cf50*/  LDL.LU R35, [R1+0xa1c] ;  /* 0x000a1c0001237983 */ /* 0x000ee80000300800 */
[----:B------:R-:W-:Y:S04]  /*4cf60*/  STL.64 [R1+0x42a0], R26 ;  /* 0x0042a01a01007387 */ /* 0x000fe80000100a00 */
[----:B------:R-:W-:Y:S04]  /*4cf70*/  STL.64 [R1+0x5e0], R16 ;  /* 0x0005e01001007387 */ /* 0x000fe80000100a00 */
[----:B------:R-:W-:Y:S04]  /*4cf80*/  STL.64 [R1+0x5e8], R18 ;  /* 0x0005e81201007387 */ /* 0x000fe80000100a00 */
[----:B------:R0:W-:Y:S04]  /*4cf90*/  STL.64 [R1+0x5d0], R12 ;  /* 0x0005d00c01007387 */ /* 0x0001e80000100a00 */
[----:B------:R0:W-:Y:S04]  /*4cfa0*/  STL.64 [R1+0x5d8], R14 ;  /* 0x0005d80e01007387 */ /* 0x0001e80000100a00 */
[----:B------:R-:W4:Y:S04]  /*4cfb0*/  LDL.LU R20, [R1+0x8d0] ;  /* 0x0008d00001147983 */ /* 0x000f280000300800 */
[----:B------:R-:W4:Y:S04]  /*4cfc0*/  LDL.LU R21, [R1+0x8d4] ;  /* 0x0008d40001157983 */ /* 0x000f280000300800 */
[----:B------:R-:W4:Y:S04]  /*4cfd0*/  LDL.LU R22, [R1+0x8d8] ;  /* 0x0008d80001167983 */ /* 0x000f280000300800 */
        /* <DEDUP_REMOVED lines=9> */
[----:B-1----:R0:W-:Y:S04]  /*4d070*/  STL.64 [R1+0x4230], R46 ;  /* 0x0042302e01007387 */ /* 0x0021e80000100a00 */
[----:B------:R-:W-:Y:S04]  /*4d080*/  STL.64 [R1+0x4228], R44 ;  /* 0x0042282c01007387 */ /* 0x000fe80000100a00 */
[----:B0-----:R-:W4:Y:S01]  /*4d090*/  LDL.64 R46, [R1+0xe8] ;  /* 0x0000e800012e7983 */ /* 0x001f220000100a00 */
[----:B--2---:R-:W-:-:S15]  /*4d0a0*/  HMMA.16816.F32.BF16 R56, R48, R6, R56 ;  /* 0x000000063038723c */ /* 0x004fde0000041838 */
[----:B------:R-:W-:-:S04]  /*4d0b0*/  NOP ;  /* 0x0000000000007918 */ /* 0x000fc80000000000 */
[----:B------:R-:W-:Y:S04]  /*4d0c0*/  STL.64 [R1+0x1740], R56 ;  /* 0x0017403801007387 */ /* 0x000fe80000100a00 */
[----:B------:R0:W-:Y:S04]  /*4d0d0*/  STL.64 [R1+0x1748], R58 ;  /* 0x0017483a01007387 */ /* 0x0001e80000100a00 */
[----:B0-----:R-:W4:Y:S04]  /*4d0e0*/  LDL.LU.64 R58, [R1+0x4330] ;  /* 0x00433000013a7983 */ /* 0x001f280000300a00 */
[----:B------:R-:W4:Y:S01]  /*4d0f0*/  LDL.LU.64 R56, [R1+0x4328] ;  /* 0x0043280001387983 */ /* 0x000f220000300a00 */
[----:B------:R-:W-:-:S02]  /*4d100*/  IMAD.MOV.U32 R38, RZ, RZ, R4 ;  /* 0x000000ffff267224 */ /* 0x000fc400078e0004 */
[----:B------:R-:W-:-:S07]  /*4d110*/  IMAD.MOV.U32 R39, RZ, RZ, R3 ;  /* 0x000000ffff277224 */ /* 0x000fce00078e0003 */
[----:B---3--:R-:W-:Y:S01]  /*4d120*/  HMMA.16816.F32.BF16 R36, R48, R38, R40 ;  /* 0x000000263024723c */ /* 0x008fe20000041828 */
[----:B------:R-:W2:Y:S04]  /*4d130*/  LDL.LU.64 R42, [R1+0x4320] ;  /* 0x00432000012a7983 */ /* 0x000ea80000300a00 */
[----:B------:R-:W2:-:S14]  /*4d140*/  LDL.LU.64 R40, [R1+0x4318] ;  /* 0x0043180001287983 */ /* 0x000e9c0000300a00 */
[----:B------:R-:W-:Y:S04]  /*4d150*/  STL.64 [R1+0x1730], R36 ;  /* 0x0017302401007387 */ /* 0x000fe80000100a00 */
[----:B------:R0:W-:Y:S04]  /*4d160*/  STL.64 [R1+0x1738], R38 ;  /* 0x0017382601007387 */ /* 0x0001e80000100a00 */
[----:B0-----:R-:W2:Y:S01]  /*4d170*/  LDL.LU.64 R38, [R1+0x4310] ;  /* 0x0043100001267983 */ /* 0x001ea20000300a00 */
[----:B----4-:R-:W-:-:S15]  /*4d180*/  HMMA.16816.F32.BF16 R56, R48, R46, R56 ;  /* 0x0000002e3038723c */ /* 0x010fde0000041838 */
[----:B------:R-:W-:-:S04]  /*4d190*/  NOP ;  /* 0x0000000000007918 */ /* 0x000fc80000000000 */
[----:B------:R-:W-:Y:S04]  /*4d1a0*/  STL.64 [R1+0x1720], R56 ;  /* 0x0017203801007387 */ /* 0x000fe80000100a00 */
[----:B------:R0:W-:Y:S04]  /*4d1b0*/  STL.64 [R1+0x1728], R58 ;  /* 0x0017283a01007387 */ /* 0x0001e80000100a00 */
[----:B0-----:R-:W3:Y:S01]  /*4d1c0*/  LDL.LU.64 R58, [R1+0x4308] ;  /* 0x00430800013a7983 */ /* 0x001ee20000300a00 */
[----:B--2---:R-:W-:Y:S03]  /*4d1d0*/  HMMA.16816.F32.BF16 R36, R48, R38, R40 ;  /* 0x000000263024723c */ /* 0x004fe60000041828 */
[----:B------:R-:W2:Y:S04]  /*4d1e0*/  LDL.LU.64 R42, [R1+0x4300] ;  /* 0x00430000012a7983 */ /* 0x000ea80000300a00 */
[----:B------:R-:W4:-:S12]  /*4d1f0*/  LDL.LU.64 R40, [R1+0x42f8] ;  /* 0x0042f80001287983 */ /* 0x000f180000300a00 */
[----:B------:R0:W-:Y:S04]  /*4d200*/  STL.64 [R1+0x840], R36 ;  /* 0x0008402401007387 */ /* 0x0001e80000100a00 */
[----:B------:R1:W-:Y:S04]  /*4d210*/  STL.64 [R1+0x848], R38 ;  /* 0x0008482601007387 */ /* 0x0003e80000100a00 */
[----:B0-----:R-:W2:Y:S04]  /*4d220*/  LDL.LU R36, [R1+0x8c0] ;  /* 0x0008c00001247983 */ /* 0x001ea80000300800 */
[----:B------:R-:W2:Y:S04]  /*4d230*/  LDL.LU R37, [R1+0x8c4] ;  /* 0x0008c40001257983 */ /* 0x000ea80000300800 */
[----:B-1----:R-:W2:Y:S04]  /*4d240*/  LDL.LU R38, [R1+0x8c8] ;  /* 0x0008c80001267983 */ /* 0x002ea80000300800 */
[----:B------:R-:W2:Y:S01]  /*4d250*/  LDL.LU R39, [R1+0x8cc] ;  /* 0x0008cc0001277983 */ /* 0x000ea20000300800 */
[----:B---3--:R-:W-:Y:S03]  /*4d260*/  HMMA.16816.F32.BF16 R56, R48, R58, R52 ;  /* 0x0000003a3038723c */ /* 0x008fe60000041834 */
[----:B------:R-:W3:-:S15]  /*4d270*/  LDL.LU.64 R54, [R1+0x42f0] ;  /* 0x0042f00001367983 */ /* 0x000ede0000300a00 */
[----:B------:R-:W-:Y:S01]  /*4d280*/  NOP ;  /* 0x0000000000007918 */ /* 0x000fe20000000000 */
[----:B------:R-:W-:Y:S04]  /*4d290*/  STL.64 [R1+0x830], R56 ;  /* 0x0008303801007387 */ /* 0x000fe80000100a00 */
[----:B------:R0:W-:Y:S04]  /*4d2a0*/  STL.64 [R1+0x838], R58 ;  /* 0x0008383a01007387 */ /* 0x0001e80000100a00 */
[----:B0-----:R-:W2:Y:S02]  /*4d2b0*/  LDL.LU.64 R58, [R1+0x42e8] ;  /* 0x0042e800013a7983 */ /* 0x001ea40000300a00 */
[----:B--2---:R-:W-:-:S15]  /*4d2c0*/  HMMA.16816.F32.BF16 R32, R48, R58, R32 ;  /* 0x0000003a3020723c */ /* 0x004fde0000041820 */
[----:B------:R-:W-:-:S04]  /*4d2d0*/  NOP ;  /* 0x0000000000007918 */ /* 0x000fc80000000000 */
[----:B------:R0:W-:Y:S04]  /*4d2e0*/  STL.64 [R1+0x820], R32 ;  /* 0x0008202001007387 */ /* 0x0001e80000100a00 */
[----:B------:R1:W-:Y:S04]  /*4d2f0*/  STL.64 [R1+0x828], R34 ;  /* 0x0008282201007387 */ /* 0x0003e80000100a00 */
[----:B0-----:R-:W2:Y:S04]  /*4d300*/  LDL.LU R32, [R1+0x8b0] ;  /* 0x0008b00001207983 */ /* 0x001ea80000300800 */
[----:B------:R-:W2:Y:S04]  /*4d310*/  LDL.LU R33, [R1+0x8b4] ;  /* 0x0008b40001217983 */ /* 0x000ea80000300800 */
[----:B-1----:R-:W2:Y:S04]  /*4d320*/  LDL.LU R34, [R1+0x8b8] ;  /* 0x0008b80001227983 */ /* 0x002ea80000300800 */
[----:B------:R-:W2:Y:S04]  /*4d330*/  LDL.LU R35, [R1+0x8bc] ;  /* 0x0008bc0001237983 */ /* 0x000ea80000300800 */
[----:B------:R0:W-:Y:S04]  /*4d340*/  STL.64 [R1+0x4278], R58 ;  /* 0x0042783a01007387 */ /* 0x0001e80000100a00 */
[----:B------:R-:W2:Y:S04]  /*4d350*/  LDL.LU R56, [R1+0xa00] ;  /* 0x000a000001387983 */ /* 0x000ea80000300800 */
[----:B------:R-:W2:Y:S04]  /*4d360*/  LDL.LU R57, [R1+0xa04] ;  /* 0x000a040001397983 */ /* 0x000ea80000300800 */
[----:B0-----:R-:W2:Y:S04]  /*4d370*/  LDL.LU R58, [R1+0xa08] ;  /* 0x000a0800013a7983 */ /* 0x001ea80000300800 */
[----:B------:R-:W2:Y:S01]  /*4d380*/  LDL.LU R59, [R1+0xa0c] ;  /* 0x000a0c00013b7983 */ /* 0x000ea20000300800 */
[----:B------:R-:W-:-:S02]  /*4d390*/  IMAD.MOV.U32 R26, RZ, RZ, R2 ;  /* 0x000000ffff1a7224 */ /* 0x000fc400078e0002 */
[----:B------:R-:W-:Y:S01]  /*4d3a0*/  IMAD.MOV.U32 R27, RZ, RZ, R0 ;  /* 0x000000ffff1b7224 */ /* 0x000fe200078e0000 */
[C---:B---3--:R-:W-:Y:S01]  /*4d3b0*/  HMMA.16816.F32.BF16 R12, R48.reuse, R54, R12 ;  /* 0x00000036300c723c */ /* 0x048fe2000004180c */
[----:B------:R-:W3:Y:S07]  /*4d3c0*/  LDL.LU R24, [R1+0x8a0] ;  /* 0x0008a00001187983 */ /* 0x000eee0000300800 */
[----:B--2---:R-:W-:-:S15]  /*4d3d0*/  HMMA.16816.F32.BF16 R56, R48, R26, R56 ;  /* 0x0000001a3038723c */ /* 0x004fde0000041838 */
[----:B------:R-:W-:-:S04]  /*4d3e0*/  NOP ;  /* 0x0000000000007918 */ /* 0x000fc80000000000 */
[----:B------:R0:W-:Y:S04]  /*4d3f0*/  STL.64 [R1+0x810], R56 ;  /* 0x0008103801007387 */ /* 0x0001e80000100a00 */
[----:B------:R1:W-:Y:S04]  /*4d400*/  STL.64 [R1+0x818], R58 ;  /* 0x0008183a01007387 */ /* 0x0003e80000100a00 */
[----:B------:R-:W3:Y:S04]  /*4d410*/  LDL.LU R25, [R1+0x8a4] ;  /* 0x0008a40001197983 */ /* 0x000ee80000300800 */
[----:B------:R-:W3:Y:S04]  /*4d420*/  LDL.LU R26, [R1+0x8a8] ;  /* 0x0008a800011a7983 */ /* 0x000ee80000300800 */
[----:B------:R-:W3:Y:S04]  /*4d430*/  LDL.LU R27, [R1+0x8ac] ;  /* 0x0008ac00011b7983 */ /* 0x000ee80000300800 */
[----:B0-----:R-:W2:Y:S04]  /*4d440*/  LDL.LU R56, [R1+0x9b0] ;  /* 0x0009b00001387983 */ /* 0x001ea80000300800 */
[----:B------:R-:W2:Y:S04]  /*4d450*/  LDL.LU R57, [R1+0x9b4] ;  /* 0x0009b40001397983 */ /* 0x000ea80000300800 */
[----:B-1----:R-:W2:Y:S04]  /*4d460*/  LDL.LU R58, [R1+0x9b8] ;  /* 0x0009b800013a7983 */ /* 0x002ea80000300800 */
[----:B------:R-:W2:Y:S04]  /*4d470*/  LDL.LU R59, [R1+0x9bc] ;  /* 0x0009bc00013b7983 */ /* 0x000ea80000300800 */
[----:B------:R-:W-:Y:S04]  /*4d480*/  STL.64 [R1+0x800], R12 ;  /* 0x0008000c01007387 */ /* 0x000fe80000100a00 */
[----:B------:R0:W-:Y:S04]  /*4d490*/  STL.64 [R1+0x808], R14 ;  /* 0x0008080e01007387 */ /* 0x0001e80000100a00 */
[----:B0-----:R-:W2:Y:S04]  /*4d4a0*/  LDL.LU.64 R14, [R1+0x42e0] ;  /* 0x0042e000010e7983 */ /* 0x001ea80000300a00 */
[----:B------:R0:W-:Y:S04]  /*4d4b0*/  STL.64 [R1+0x4258], R54 ;  /* 0x0042583601007387 */ /* 0x0001e80000100a00 */
[----:B0-----:R-:W3:Y:S01]  /*4d4c0*/  LDL.64 R54, [R1+0xf8] ;  /* 0x0000f80001367983 */ /* 0x001ee20000100a00 */
[----:B--2---:R-:W-:-:S15]  /*4d4d0*/  HMMA.16816.F32.BF16 R16, R48, R14, R16 ;  /* 0x0000000e3010723c */ /* 0x004fde0000041810 */
[----:B------:R-:W-:-:S04]  /*4d4e0*/  NOP ;  /* 0x0000000000007918 */ /* 0x000fc80000000000 */
[----:B------:R-:W-:Y:S04]  /*4d4f0*/  STL.64 [R1+0x7f0], R16 ;  /* 0x0007f01001007387 */ /* 0x000fe80000100a00 */
[----:B------:R0:W-:Y:S04]  /*4d500*/  STL.64 [R1+0x7f8], R18 ;  /* 0x0007f81201007387 */ /* 0x0001e80000100a00 */
[----:B0-----:R-:W2:Y:S02]  /*4d510*/  LDL.LU.64 R18, [R1+0x42d8] ;  /* 0x0042d80001127983 */ /* 0x001ea40000300a00 */
[----:B--2---:R-:W-:Y:S02]  /*4d520*/  HMMA.16816.F32.BF16 R48, R48, R18, R20 ;  /* 0x000000123030723c */ /* 0x004fe40000041814 */
[----:B------:R-:W2:Y:S04]  /*4d530*/  LDL.LU.64 R22, [R1+0x42d0] ;  /* 0x0042d00001167983 */ /* 0x000ea80000300a00 */
[----:B------:R-:W2:-:S13]  /*4d540*/  LDL.LU.64 R20, [R1+0x42c8] ;  /* 0x0042c80001147983 */ /* 0x000e9a0000300a00 */
        /* <DEDUP_REMOVED lines=18> */
[----:B----4-:R0:W-:Y:S04]  /*4d670*/  STL.64 [R1+0x4238], R40 ;  /* 0x0042382801007387 */ /* 0x0101e80000100a00 */
        /* <DEDUP_REMOVED lines=9> */
[----:B------:R-:W4:Y:S04]  /*4d710*/  LDL.LU.64 R32, [R1+0x42a8] ;  /* 0x0042a80001207983 */ /* 0x000f280000300a00 */
[----:B------:R-:W-:Y:S04]  /*4d720*/  STL.64 [R1+0x4220], R38 ;  /* 0x0042202601007387 */ /* 0x000fe80000100a00 */
[----:B---3--:R0:W-:Y:S04]  /*4d730*/  STL.64 [R1+0x4218], R36 ;  /* 0x0042182401007387 */ /* 0x0081e80000100a00 */
        /* <DEDUP_REMOVED lines=10> */
[----:B----4-:R0:W-:Y:S04]  /*4d7e0*/  STL.64 [R1+0x4248], R32 ;  /* 0x0042482001007387 */ /* 0x0101e80000100a00 */
[----:B0-----:R-:W4:Y:S04]  /*4d7f0*/  LDL.LU R32, [R1+0x890] ;  /* 0x0008900001207983 */ /* 0x001f280000300800 */
[----:B------:R-:W4:Y:S04]  /*4d800*/  LDL.LU R33, [R1+0x894] ;  /* 0x0008940001217983 */ /* 0x000f280000300800 */
[----:B------:R-:W4:Y:S04]  /*4d810*/  LDL.LU R34, [R1+0x898] ;  /* 0x0008980001227983 */ /* 0x000f280000300800 */
[----:B------:R-:W4:Y:S04]  /*4d820*/  LDL.LU R35, [R1+0x89c] ;  /* 0x00089c0001237983 */ /* 0x000f280000300800 */
[----:B------:R-:W-:Y:S01]  /*4d830*/  STL.64 [R1+0x4298], R30 ;  /* 0x0042981e01007387 */ /* 0x000fe20000100a00 */
[----:B------:R-:W-:Y:S01]  /*4d840*/  IMAD.MOV.U32 R4, RZ, RZ, R54 ;  /* 0x000000ffff047224 */ /* 0x000fe200078e0036 */
[----:B----4-:R-:W-:-:S15]  /*4d850*/  HMMA.16816.F32.BF16 R32, R20, R30, R32 ;  /* 0x0000001e1420723c */ /* 0x010fde0000041820 */
[----:B------:R-:W-:-:S04]  /*4d860*/  NOP ;  /* 0x0000000000007918 */ /* 0x000fc80000000000 */
[----:B------:R-:W-:Y:S04]  /*4d870*/  STL.64 [R1+0x510], R32 ;  /* 0x0005102001007387 */ /* 0x000fe80000100a00 */
[----:B------:R3:W-:Y:S04]  /*4d880*/  STL.64 [R1+0x518], R34 ;  /* 0x0005182201007387 */ /* 0x0007e80000100a00 */
[----:B--2---:R0:W-:Y:S01]  /*4d890*/  STL.64 [R1+0x4260], R26 ;  /* 0x0042601a01007387 */ /* 0x0041e20000100a00 */
[C---:B---3--:R-:W-:Y:S08]  /*4d8a0*/  HMMA.16816.F32.BF16 R32, R20.reuse, R26, R36 ;  /* 0x0000001a1420723c */ /* 0x048ff00000041824 */
[C---:B0-----:R-:W-:Y:S01]  /*4d8b0*/  HMMA.16816.F32.BF16 R24, R20.reuse, R10, R48 ;  /* 0x0000000a1418723c */ /* 0x041fe20000041830 */
[----:B------:R-:W0:Y:S10]  /*4d8c0*/  LDSM.16.MT88.4 R48, [R29+UR5+0x2180] ;  /* 0x002180051d30783b */ /* 0x000e340008004200 */
[----:B------:R-:W-:Y:S04]  /*4d8d0*/  STL.64 [R1+0x500], R32 ;  /* 0x0005002001007387 */ /* 0x000fe80000100a00 */
[----:B------:R-:W-:Y:S04]  /*4d8e0*/  STL.64 [R1+0x508], R34 ;  /* 0x0005082201007387 */ /* 0x000fe80000100a00 */
[----:B------:R-:W-:Y:S04]  /*4d8f0*/  STL.64 [R1+0x4270], R10 ;  /* 0x0042700a01007387 */ /* 0x000fe80000100a00 */
[----:B------:R1:W-:Y:S04]  /*4d900*/  STL.64 [R1+0x4268], R8 ;  /* 0x0042680801007387 */ /* 0x0003e80000100a00 */
[----:B------:R-:W-:Y:S04]  /*4d910*/  STL.64 [R1+0x4f0], R24 ;  /* 0x0004f01801007387 */ /* 0x000fe80000100a00 */
[----:B------:R2:W-:Y:S01]  /*4d920*/  STL.64 [R1+0x4f8], R26 ;  /* 0x0004f81a01007387 */ /* 0x0005e20000100a00 */
[C---:B-1----:R-:W-:Y:S08]  /*4d930*/  HMMA.16816.F32.BF16 R8, R20.reuse, R54, R16 ;  /* 0x000000361408723c */ /* 0x042ff00000041810 */
[----:B--2---:R-:W-:Y:S01]  /*4d940*/  HMMA.16816.F32.BF16 R24, R20, R6, R40 ;  /* 0x000000061418723c */ /* 0x004fe20000041828 */
[----:B0-----:R-:W-:Y:S04]  /*4d950*/  STL.64 [R1+0x4190], R50 ;  /* 0x0041903201007387 */ /* 0x001fe80000100a00 */
[----:B------:R-:W-:-:S14]  /*4d960*/  STL.64 [R1+0x4188], R48 ;  /* 0x0041883001007387 */ /* 0x000fdc0000100a00 */
[----:B------:R-:W-:Y:S04]  /*4d970*/  STL.64 [R1+0x7e0], R24 ;  /* 0x0007e01801007387 */ /* 0x000fe80000100a00 */
[----:B------:R-:W-:Y:S04]  /*4d980*/  STL.64 [R1+0x7e8], R26 ;  /* 0x0007e81a01007387 */ /* 0x000fe80000100a00 */
[----:B------:R-:W-:Y:S04]  /*4d990*/  STL.64 [R1+0x7d0], R8 ;  /* 0x0007d00801007387 */ /* 0x000fe80000100a00 */
[----:B------:R-:W-:Y:S04]  /*4d9a0*/  STL.64 [R1+0x7d8], R10 ;  /* 0x0007d80a01007387 */ /* 0x000fe80000100a00 */
[----:B------:R-:W-:Y:S04]  /*4d9b0*/  STL.64 [R1+0x4290], R6 ;  /* 0x0042900601007387 */ /* 0x000fe80000100a00 */
[----:B------:R0:W-:Y:S02]  /*4d9c0*/  STL [R1+0x4288], R4 ;  /* 0x0042880401007387 */ /* 0x0001e40000100800 */
[----:B0-----:R-:W-:-:S15]  /*4d9d0*/  HMMA.16816.F32.BF16 R4, R20, R46, R56 ;  /* 0x0000002e1404723c */ /* 0x001fde0000041838 */
[----:B------:R-:W-:-:S04]  /*4d9e0*/  NOP ;  /* 0x0000000000007918 */ /* 0x000fc80000000000 */
[----:B------:R-:W-:Y:S04]  /*4d9f0*/  STL.64 [R1+0x7c0], R4 ;  /* 0x0007c00401007387 */ /* 0x000fe80000100a00 */
[----:B------:R0:W-:Y:S04]  /*4da00*/  STL.64 [R1+0x7c8], R6 ;  /* 0x0007c80601007387 */ /* 0x0001e80000100a00 */
[----:B------:R-:W2:Y:S04]  /*4da10*/  LDL.LU R16, [R1+0x990] ;  /* 0x0009900001107983 */ /* 0x000ea80000300800 */
[----:B------:R-:W2:Y:S04]  /*4da20*/  LDL.LU R17, [R1+0x994] ;  /* 0x0009940001117983 */ /* 0x000ea80000300800 */
[----:B------:R-:W2:Y:S04]  /*4da30*/  LDL.LU R18, [R1+0x998] ;  /* 0x0009980001127983 */ /* 0x000ea80000300800 */
[----:B------:R-:W2:Y:S04]  /*4da40*/  LDL.LU R19, [R1+0x99c] ;  /* 0x00099c0001137983 */ /* 0x000ea80000300800 */
[----:B------:R-:W3:Y:S04]  /*4da50*/  LDL.LU R28, [R1+0x9a0] ;  /* 0x0009a000011c7983 */ /* 0x000ee80000300800 */
[----:B------:R-:W3:Y:S04]  /*4da60*/  LDL.LU R29, [R1+0x9a4] ;  /* 0x0009a400011d7983 */ /* 0x000ee80000300800 */
[----:B------:R-:W3:Y:S04]  /*4da70*/  LDL.LU R30, [R1+0x9a8] ;  /* 0x0009a800011e7983 */ /* 0x000ee80000300800 */
[----:B------:R-:W3:Y:S04]  /*4da80*/  LDL.LU R31, [R1+0x9ac] ;  /* 0x0009ac00011f7983 */ /* 0x000ee80000300800 */
[----:B------:R-:W2:Y:S04]  /*4da90*/  LDL.64 R58, [R1+0x38] ;  /* 0x00003800013a7983 */ /* 0x000ea80000100a00 */
[----:B0-----:R-:W3:Y:S04]  /*4daa0*/  LDL.64 R6, [R1+0xd8] ;  /* 0x0000d80001067983 */ /* 0x001ee80000100a00 */
        /* <DEDUP_REMOVED lines=32> */
[C---:B---3--:R-:W-:Y:S08]  /*4dcb0*/  HMMA.16816.F32.BF16 R28, R20.reuse, R6, R28 ;  /* 0x00000006141c723c */ /* 0x048ff0000004181c */
[----:B--2---:R-:W-:Y:S11]  /*4dcc0*/  HMMA.16816.F32.BF16 R16, R20, R58, R16 ;  /* 0x0000003a1410723c */ /* 0x004ff60000041810 */
[----:B------:R0:W-:Y:S04]  /*4dcd0*/  STL.64 [R1+0x7b0], R28 ;  /* 0x0007b01c01007387 */ /* 0x0001e80000100a00 */
[----:B------:R1:W-:Y:S01]  /*4dce0*/  STL.64 [R1+0x7b8], R30 ;  /* 0x0007b81e01007387 */ /* 0x0003e20000100a00 */
[----:B0-----:R-:W-:-:S03]  /*4dcf0*/  IMAD.MOV.U32 R29, RZ, RZ, R6 ;  /* 0x000000ffff1d7224 */ /* 0x001fc600078e0006 */
[----:B-1----:R-:W2:Y:S01]  /*4dd00*/  LDL.LU.64 R30, [R1+0x4298] ;  /* 0x00429800011e7983 */ /* 0x002ea20000300a00 */
[----:B------:R-:W-:-:S03]  /*4dd10*/  IMAD.MOV.U32 R28, RZ, RZ, R7 ;  /* 0x000000ffff1c7224 */ /* 0x000fc600078e0007 */
[----:B------:R-:W3:Y:S04]  /*4dd20*/  LDL.LU.64 R6, [R1+0x4290] ;  /* 0x0042900001067983 */ /* 0x000ee80000300a00 */
[----:B------:R-:W2:Y:S04]  /*4dd30*/  LDL.LU R4, [R1+0x4288] ;  /* 0x0042880001047983 */ /* 0x000ea80000300800 */
[----:B------:R0:W-:Y:S04]  /*4dd40*/  STL.64 [R1+0x7a0], R16 ;  /* 0x0007a01001007387 */ /* 0x0001e80000100a00 */
[----:B------:R1:W-:Y:S01]  /*4dd50*/  STL.64 [R1+0x7a8], R18 ;  /* 0x0007a81201007387 */ /* 0x0003e20000100a00 */
[----:B0-----:R-:W-:-:S03]  /*4dd60*/  IMAD.MOV.U32 R17, RZ, RZ, R58 ;  /* 0x000000ffff117224 */ /* 0x001fc600078e003a */
[----:B-1----:R-:W2:Y:S01]  /*4dd70*/  LDL.LU.64 R18, [R1+0x4280] ;  /* 0x0042800001127983 */ /* 0x002ea20000300a00 */
[----:B------:R-:W-:-:S03]  /*4dd80*/  IMAD.MOV.U32 R16, RZ, RZ, R59 ;  /* 0x000000ffff107224 */ /* 0x000fc600078e003b */
[----:B------:R-:W2:Y:S01]  /*4dd90*/  LDL.LU.64 R58, [R1+0x4278] ;  /* 0x00427800013a7983 */ /* 0x000ea20000300a00 */
[----:B----4-:R-:W-:Y:S01]  /*4dda0*/  HMMA.16816.F32.BF16 R24, R20, R54, R24 ;  /* 0x000000361418723c */ /* 0x010fe20000041818 */
[----:B------:R-:W-:Y:S02]  /*4ddb0*/  IMAD.MOV.U32 R2, RZ, RZ, R54 ;  /* 0x000000ffff027224 */ /* 0x000fe400078e0036 */
[----:B------:R-:W-:-:S05]  /*4ddc0*/  IMAD.MOV.U32 R0, RZ, RZ, R55 ;  /* 0x000000ffff007224 */ /* 0x000fca00078e0037 */
[----:B--2---:R-:W-:-:S15]  /*4ddd0*/  HMMA.16816.F32.BF16 R8, R20, R58, R8 ;  /* 0x0000003a1408723c */ /* 0x004fde0000041808 */
[----:B------:R-:W-:-:S04]  /*4dde0*/  NOP ;  /* 0x0000000000007918 */ /* 0x000fc80000000000 */
[----:B------:R-:W-:Y:S04]  /*4ddf0*/  STL.64 [R1+0x790], R8 ;  /* 0x0007900801007387 */ /* 0x000fe80000100a00 */
[----:B------:R0:W-:Y:S04]  /*4de00*/  STL.64 [R1+0x798], R10 ;  /* 0x0007980a01007387 */ /* 0x0001e80000100a00 */
[----:B0-----:R-:W2:Y:S04]  /*4de10*/  LDL.LU.64 R10, [R1+0x4270] ;  /* 0x00427000010a7983 */ /* 0x001ea80000300a00 */
[----:B------:R-:W4:Y:S04]  /*4de20*/  LDL.LU.64 R8, [R1+0x4268] ;  /* 0x0042680001087983 */ /* 0x000f280000300a00 */
        /* <DEDUP_REMOVED lines=43> */
[----:B0-----:R-:W4:Y:S04]  /*4e0e0*/  LDL.LU R40, [R1+0x940] ;  /* 0x0009400001287983 */ /* 0x001f280000300800 */
[----:B------:R-:W4:Y:S04]  /*4e0f0*/  LDL.LU R41, [R1+0x944] ;  /* 0x0009440001297983 */ /* 0x000f280000300800 */
[----:B------:R-:W4:Y:S04]  /*4e100*/  LDL.LU R42, [R1+0x948] ;  /* 0x00094800012a7983 */ /* 0x000f280000300800 */
[----:B------:R-:W4:Y:S01]  /*4e110*/  LDL.LU R43, [R1+0x94c] ;  /* 0x00094c00012b7983 */ /* 0x000f220000300800 */
[C---:B---3--:R-:W-:Y:S03]  /*4e120*/  HMMA.16816.F32.BF16 R20, R44.reuse, R34, R20 ;  /* 0x000000222c14723c */ /* 0x048fe60000041814 */
[----:B--2---:R-:W-:Y:S05]  /*4e130*/  STL.64 [R1+0x41d0], R38 ;  /* 0x0041d02601007387 */ /* 0x004fea0000100a00 */
[----:B----4-:R-:W-:Y:S01]  /*4e140*/  HMMA.16816.F32.BF16 R40, R44, R38, R40 ;  /* 0x000000262c28723c */ /* 0x010fe20000041828 */
[----:B------:R-:W-:-:S15]  /*4e150*/  STL.64 [R1+0x41c8], R36 ;  /* 0x0041c82401007387 */ /* 0x000fde0000100a00 */
[----:B------:R-:W-:-:S03]  /*4e160*/  NOP ;  /* 0x0000000000007918 */ /* 0x000fc60000000000 */
[----:B------:R-:W-:Y:S04]  /*4e170*/  STL.64 [R1+0x230], R40 ;  /* 0x0002302801007387 */ /* 0x000fe80000100a00 */
[----:B------:R-:W-:Y:S04]  /*4e180*/  STL.64 [R1+0x238], R42 ;  /* 0x0002382a01007387 */ /* 0x000fe80000100a00 */
[----:B------:R-:W-:Y:S04]  /*4e190*/  STL.64 [R1+0x41e0], R34 ;  /* 0x0041e02201007387 */ /* 0x000fe80000100a00 */
[----:B------:R-:W-:Y:S04]  /*4e1a0*/  STL.64 [R1+0x41d8], R32 ;  /* 0x0041d82001007387 */ /* 0x000fe80000100a00 */
[----:B------:R-:W-:Y:S04]  /*4e1b0*/  STL.64 [R1+0x220], R20 ;  /* 0x0002201401007387 */ /* 0x000fe80000100a00 */
[----:B------:R0:W-:Y:S02]  /*4e1c0*/  STL.64 [R1+0x228], R22 ;  /* 0x0002281601007387 */ /* 0x0001e40000100a00 */
[C---:B0-----:R-:W-:Y:S02]  /*4e1d0*/  HMMA.16816.F32.BF16 R20, R44.reuse, R30, R52 ;  /* 0x0000001e2c14723c */ /* 0x041fe40000041834 */
[----:B------:R-:W-:Y:S06]  /*4e1e0*/  STL.64 [R1+0x41e8], R30 ;  /* 0x0041e81e01007387 */ /* 0x000fec0000100a00 */
[C---:B------:R-:W-:Y:S11]  /*4e1f0*/  HMMA.16816.F32.BF16 R32, R44.reuse, R26, R56 ;  /* 0x0000001a2c20723c */ /* 0x040ff60000041838 */
[----:B------:R-:W-:Y:S04]  /*4e200*/  STL.64 [R1+0x210], R20 ;  /* 0x0002101401007387 */ /* 0x000fe80000100a00 */
[----:B------:R0:W-:Y:S02]  /*4e210*/  STL.64 [R1+0x218], R22 ;  /* 0x0002181601007387 */ /* 0x0001e40000100a00 */
[----:B0-----:R-:W-:Y:S02]  /*4e220*/  HMMA.16816.F32.BF16 R20, R44, R10, R48 ;  /* 0x0000000a2c14723c */ /* 0x001fe40000041830 */
[----:B------:R0:W-:Y:S04]  /*4e230*/  STL.64 [R1+0x4180], R26 ;  /* 0x0041801a01007387 */ /* 0x0001e80000100a00 */
[----:B------:R-:W-:Y:S04]  /*4e240*/  STL.64 [R1+0x200], R32 ;  /* 0x0002002001007387 */ /* 0x000fe80000100a00 */
[----:B------:R-:W-:Y:S04]  /*4e250*/  STL.64 [R1+0x208], R34 ;  /* 0x0002082201007387 */ /* 0x000fe80000100a00 */
[----:B------:R-:W2:Y:S05]  /*4e260*/  LDL.LU R24, [R1+0xb70] ;  /* 0x000b700001187983 */ /* 0x000eaa0000300800 */
[----:B------:R-:W-:Y:S04]  /*4e270*/  STL.64 [R1+0x1f0], R20 ;  /* 0x0001f01401007387 */ /* 0x000fe80000100a00 */
[----:B------:R-:W-:Y:S04]  /*4e280*/  STL.64 [R1+0x1f8], R22 ;  /* 0x0001f81601007387 */ /* 0x000fe80000100a00 */
[----:B------:R-:W2:Y:S04]  /*4e290*/  LDL.LU R25, [R1+0xb74] ;  /* 0x000b740001197983 */ /* 0x000ea80000300800 */
[----:B0-----:R-:W3:Y:S04]  /*4e2a0*/  LDL.LU R26, [R1+0xb78] ;  /* 0x000b7800011a7983 */ /* 0x001ee80000300800 */
        /* <DEDUP_REMOVED lines=12> */
[----:B------:R-:W-:-:S05]  /*4e370*/  LOP3.LUT R5, R61, 0x60, RZ, 0x3c, !PT ;  /* 0x000000603d057812 */ /* 0x000fca00078e3cff */
[----:B------:R-:W0:Y:S04]  /*4e380*/  LDSM.16.MT88.4 R20, [R5+UR5+0x2000] ;  /* 0x002000050514783b */ /* 0x000e280008004200 */
[----:B---3--:R-:W-:Y:S04]  /*4e390*/  STL.64 [R1+0x4210], R18 ;  /* 0x0042101201007387 */ /* 0x008fe80000100a00 */
[----:B--2---:R1:W-:Y:S04]  /*4e3a0*/  STL.64 [R1+0x4208], R16 ;  /* 0x0042081001007387 */ /* 0x0043e80000100a00 */
[----:B------:R-:W2:Y:S04]  /*4e3b0*/  LDL.LU R36, [R1+0xb20] ;  /* 0x000b200001247983 */ /* 0x000ea80000300800 */
[----:B------:R-:W2:Y:S04]  /*4e3c0*/  LDL.LU R37, [R1+0xb24] ;  /* 0x000b240001257983 */ /* 0x000ea80000300800 */
[----:B------:R-:W2:Y:S04]  /*4e3d0*/  LDL.LU R38, [R1+0xb28] ;  /* 0x000b280001267983 */ /* 0x000ea80000300800 */
[----:B------:R-:W2:Y:S04]  /*4e3e0*/  LDL.LU R39, [R1+0xb2c] ;  /* 0x000b2c0001277983 */ /* 0x000ea80000300800 */
[----:B-1----:R-:W3:Y:S04]  /*4e3f0*/  LDL.LU R16, [R1+0xb50] ;  /* 0x000b500001107983 */ /* 0x002ee80000300800 */
[----:B------:R-:W3:Y:S04]  /*4e400*/  LDL.LU R17, [R1+0xb54] ;  /* 0x000b540001117983 */ /* 0x000ee80000300800 */
[----:B------:R-:W3:Y:S04]  /*4e410*/  LDL.LU R18, [R1+0xb58] ;  /* 0x000b580001127983 */ /* 0x000ee80000300800 */
[----:B------:R-:W3:Y:S04]  /*4e420*/  LDL.LU R19, [R1+0xb5c] ;  /* 0x000b5c0001137983 */ /* 0x000ee80000300800 */
[----:B------:R-:W4:Y:S04]  /*4e430*/  LDL.LU R28, [R1+0xb30] ;  /* 0x000b3000011c7983 */ /* 0x000f280000300800 */
[----:B------:R-:W4:Y:S04]  /*4e440*/  LDL.LU R29, [R1+0xb34] ;  /* 0x000b3400011d7983 */ /* 0x000f280000300800 */
[----:B------:R-:W4:Y:S04]  /*4e450*/  LDL.LU R30, [R1+0xb38] ;  /* 0x000b3800011e7983 */ /* 0x000f280000300800 */
[----:B------:R-:W4:Y:S04]  /*4e460*/  LDL.LU R31, [R1+0xb3c] ;  /* 0x000b3c00011f7983 */ /* 0x000f280000300800 */
[----:B------:R-:W2:Y:S04]  /*4e470*/  LDL.LU R56, [R1+0xb40] ;  /* 0x000b400001387983 */ /* 0x000ea80000300800 */
[----:B------:R-:W2:Y:S04]  /*4e480*/  LDL.LU R57, [R1+0xb44] ;  /* 0x000b440001397983 */ /* 0x000ea80000300800 */
[----:B------:R-:W2:Y:S04]  /*4e490*/  LDL.LU R58, [R1+0xb48] ;  /* 0x000b4800013a7983 */ /* 0x000ea80000300800 */
[----:B------:R-:W2:Y:S01]  /*4e4a0*/  LDL.LU R59, [R1+0xb4c] ;  /* 0x000b4c00013b7983 */ /* 0x000ea20000300800 */
[----:B------:R-:W-:-:S02]  /*4e4b0*/  IMAD.MOV.U32 R35, RZ, RZ, R12 ;  /* 0x000000ffff237224 */ /* 0x000fc400078e000c */
[----:B------:R-:W-:Y:S01]  /*4e4c0*/  IMAD.MOV.U32 R34, RZ, RZ, R13 ;  /* 0x000000ffff227224 */ /* 0x000fe200078e000d */
        /* <DEDUP_REMOVED lines=13> */
[----:B------:R1:W-:Y:S01]  /*4e5a0*/  STL.64 [R1+0x4170], R8 ;  /* 0x0041700801007387 */ /* 0x0003e20000100a00 */
[----:B------:R-:W-:-:S02]  /*4e5b0*/  IMAD.MOV.U32 R26, RZ, RZ, R4 ;  /* 0x000000ffff1a7224 */ /* 0x000fc400078e0004 */
[----:B------:R-:W-:Y:S01]  /*4e5c0*/  IMAD.MOV.U32 R27, RZ, RZ, R3 ;  /* 0x000000ffff1b7224 */ /* 0x000fe200078e0003 */
[----:B-1----:R-:W4:Y:S04]  /*4e5d0*/  LDL.LU R8, [R1+0xb60] ;  /* 0x000b600001087983 */ /* 0x002f280000300800 */
[----:B------:R-:W4:Y:S04]  /*4e5e0*/  LDL.LU R9, [R1+0xb64] ;  /* 0x000b640001097983 */ /* 0x000f280000300800 */
[----:B------:R-:W4:Y:S04]  /*4e5f0*/  LDL.LU R10, [R1+0xb68] ;  /* 0x000b6800010a7983 */ /* 0x000f280000300800 */
[----:B------:R-:W4:Y:S04]  /*4e600*/  LDL.LU R11, [R1+0xb6c] ;  /* 0x000b6c00010b7983 */ /* 0x000f280000300800 */
[----:B0-----:R-:W-:Y:S04]  /*4e610*/  STL.64 [R1+0x40d0], R22 ;  /* 0x0040d01601007387 */ /* 0x001fe80000100a00 */
[----:B------:R-:W-:Y:S01]  /*4e620*/  STL.64 [R1+0x40c8], R20 ;  /* 0x0040c81401007387 */ /* 0x000fe20000100a00 */
[C---:B---3--:R-:W-:Y:S08]  /*4e630*/  HMMA.16816.F32.BF16 R16, R44.reuse, R6, R16 ;  /* 0x000000062c10723c */ /* 0x048ff00000041810 */
[C---:B--2---:R-:W-:Y:S11]  /*4e640*/  HMMA.16816.F32.BF16 R24, R44.reuse, R26, R56 ;  /* 0x0000001a2c18723c */ /* 0x044ff60000041838 */
[----:B------:R-:W-:Y:S04]  /*4e650*/  STL.64 [R1+0x13e0], R16 ;  /* 0x0013e01001007387 */ /* 0x000fe80000100a00 */
[----:B------:R0:W-:Y:S04]  /*4e660*/  STL.64 [R1+0x13e8], R18 ;  /* 0x0013e81201007387 */ /* 0x0001e80000100a00 */
[----:B0-----:R-:W2:Y:S04]  /*4e670*/  LDL.LU.64 R18, [R1+0x4210] ;  /* 0x0042100001127983 */ /* 0x001ea80000300a00 */
[----:B------:R-:W2:Y:S04]  /*4e680*/  LDL.LU.64 R16, [R1+0x4208] ;  /* 0x0042080001107983 */ /* 0x000ea80000300a00 */
[----:B------:R-:W-:Y:S04]  /*4e690*/  STL.64 [R1+0x4168], R6 ;  /* 0x0041680601007387 */ /* 0x000fe80000100a00 */
[----:B------:R0:W-:Y:S04]  /*4e6a0*/  STL [R1+0x4160], R5 ;  /* 0x0041600501007387 */ /* 0x0001e80000100800 */
[----:B------:R-:W3:Y:S04]  /*4e6b0*/  LDL.LU R4, [R1+0xac0] ;  /* 0x000ac00001047983 */ /* 0x000ee80000300800 */
[----:B0-----:R-:W3:Y:S04]  /*4e6c0*/  LDL.LU R5, [R1+0xac4] ;  /* 0x000ac40001057983 */ /* 0x001ee80000300800 */
[----:B------:R-:W3:Y:S04]  /*4e6d0*/  LDL.LU R6, [R1+0xac8] ;  /* 0x000ac80001067983 */ /* 0x000ee80000300800 */
[----:B------:R-:W3:Y:S04]  /*4e6e0*/  LDL.LU R7, [R1+0xacc] ;  /* 0x000acc0001077983 */ /* 0x000ee80000300800 */
[----:B------:R-:W2:Y:S01]  /*4e6f0*/  LDL.LU.64 R58, [R1+0x4200] ;  /* 0x00420000013a7983 */ /* 0x000ea20000300a00 */
[C---:B----4-:R-:W-:Y:S08]  /*4e700*/  HMMA.16816.F32.BF16 R32, R44.reuse, R34, R28 ;  /* 0x000000222c20723c */ /* 0x050ff0000004181c */
[C---:B------:R-:W-:Y:S01]  /*4e710*/  HMMA.16816.F32.BF16 R40, R44.reuse, R42, R36 ;  /* 0x0000002a2c28723c */ /* 0x040fe20000041824 */
[----:B------:R-:W-:Y:S04]  /*4e720*/  STL.64 [R1+0x13d0], R24 ;  /* 0x0013d01801007387 */ /* 0x000fe80000100a00 */
[----:B------:R0:W-:Y:S04]  /*4e730*/  STL.64 [R1+0x13d8], R26 ;  /* 0x0013d81a01007387 */ /* 0x0001e80000100a00 */
[----:B0-----:R-:W4:Y:S04]  /*4e740*/  LDL.LU.64 R26, [R1+0x41f8] ;  /* 0x0041f800011a7983 */ /* 0x001f280000300a00 */
[----:B------:R-:W4:Y:S04]  /*4e750*/  LDL.LU.64 R24, [R1+0x41f0] ;  /* 0x0041f00001187983 */ /* 0x000f280000300a00 */
[----:B------:R-:W3:Y:S04]  /*4e760*/  LDL.LU.64 R30, [R1+0x41e8] ;  /* 0x0041e800011e7983 */ /* 0x000ee80000300a00 */
[----:B------:R-:W-:Y:S04]  /*4e770*/  STL.64 [R1+0x13c0], R32 ;  /* 0x0013c02001007387 */ /* 0x000fe80000100a00 */
[----:B------:R0:W-:Y:S04]  /*4e780*/  STL.64 [R1+0x13c8], R34 ;  /* 0x0013c82201007387 */ /* 0x0001e80000100a00 */
[----:B0-----:R-:W4:Y:S04]  /*4e790*/  LDL.LU.64 R34, [R1+0x41e0] ;  /* 0x0041e00001227983 */ /* 0x001f280000300a00 */
[----:B------:R-:W3:Y:S04]  /*4e7a0*/  LDL.LU.64 R32, [R1+0x41d8] ;  /* 0x0041d80001207983 */ /* 0x000ee80000300a00 */
[----:B------:R-:W3:Y:S04]  /*4e7b0*/  LDL.LU.64 R38, [R1+0x41d0] ;  /* 0x0041d00001267983 */ /* 0x000ee80000300a00 */
[----:B------:R-:W3:Y:S04]  /*4e7c0*/  LDL.LU.64 R36, [R1+0x41c8] ;  /* 0x0041c80001247983 */ /* 0x000ee80000300a00 */
[----:B------:R-:W-:Y:S04]  /*4e7d0*/  STL.64 [R1+0x13b0], R40 ;  /* 0x0013b02801007387 */ /* 0x000fe80000100a00 */
[----:B------:R0:W-:Y:S04]  /*4e7e0*/  STL.64 [R1+0x13b8], R42 ;  /* 0x0013b82a01007387 */ /* 0x0001e80000100a00 */
[----:B0-----:R-:W3:Y:S04]  /*4e7f0*/  LDL.LU.64 R42, [R1+0x41c0] ;  /* 0x0041c000012a7983 */ /* 0x001ee80000300a00 */
[----:B------:R-:W3:Y:S01]  /*4e800*/  LDL.LU.64 R40, [R1+0x41b8] ;  /* 0x0041b80001287983 */ /* 0x000ee20000300a00 */
[----:B--2---:R-:W-:Y:S03]  /*4e810*/  HMMA.16816.F32.BF16 R56, R44, R58, R16 ;  /* 0x0000003a2c38723c */ /* 0x004fe60000041810 */
[----:B------:R-:W2:-:S15]  /*4e820*/  LDL.LU.64 R18, [R1+0x41b0] ;  /* 0x0041b00001127983 */ /* 0x000e9e0000300a00 */
[----:B------:R-:W-:Y:S01]  /*4e830*/  NOP ;  /* 0x0000000000007918 */ /* 0x000fe20000000000 */
[----:B------:R-:W-:Y:S04]  /*4e840*/  STL.64 [R1+0x13a0], R56 ;  /* 0x0013a03801007387 */ /* 0x000fe80000100a00 */
[----:B------:R0:W-:Y:S04]  /*4e850*/  STL.64 [R1+0x13a8], R58 ;  /* 0x0013a83a01007387 */ /* 0x0001e80000100a00 */
[----:B0-----:R-:W2:Y:S01]  /*4e860*/  LDL.LU.64 R58, [R1+0x41a8] ;  /* 0x0041a800013a7983 */ /* 0x001ea20000300a00 */
[----:B------:R-:W-:Y:S02]  /*4e870*/  IMAD.MOV.U32 R22, RZ, RZ, R2 ;  /* 0x000000ffff167224 */ /* 0x000fe400078e0002 */
[----:B------:R-:W-:-:S07]  /*4e880*/  IMAD.MOV.U32 R23, RZ, RZ, R0 ;  /* 0x000000ffff177224 */ /* 0x000fce00078e0000 */
[C---:B------:R-:W-:Y:S08]  /*4e890*/  HMMA.16816.F32.BF16 R52, R44.reuse, R22, R52 ;  /* 0x000000162c34723c */ /* 0x040ff00000041834 */
        /* <DEDUP_REMOVED lines=23> */
[----:B------:R-:W2:Y:S01]  /*4ea10*/  LDL.LU.64 R48, [R1+0x4188] ;  /* 0x0041880001307983 */ /* 0x000ea20000300a00 */
[C---:B---3--:R-:W-:Y:S03]  /*4ea20*/  HMMA.16816.F32.BF16 R20, R44.reuse, R14, R20 ;  /* 0x0000000e2c14723c */ /* 0x048fe60000041814 */
[----:B------:R-:W-:Y:S04]  /*4ea30*/  STL.64 [R1+0x40d8], R54 ;  /* 0x0040d83601007387 */ /* 0x000fe80000100a00 */
[----:B------:R0:W-:Y:S02]  /*4ea40*/  STL.64 [R1+0x4128], R14 ;  /* 0x0041280e01007387 */ /* 0x0001e40000100a00 */
[----:B0-----:R-:W-:Y:S10]  /*4ea50*/  HMMA.16816.F32.BF16 R12, R44, R18, R56 ;  /* 0x000000122c0c723c */ /* 0x001ff40000041838 */
[----:B------:R-:W-:Y:S04]  /*4ea60*/  STL.64 [R1+0x1360], R20 ;  /* 0x0013601401007387 */ /* 0x000fe80000100a00 */
[----:B------:R-:W-:Y:S04]  /*4ea70*/  STL.64 [R1+0x1368], R22 ;  /* 0x0013681601007387 */ /* 0x000fe80000100a00 */
[----:B------:R-:W-:Y:S04]  /*4ea80*/  STL.64 [R1+0x40f0], R18 ;  /* 0x0040f01201007387 */ /* 0x000fe80000100a00 */
[----:B------:R-:W-:Y:S04]  /*4ea90*/  STL.64 [R1+0x1e0], R12 ;  /* 0x0001e00c01007387 */ /* 0x000fe80000100a00 */
[----:B------:R-:W-:Y:S04]  /*4eaa0*/  STL.64 [R1+0x1e8], R14 ;  /* 0x0001e80e01007387 */ /* 0x000fe80000100a00 */
[----:B------:R-:W-:Y:S04]  /*4eab0*/  STL.64 [R1+0x4100], R42 ;  /* 0x0041002a01007387 */ /* 0x000fe80000100a00 */
[----:B------:R-:W-:Y:S01]  /*4eac0*/  STL.64 [R1+0x40f8], R40 ;  /* 0x0040f82801007387 */ /* 0x000fe20000100a00 */
[----:B--2---:R-:W-:-:S15]  /*4ead0*/  HMMA.16816.F32.BF16 R4, R48, R42, R4 ;  /* 0x0000002a3004723c */ /* 0x004fde0000041804 */
[----:B------:R-:W-:-:S04]  /*4eae0*/  NOP ;  /* 0x0000000000007918 */ /* 0x000fc80000000000 */
        /* <DEDUP_REMOVED lines=8> */
[----:B----4-:R-:W-:-:S15]  /*4eb70*/  HMMA.16816.F32.BF16 R4, R48, R34, R24 ;  /* 0x000000223004723c */ /* 0x010fde0000041818 */
[----:B------:R-:W-:-:S04]  /*4eb80*/  NOP ;  /* 0x0000000000007918 */ /* 0x000fc80000000000 */
[----:B------:R-:W-:Y:S04]  /*4eb90*/  STL.64 [R1+0x140], R4 ;  /* 0x0001400401007387 */ /* 0x000fe80000100a00 */
[----:B------:R-:W-:Y:S04]  /*4eba0*/  STL.64 [R1+0x148], R6 ;  /* 0x0001480601007387 */ /* 0x000fe80000100a00 */
[----:B------:R-:W2:Y:S04]  /*4ebb0*/  LDL.LU R45, [R1+0xbc4] ;  /* 0x000bc400012d7983 */ /* 0x000ea80000300800 */
[----:B------:R-:W3:Y:S04]  /*4ebc0*/  LDL.LU R46, [R1+0xbc8] ;  /* 0x000bc800012e7983 */ /* 0x000ee80000300800 */
[----:B------:R-:W3:Y:S04]  /*4ebd0*/  LDL.LU R47, [R1+0xbcc] ;  /* 0x000bcc00012f7983 */ /* 0x000ee80000300800 */
[----:B---3--:R-:W-:Y:S04]  /*4ebe0*/  STL.64 [R1+0x4120], R46 ;  /* 0x0041202e01007387 */ /* 0x008fe80000100a00 */
[----:B--2---:R-:W-:Y:S04]  /*4ebf0*/  STL.64 [R1+0x4118], R44 ;  /* 0x0041182c01007387 */ /* 0x004fe80000100a00 */
[----:B------:R-:W2:Y:S04]  /*4ec00*/  LDL.LU R16, [R1+0xbf0] ;  /* 0x000bf00001107983 */ /* 0x000ea80000300800 */
        /* <DEDUP_REMOVED lines=10> */
[----:B--2---:R0:W-:Y:S04]  /*4ecb0*/  STL.64 [R1+0x4140], R12 ;  /* 0x0041400c01007387 */ /* 0x0041e80000100a00 */
[----:B0-----:R-:W2:Y:S04]  /*4ecc0*/  LDL.LU R12, [R1+0xc20] ;  /* 0x000c2000010c7983 */ /* 0x001ea80000300800 */
[----:B------:R-:W2:Y:S04]  /*4ecd0*/  LDL.LU R13, [R1+0xc24] ;  /* 0x000c2400010d7983 */ /* 0x000ea80000300800 */
        /* <DEDUP_REMOVED lines=14> */
[----:B---3--:R-:W-:Y:S04]  /*4edc0*/  STL.64 [R1+0x4158], R14 ;  /* 0x0041580e01007387 */ /* 0x008fe80000100a00 */
[----:B--2---:R0:W-:Y:S01]  /*4edd0*/  STL.64 [R1+0x4150], R12 ;  /* 0x0041500c01007387 */ /* 0x0041e20000100a00 */
[C---:B----4-:R-:W-:Y:S03]  /*4ede0*/  HMMA.16816.F32.BF16 R24, R48.reuse, R30, R24 ;  /* 0x0000001e3018723c */ /* 0x050fe60000041818 */
[----:B0-----:R-:W2:Y:S04]  /*4edf0*/  LDL.LU R12, [R1+0xc30] ;  /* 0x000c3000010c7983 */ /* 0x001ea80000300800 */
        /* <DEDUP_REMOVED lines=38> */
[----:B------:R-:W3:Y:S01]  /*4f060*/  LDL.LU.64 R8, [R1+0x4170] ;  /* 0x0041700001087983 */ /* 0x000ee20000300a00 */
[----:B--2---:R-:W-:-:S15]  /*4f070*/  HMMA.16816.F32.BF16 R4, R48, R10, R4 ;  /* 0x0000000a3004723c */ /* 0x004fde0000041804 */
[----:B------:R-:W-:-:S04]  /*4f080*/  NOP ;  /* 0x0000000000007918 */ /* 0x000fc80000000000 */
[----:B------:R-:W-:Y:S04]  /*4f090*/  STL.64 [R1+0x110], R4 ;  /* 0x0001100401007387 */ /* 0x000fe80000100a00 */
[----:B------:R0:W-:Y:S04]  /*4f0a0*/  STL.64 [R1+0x118], R6 ;  /* 0x0001180601007387 */ /* 0x0001e80000100a00 */
[----:B0-----:R-:W2:Y:S04]  /*4f0b0*/  LDL.LU.64 R6, [R1+0x4168] ;  /* 0x0041680001067983 */ /* 0x001ea80000300a00 */
[----:B------:R-:W3:Y:S01]  /*4f0c0*/  LDL.LU R5, [R1+0x4160] ;  /* 0x0041600001057983 */ /* 0x000ee20000300800 */
[----:B--2---:R-:W-:-:S15]  /*4f0d0*/  HMMA.16816.F32.BF16 R12, R48, R6, R12 ;  /* 0x00000006300c723c */ /* 0x004fde000004180c */
[----:B------:R-:W-:-:S04]  /*4f0e0*/  NOP ;  /* 0x0000000000007918 */ /* 0x000fc80000000000 */
[----:B------:R-:W-:Y:S04]  /*4f0f0*/  STL.64 [R1+0x1270], R12 ;  /* 0x0012700c01007387 */ /* 0x000fe80000100a00 */
[----:B------:R0:W-:Y:S04]  /*4f100*/  STL.64 [R1+0x1278], R14 ;  /* 0x0012780e01007387 */ /* 0x0001e80000100a00 */
[----:B0-----:R-:W2:Y:S04]  /*4f110*/  LDL.LU.64 R14, [R1+0x4158] ;  /* 0x00415800010e7983 */ /* 0x001ea80000300a00 */
[----:B------:R-:W2:Y:S01]  /*4f120*/  LDL.LU.64 R12, [R1+0x4150] ;  /* 0x00415000010c7983 */ /* 0x000ea20000300a00 */
[----:B---3--:R-:W-:-:S02]  /*4f130*/  IMAD.MOV.U32 R4, RZ, RZ, R18 ;  /* 0x000000ffff047224 */ /* 0x008fc400078e0012 */
[----:B------:R-:W-:Y:S01]  /*4f140*/  IMAD.MOV.U32 R3, RZ, RZ, R19 ;  /* 0x000000ffff037224 */ /* 0x000fe200078e0013 */
[----:B--2---:R-:W-:-:S15]  /*4f150*/  HMMA.16816.F32.BF16 R12, R48, R18, R12 ;  /* 0x00000012300c723c */ /* 0x004fde000004180c */
[----:B------:R-:W-:-:S04]  /*4f160*/  NOP ;  /* 0x0000000000007918 */ /* 0x000fc80000000000 */
[----:B------:R-:W-:Y:S04]  /*4f170*/  STL.64 [R1+0x1260], R12 ;  /* 0x0012600c01007387 */ /* 0x000fe80000100a00 */
[----:B------:R0:W-:Y:S04]  /*4f180*/  STL.64 [R1+0x1268], R14 ;  /* 0x0012680e01007387 */ /* 0x0001e80000100a00 */
[----:B0-----:R-:W4:Y:S04]  /*4f190*/  LDL.LU.64 R14, [R1+0x4148] ;  /* 0x00414800010e7983 */ /* 0x001f280000300a00 */
[----:B------:R-:W4:Y:S04]  /*4f1a0*/  LDL.LU.64 R12, [R1+0x4140] ;  /* 0x00414000010c7983 */ /* 0x000f280000300a00 */
[----:B------:R-:W2:Y:S04]  /*4f1b0*/  LDL.LU.64 R18, [R1+0x4138] ;  /* 0x0041380001127983 */ /* 0x000ea80000300a00 */
[----:B------:R-:W2:Y:S01]  /*4f1c0*/  LDL.LU.64 R16, [R1+0x4130] ;  /* 0x0041300001107983 */ /* 0x000ea20000300a00 */
[----:B------:R-:W-:Y:S01]  /*4f1d0*/  HMMA.16816.F32.BF16 R36, R48, R42, R36 ;  /* 0x0000002a3024723c */ /* 0x000fe20000041824 */
[----:B------:R-:W-:-:S02]  /*4f1e0*/  IMAD.MOV.U32 R2, RZ, RZ, R42 ;  /* 0x000000ffff027224 */ /* 0x000fc400078e002a */
[----:B------:R-:W-:-:S05]  /*4f1f0*/  IMAD.MOV.U32 R0, RZ, RZ, R43 ;  /* 0x000000ffff007224 */ /* 0x000fca00078e002b */
[C---:B----4-:R-:W-:Y:S08]  /*4f200*/  HMMA.16816.F32.BF16 R12, R48.reuse, R46, R12 ;  /* 0x0000002e300c723c */ /* 0x050ff0000004180c */
[----:B--2---:R-:W-:Y:S11]  /*4f210*/  HMMA.16816.F32.BF16 R16, R48, R58, R16 ;  /* 0x0000003a3010723c */ /* 0x004ff60000041810 */
[----:B------:R0:W-:Y:S04]  /*4f220*/  STL.64 [R1+0x1250], R12 ;  /* 0x0012500c01007387 */ /* 0x0001e80000100a00 */
[----:B------:R1:W-:Y:S01]  /*4f230*/  STL.64 [R1+0x1258], R14 ;  /* 0x0012580e01007387 */ /* 0x0003e20000100a00 */
[----:B0-----:R-:W-:-:S03]  /*4f240*/  IMAD.MOV.U32 R13, RZ, RZ, R46 ;  /* 0x000000ffff0d7224 */ /* 0x001fc600078e002e */
[----:B-1----:R-:W2:Y:S01]  /*4f250*/  LDL.LU.64 R14, [R1+0x4128] ;  /* 0x00412800010e7983 */ /* 0x002ea20000300a00 */
[----:B------:R-:W-:-:S03]  /*4f260*/  IMAD.MOV.U32 R12, RZ, RZ, R47 ;  /* 0x000000ffff0c7224 */ /* 0x000fc600078e002f */
[----:B------:R-:W3:Y:S04]  /*4f270*/  LDL.LU.64 R46, [R1+0x4120] ;  /* 0x00412000012e7983 */ /* 0x000ee80000300a00 */
[----:B------:R-:W3:Y:S04]  /*4f280*/  LDL.LU.64 R44, [R1+0x4118] ;  /* 0x00411800012c7983 */ /* 0x000ee80000300a00 */
[----:B------:R-:W-:Y:S04]  /*4f290*/  STL.64 [R1+0x1240], R36 ;  /* 0x0012402401007387 */ /* 0x000fe80000100a00 */
[----:B------:R0:W-:Y:S04]  /*4f2a0*/  STL.64 [R1+0x1248], R38 ;  /* 0x0012482601007387 */ /* 0x0001e80000100a00 */
[----:B0-----:R-:W4:Y:S04]  /*4f2b0*/  LDL.LU.64 R38, [R1+0x4110] ;  /* 0x0041100001267983 */ /* 0x001f280000300a00 */
[----:B------:R-:W2:Y:S04]  /*4f2c0*/  LDL.LU.64 R36, [R1+0x4108] ;  /* 0x0041080001247983 */ /* 0x000ea80000300a00 */
[----:B------:R-:W2:Y:S04]  /*4f2d0*/  LDL.LU.64 R42, [R1+0x4100] ;  /* 0x00410000012a7983 */ /* 0x000ea80000300a00 */
[----:B------:R-:W2:Y:S04]  /*4f2e0*/  LDL.LU.64 R40, [R1+0x40f8] ;  /* 0x0040f80001287983 */ /* 0x000ea80000300a00 */
[----:B------:R0:W-:Y:S04]  /*4f2f0*/  STL.64 [R1+0x1230], R16 ;  /* 0x0012301001007387 */ /* 0x0001e80000100a00 */
[----:B------:R1:W-:Y:S01]  /*4f300*/  STL.64 [R1+0x1238], R18 ;  /* 0x0012381201007387 */ /* 0x0003e20000100a00 */
[----:B0-----:R-:W-:-:S03]  /*4f310*/  IMAD.MOV.U32 R17, RZ, RZ, R58 ;  /* 0x000000ffff117224 */ /* 0x001fc600078e003a */
[----:B-1----:R-:W2:Y:S01]  /*4f320*/  LDL.LU.64 R18, [R1+0x40f0] ;  /* 0x0040f00001127983 */ /* 0x002ea20000300a00 */
[----:B------:R-:W-:-:S03]  /*4f330*/  IMAD.MOV.U32 R16, RZ, RZ, R59 ;  /* 0x000000ffff107224 */ /* 0x000fc600078e003b */
        /* <DEDUP_REMOVED lines=12> */
[----:B------:R-:W3:-:S15]  /*4f400*/  LDL.LU.64 R54, [R1+0x40d8] ;  /* 0x0040d80001367983 */ /* 0x000ede0000300a00 */
[----:B------:R-:W-:Y:S01]  /*4f410*/  NOP ;  /* 0x0000000000007918 */ /* 0x000fe20000000000 */
[----:B------:R-:W-:Y:S04]  /*4f420*/  STL.64 [R1+0x1210], R20 ;  /* 0x0012101401007387 */ /* 0x000fe80000100a00 */
[----:B------:R0:W-:Y:S04]  /*4f430*/  STL.64 [R1+0x1218], R22 ;  /* 0x0012181601007387 */ /* 0x0001e80000100a00 */
[----:B0-----:R-:W2:Y:S04]  /*4f440*/  LDL.LU.64 R22, [R1+0x40d0] ;  /* 0x0040d00001167983 */ /* 0x001ea80000300a00 */
[----:B------:R-:W2:Y:S01]  /*4f450*/  LDL.LU.64 R20, [R1+0x40c8] ;  /* 0x0040c80001147983 */ /* 0x000ea20000300a00 */
[C---:B------:R-:W-:Y:S08]  /*4f460*/  HMMA.16816.F32.BF16 R28, R48.reuse, R18, R28 ;  /* 0x00000012301c723c */ /* 0x040ff0000004181c */
[----:B---3--:R-:W-:Y:S01]  /*4f470*/  HMMA.16816.F32.BF16 R44, R48, R54, R44 ;  /* 0x00000036302c723c */ /* 0x008fe2000004182c */
[----:B------:R-:W-:-:S15]  /*4f480*/  STL.64 [R1+0x4060], R54 ;  /* 0x0040603601007387 */ /* 0x000fde0000100a00 */
[----:B------:R-:W-:-:S03]  /*4f490*/  NOP ;  /* 0x0000000000007918 */ /* 0x000fc60000000000 */
[----:B------:R-:W-:Y:S04]  /*4f4a0*/  STL.64 [R1+0x1200], R44 ;  /* 0x0012002c01007387 */ /* 0x000fe80000100a00 */
[----:B------:R-:W-:Y:S04]  /*4f4b0*/  STL.64 [R1+0x1208], R46 ;  /* 0x0012082e01007387 */ /* 0x000fe80000100a00 */
[----:B------:R-:W0:Y:S04]  /*4f4c0*/  LDSM.16.MT88.4 R44, [R5+UR5+0x2080] ;  /* 0x00208005052c783b */ /* 0x000e280008004200 */
[----:B0-----:R-:W-:Y:S04]  /*4f4d0*/  STL.64 [R1+0x4048], R46 ;  /* 0x0040482e01007387 */ /* 0x001fe80000100a00 */
[----:B------:R0:W-:Y:S02]  /*4f4e0*/  STL.64 [R1+0x4040], R44 ;  /* 0x0040402c01007387 */ /* 0x0001e40000100a00 */
[----:B0-----:R-:W-:Y:S02]  /*4f4f0*/  HMMA.16816.F32.BF16 R44, R48, R14, R56 ;  /* 0x0000000e302c723c */ /* 0x001fe40000041838 */
[----:B------:R-:W-:-:S15]  /*4f500*/  STL.64 [R1+0x4058], R14 ;  /* 0x0040580e01007387 */ /* 0x000fde0000100a00 */
[----:B------:R-:W-:Y:S02]  /*4f510*/  NOP ;  /* 0x0000000000007918 */ /* 0x000fe40000000000 */
[----:B------:R-:W-:Y:S04]  /*4f520*/  STL.64 [R1+0x11f0], R44 ;  /* 0x0011f02c01007387 */ /* 0x000fe80000100a00 */
[----:B------:R-:W-:Y:S04]  /*4f530*/  STL.64 [R1+0x11f8], R46 ;  /* 0x0011f82e01007387 */ /* 0x000fe80000100a00 */
[----:B------:R0:W-:Y:S04]  /*4f540*/  STL.64 [R1+0x4050], R18 ;  /* 0x0040501201007387 */ /* 0x0001e80000100a00 */
[----:B------:R-:W-:Y:S04]  /*4f550*/  STL.64 [R1+0x100], R28 ;  /* 0x0001001c01007387 */ /* 0x000fe80000100a00 */
[----:B------:R-:W-:Y:S01]  /*4f560*/  STL.64 [R1+0x108], R30 ;  /* 0x0001081e01007387 */ /* 0x000fe20000100a00 */
[----:B0-----:R-:W-:-:S02]  /*4f570*/  IMAD.MOV.U32 R18, RZ, RZ, R17 ;  /* 0x000000ffff127224 */ /* 0x001fc400078e0011 */
[----:B------:R-:W-:-:S05]  /*4f580*/  IMAD.MOV.U32 R19, RZ, RZ, R16 ;  /* 0x000000ffff137224 */ /* 0x000fca00078e0010 */
[----:B------:R2:W-:Y:S04]  /*4f590*/  STL.64 [R1+0x4080], R18 ;  /* 0x0040801201007387 */ /* 0x0005e80000100a00 */
[----:B------:R-:W3:Y:S01]  /*4f5a0*/  LDL.LU R44, [R1+0xe20] ;  /* 0x000e2000012c7983 */ /* 0x000ee20000300800 */
[----:B--2---:R-:W-:-:S15]  /*4f5b0*/  HMMA.16816.F32.BF16 R16, R20, R42, R32 ;  /* 0x0000002a1410723c */ /* 0x004fde0000041820 */
[----:B------:R-:W-:-:S04]  /*4f5c0*/  NOP ;  /* 0x0000000000007918 */ /* 0x000fc80000000000 */
[----:B------:R-:W-:Y:S04]  /*4f5d0*/  STL.64 [R1+0x1170], R16 ;  /* 0x0011701001007387 */ /* 0x000fe80000100a00 */
[----:B------:R0:W-:Y:S04]  /*4f5e0*/  STL.64 [R1+0x1178], R18 ;  /* 0x0011781201007387 */ /* 0x0001e80000100a00 */
[----:B------:R-:W3:Y:S04]  /*4f5f0*/  LDL.LU R45, [R1+0xe24] ;  /* 0x000e2400012d7983 */ /* 0x000ee80000300800 */
[----:B------:R-:W2:Y:S04]  /*4f600*/  LDL.LU R46, [R1+0xe28] ;  /* 0x000e2800012e7983 */ /* 0x000ea80000300800 */
[----:B------:R-:W2:Y:S01]  /*4f610*/  LDL.LU R47, [R1+0xe2c] ;  /* 0x000e2c00012f7983 */ /* 0x000ea20000300800 */
[----:B0-----:R-:W-:-:S02]  /*4f620*/  IMAD.MOV.U32 R19, RZ, RZ, R12 ;  /* 0x000000ffff137224 */ /* 0x001fc400078e000c */
[----:B------:R-:W-:Y:S01]  /*4f630*/  IMAD.MOV.U32 R18, RZ, RZ, R13 ;  /* 0x000000ffff127224 */ /* 0x000fe200078e000d */
[----:B--2---:R-:W-:Y:S04]  /*4f640*/  STL.64 [R1+0x4090], R46 ;  /* 0x0040902e01007387 */ /* 0x004fe80000100a00 */
[----:B---3--:R0:W-:Y:S04]  /*4f650*/  STL.64 [R1+0x4088], R44 ;  /* 0x0040882c01007387 */ /* 0x0081e80000100a00 */
        /* <DEDUP_REMOVED lines=21> */
[----:B0-----:R-:W2:Y:S04]  /*4f7b0*/  LDL.LU R44, [R1+0xe50] ;  /* 0x000e5000012c7983 */ /* 0x001ea80000300800 */
[----:B------:R-:W2:Y:S04]  /*4f7c0*/  LDL.LU R45, [R1+0xe54] ;  /* 0x000e5400012d7983 */ /* 0x000ea80000300800 */
[----:B------:R-:W2:Y:S04]  /*4f7d0*/  LDL.LU R46, [R1+0xe58] ;  /* 0x000e5800012e7983 */ /* 0x000ea80000300800 */
[----:B------:R-:W2:Y:S01]  /*4f7e0*/  LDL.LU R47, [R1+0xe5c] ;  /* 0x000e5c00012f7983 */ /* 0x000ea20000300800 */
[C---:B----4-:R-:W-:Y:S03]  /*4f7f0*/  HMMA.16816.F32.BF16 R32, R20.reuse, R38, R32 ;  /* 0x000000261420723c */ /* 0x050fe60000041820 */
[----:B--2---:R-:W-:Y:S04]  /*4f800*/  STL.64 [R1+0x40a8], R46 ;  /* 0x0040a82e01007387 */ /* 0x004fe80000100a00 */
[----:B------:R0:W-:Y:S04]  /*4f810*/  STL.64 [R1+0x40a0], R44 ;  /* 0x0040a02c01007387 */ /* 0x0001e80000100a00 */
[----:B0-----:R-:W2:Y:S04]  /*4f820*/  LDL.LU R44, [R1+0xe60] ;  /* 0x000e6000012c7983 */ /* 0x001ea80000300800 */
[----:B------:R-:W2:Y:S04]  /*4f830*/  LDL.LU R45, [R1+0xe64] ;  /* 0x000e6400012d7983 */ /* 0x000ea80000300800 */
[----:B------:R-:W2:Y:S04]  /*4f840*/  LDL.LU R46, [R1+0xe68] ;  /* 0x000e6800012e7983 */ /* 0x000ea80000300800 */
[----:B------:R-:W2:Y:S04]  /*4f850*/  LDL.LU R47, [R1+0xe6c] ;  /* 0x000e6c00012f7983 */ /* 0x000ea80000300800 */
[----:B------:R-:W4:Y:S04]  /*4f860*/  LDL.LU R56, [R1+0xe40] ;  /* 0x000e400001387983 */ /* 0x000f280000300800 */
[----:B------:R-:W4:Y:S04]  /*4f870*/  LDL.LU R57, [R1+0xe44] ;  /* 0x000e440001397983 */ /* 0x000f280000300800 */
[----:B------:R-:W4:Y:S04]  /*4f880*/  LDL.LU R58, [R1+0xe48] ;  /* 0x000e4800013a7983 */ /* 0x000f280000300800 */
[----:B------:R-:W4:Y:S04]  /*4f890*/  LDL.LU R59, [R1+0xe4c] ;  /* 0x000e4c00013b7983 */ /* 0x000f280000300800 */
        /* <DEDUP_REMOVED lines=28> */
[----:B------:R0:W-:Y:S04]  /*4fa60*/  STL.64 [R1+0x1148], R42 ;  /* 0x0011482a01007387 */ /* 0x0001e80000100a00 */
[----:B------:R-:W-:Y:S04]  /*4fa70*/  STL.64 [R1+0x1130], R48 ;  /* 0x0011303001007387 */ /* 0x000fe80000100a00 */
[----:B------:R-:W-:Y:S04]  /*4fa80*/  STL.64 [R1+0x1138], R50 ;  /* 0x0011383201007387 */ /* 0x000fe80000100a00 */
[----:B------:R-:W1:Y:S01]  /*4fa90*/  LDSM.16.MT88.4 R48, [R5+UR5+0x2100] ;  /* 0x002100050530783b */ /* 0x000e620008004200 */
[C---:B0-----:R-:W-:Y:S08]  /*4faa0*/  HMMA.16816.F32.BF16 R40, R20.reuse, R10, R12 ;  /* 0x0000000a1428723c */ /* 0x041ff0000004180c */
[----:B------:R-:W-:Y:S01]  /*4fab0*/  HMMA.16816.F32.BF16 R12, R20, R6, R52 ;  /* 0x00000006140c723c */ /* 0x000fe20000041834 */
[----:B------:R-:W2:Y:S10]  /*4fac0*/  LDL.LU R52, [R1+0xe10] ;  /* 0x000e100001347983 */ /* 0x000eb40000300800 */
[----:B------:R-:W-:Y:S04]  /*4fad0*/  STL.64 [R1+0x1120], R40 ;  /* 0x0011202801007387 */ /* 0x000fe80000100a00 */
[----:B------:R0:W-:Y:S04]  /*4fae0*/  STL.64 [R1+0x1128], R42 ;  /* 0x0011282a01007387 */ /* 0x0001e80000100a00 */
[----:B------:R3:W-:Y:S04]  /*4faf0*/  STL.64 [R1+0x1710], R12 ;  /* 0x0017100c01007387 */ /* 0x0007e80000100a00 */
[----:B------:R0:W-:Y:S04]  /*4fb00*/  STL.64 [R1+0x1718], R14 ;  /* 0x0017180e01007387 */ /* 0x0001e80000100a00 */
[----:B------:R-:W2:Y:S04]  /*4fb10*/  LDL.LU R53, [R1+0xe14] ;  /* 0x000e140001357983 */ /* 0x000ea80000300800 */
[----:B------:R-:W2:Y:S04]  /*4fb20*/  LDL.LU R54, [R1+0xe18] ;  /* 0x000e180001367983 */ /* 0x000ea80000300800 */
[----:B------:R-:W2:Y:S04]  /*4fb30*/  LDL.LU R55, [R1+0xe1c] ;  /* 0x000e1c0001377983 */ /* 0x000ea80000300800 */
[----:B0-----:R-:W2:Y:S04]  /*4fb40*/  LDL.64 R42, [R1+0x18] ;  /* 0x00001800012a7983 */ /* 0x001ea80000100a00 */
[----:B---3--:R-:W3:Y:S04]  /*4fb50*/  LDL.LU R12, [R1+0xe00] ;  /* 0x000e0000010c7983 */ /* 0x008ee80000300800 */
[----:B------:R-:W3:Y:S04]  /*4fb60*/  LDL.LU R13, [R1+0xe04] ;  /* 0x000e0400010d7983 */ /* 0x000ee80000300800 */
[----:B------:R-:W3:Y:S04]  /*4fb70*/  LDL.LU R14, [R1+0xe08] ;  /* 0x000e0800010e7983 */ /* 0x000ee80000300800 */
[----:B------:R-:W3:Y:S04]  /*4fb80*/  LDL.LU R15, [R1+0xe0c] ;  /* 0x000e0c00010f7983 */ /* 0x000ee80000300800 */
[----:B-1----:R-:W-:Y:S04]  /*4fb90*/  STL.64 [R1+0x3f88], R50 ;  /* 0x003f883201007387 */ /* 0x002fe80000100a00 */
[----:B------:R-:W-:Y:S04]  /*4fba0*/  STL.64 [R1+0x3f80], R48 ;  /* 0x003f803001007387 */ /* 0x000fe80000100a00 */
[----:B------:R-:W2:Y:S04]  /*4fbb0*/  LDL.LU.64 R46, [R1+0x40a8] ;  /* 0x0040a800012e7983 */ /* 0x000ea80000300a00 */
[----:B------:R-:W2:Y:S04]  /*4fbc0*/  LDL.LU.64 R44, [R1+0x40a0] ;  /* 0x0040a000012c7983 */ /* 0x000ea80000300a00 */
[----:B------:R-:W-:Y:S04]  /*4fbd0*/  STL.64 [R1+0x1700], R16 ;  /* 0x0017001001007387 */ /* 0x000fe80000100a00 */
[----:B------:R0:W-:Y:S04]  /*4fbe0*/  STL.64 [R1+0x1708], R18 ;  /* 0x0017081201007387 */ /* 0x0001e80000100a00 */
[----:B0-----:R-:W2:Y:S01]  /*4fbf0*/  LDL.LU.64 R18, [R1+0x4098] ;  /* 0x0040980001127983 */ /* 0x001ea20000300a00 */
[----:B------:R-:W-:-:S02]  /*4fc00*/  IMAD.MOV.U32 R50, RZ, RZ, R2 ;  /* 0x000000ffff327224 */ /* 0x000fc400078e0002 */
[----:B------:R-:W-:-:S07]  /*4fc10*/  IMAD.MOV.U32 R51, RZ, RZ, R0 ;  /* 0x000000ffff337224 */ /* 0x000fce00078e0000 */
[C---:B----4-:R-:W-:Y:S08]  /*4fc20*/  HMMA.16816.F32.BF16 R48, R20.reuse, R50, R56 ;  /* 0x000000321430723c */ /* 0x050ff00000041838 */
[----:B--2---:R-:W-:Y:S01]  /*4fc30*/  HMMA.16816.F32.BF16 R16, R20, R18, R44 ;  /* 0x000000121410723c */ /* 0x004fe2000004182c */
[----:B------:R-:W2:Y:S04]  /*4fc40*/  LDL.LU.64 R46, [R1+0x4090] ;  /* 0x00409000012e7983 */ /* 0x000ea80000300a00 */
[----:B------:R-:W2:-:S14]  /*4fc50*/  LDL.LU.64 R44, [R1+0x4088] ;  /* 0x00408800012c7983 */ /* 0x000e9c0000300a00 */
[----:B------:R-:W-:Y:S04]  /*4fc60*/  STL.64 [R1+0x16f0], R16 ;  /* 0x0016f01001007387 */ /* 0x000fe80000100a00 */
[----:B------:R0:W-:Y:S04]  /*4fc70*/  STL.64 [R1+0x16f8], R18 ;  /* 0x0016f81201007387 */ /* 0x0001e80000100a00 */
[----:B0-----:R-:W4:Y:S04]  /*4fc80*/  LDL.LU.64 R18, [R1+0x4080] ;  /* 0x0040800001127983 */ /* 0x001f280000300a00 */
[----:B------:R-:W2:Y:S04]  /*4fc90*/  LDL.LU.64 R58, [R1+0x4078] ;  /* 0x00407800013a7983 */ /* 0x000ea80000300a00 */
[----:B------:R-:W2:Y:S04]  /*4fca0*/  LDL.LU R16, [R1+0xdf0] ;  /* 0x000df00001107983 */ /* 0x000ea80000300800 */
[----:B------:R-:W-:Y:S04]  /*4fcb0*/  STL.64 [R1+0x16e0], R48 ;  /* 0x0016e03001007387 */ /* 0x000fe80000100a00 */
[----:B------:R-:W-:Y:S01]  /*4fcc0*/  STL.64 [R1+0x16e8], R50 ;  /* 0x0016e83201007387 */ /* 0x000fe20000100a00 */
[----:B------:R-:W-:Y:S01]  /*4fcd0*/  HMMA.16816.F32.BF16 R52, R20, R42, R52 ;  /* 0x0000002a1434723c */ /* 0x000fe20000041834 */
[----:B------:R-:W-:-:S02]  /*4fce0*/  IMAD.MOV.U32 R2, RZ, RZ, R42 ;  /* 0x000000ffff027224 */ /* 0x000fc400078e002a */
[----:B------:R-:W-:-:S05]  /*4fcf0*/  IMAD.MOV.U32 R0, RZ, RZ, R43 ;  /* 0x000000ffff007224 */ /* 0x000fca00078e002b */
[----:B----4-:R-:W-:-:S15]  /*4fd00*/  HMMA.16816.F32.BF16 R36, R20, R18, R36 ;  /* 0x000000121424723c */ /* 0x010fde0000041824 */
[----:B------:R-:W-:-:S04]  /*4fd10*/  NOP ;  /* 0x0000000000007918 */ /* 0x000fc80000000000 */
[----:B------:R-:W-:Y:S04]  /*4fd20*/  STL.64 [R1+0x16d0], R36 ;  /* 0x0016d02401007387 */ /* 0x000fe80000100a00 */
[----:B------:R2:W-:Y:S04]  /*4fd30*/  STL.64 [R1+0x16d8], R38 ;  /* 0x0016d82601007387 */ /* 0x0005e80000100a00 */
[----:B------:R-:W4:Y:S04]  /*4fd40*/  LDL.LU R17, [R1+0xdf4] ;  /* 0x000df40001117983 */ /* 0x000f280000300800 */
[----:B------:R-:W4:Y:S04]  /*4fd50*/  LDL.LU R18, [R1+0xdf8] ;  /* 0x000df80001127983 */ /* 0x000f280000300800 */
[----:B------:R-:W4:Y:S01]  /*4fd60*/  LDL.LU R19, [R1+0xdfc] ;  /* 0x000dfc0001137983 */ /* 0x000f220000300800 */
[----:B--2---:R-:W-:Y:S03]  /*4fd70*/  HMMA.16816.F32.BF16 R36, R20, R58, R44 ;  /* 0x0000003a1424723c */ /* 0x004fe6000004182c */
[----:B------:R-:W2:-:S15]  /*4fd80*/  LDL.LU R44, [R1+0xc70] ;  /* 0x000c7000012c7983 */ /* 0x000e9e0000300800 */
[----:B------:R-:W-:Y:S01]  /*4fd90*/  NOP ;  /* 0x0000000000007918 */ /* 0x000fe20000000000 */
[----:B------:R0:W-:Y:S04]  /*4fda0*/  STL.64 [R1+0x16c0], R36 ;  /* 0x0016c02401007387 */ /* 0x0001e80000100a00 */
[----:B------:R1:W-:Y:S04]  /*4fdb0*/  STL.64 [R1+0x16c8], R38 ;  /* 0x0016c82601007387 */ /* 0x0003e80000100a00 */
        /* <DEDUP_REMOVED lines=16> */
[----:B------:R-:W2:Y:S04]  /*4fec0*/  LDL.LU.64 R40, [R1+0x4068] ;  /* 0x0040680001287983 */ /* 0x000ea80000300a00 */
[----:B------:R0:W-:Y:S04]  /*4fed0*/  STL.64 [R1+0x16b8], R54 ;  /* 0x0016b83601007387 */ /* 0x0001e80000100a00 */
[----:B0-----:R-:W3:Y:S02]  /*4fee0*/  LDL.LU.64 R54, [R1+0x4060] ;  /* 0x0040600001367983 */ /* 0x001ee40000300a00 */
[----:B---3--:R-:W-:-:S15]  /*4fef0*/  HMMA.16816.F32.BF16 R12, R20, R54, R12 ;  /* 0x00000036140c723c */ /* 0x008fde000004180c */
[----:B------:R-:W-:-:S04]  /*4ff00*/  NOP ;  /* 0x0000000000007918 */ /* 0x000fc80000000000 */
[----:B------:R0:W-:Y:S04]  /*4ff10*/  STL.64 [R1+0x16a8], R14 ;  /* 0x0016a80e01007387 */ /* 0x0001e80000100a00 */
[----:B0-----:R-:W4:Y:S01]  /*4ff20*/  LDL.LU.64 R14, [R1+0x4058] ;  /* 0x00405800010e7983 */ /* 0x001f220000300a00 */
[----:B------:R-:W-:-:S03]  /*4ff30*/  IMAD.MOV.U32 R28, RZ, RZ, R52 ;  /* 0x000000ffff1c7224 */ /* 0x000fc600078e0034 */
[----:B------:R0:W-:Y:S01]  /*4ff40*/  STL.64 [R1+0x3fa0], R54 ;  /* 0x003fa03601007387 */ /* 0x0001e20000100a00 */
[----:B------:R-:W-:-:S03]  /*4ff50*/  IMAD.MOV.U32 R29, RZ, RZ, R53 ;  /* 0x000000ffff1d7224 */ /* 0x000fc600078e0035 */
[----:B------:R-:W3:Y:S04]  /*4ff60*/  LDL.LU R52, [R1+0xda0] ;  /* 0x000da00001347983 */ /* 0x000ee80000300800 */
[----:B------:R-:W3:Y:S04]  /*4ff70*/  LDL.LU R53, [R1+0xda4] ;  /* 0x000da40001357983 */ /* 0x000ee80000300800 */
[----:B0-----:R-:W3:Y:S04]  /*4ff80*/  LDL.LU R54, [R1+0xda8] ;  /* 0x000da80001367983 */ /* 0x001ee80000300800 */
[----:B------:R-:W3:Y:S01]  /*4ff90*/  LDL.LU R55, [R1+0xdac] ;  /* 0x000dac0001377983 */ /* 0x000ee20000300800 */
[----:B----4-:R-:W-:-:S15]  /*4ffa0*/  HMMA.16816.F32.BF16 R16, R20, R14, R16 ;  /* 0x0000000e1410723c */ /* 0x010fde0000041810 */
[----:B------:R-:W-:-:S04]  /*4ffb0*/  NOP ;  /* 0x0000000000007918 */ /* 0x000fc80000000000 */
[----:B------:R-:W-:Y:S04]  /*4ffc0*/  STL.64 [R1+0x1690], R16 ;  /* 0x0016901001007387 */ /* 0x000fe80000100a00 */
[----:B------:R0:W-:Y:S04]  /*4ffd0*/  STL.64 [R1+0x1698], R18 ;  /* 0x0016981201007387 */ /* 0x0001e80000100a00 */
[----:B0-----:R-:W2:Y:S01]  /*4ffe0*/  LDL.LU.64 R18, [R1+0x4050] ;  /* 0x0040500001127983 */ /* 0x001ea20000300a00 */
[----:B------:R-:W-:-:S03]  /*4fff0*/  IMAD.MOV.U32 R24, RZ, RZ, R12 ;  /* 0x000000ffff187224 */ /* 0x000fc600078e000c */
[----:B------:R0:W-:Y:S01]  /*50000*/  STL.64 [R1+0x3f98], R14 ;  /* 0x003f980e01007387 */ /* 0x0001e20000100a00 */
[----:B------:R-:W-:-:S03]  /*50010*/  IMAD.MOV.U32 R25, RZ, RZ, R13 ;  /* 0x000000ffff197224 */ /* 0x000fc600078e000d */
[----:B------:R-:W4:Y:S04]  /*50020*/  LDL.LU R12, [R1+0xdb0] ;  /* 0x000db000010c7983 */ /* 0x000f280000300800 */
[----:B------:R-:W4:Y:S04]  /*50030*/  LDL.LU R13, [R1+0xdb4] ;  /* 0x000db400010d7983 */ /* 0x000f280000300800 */
[----:B0-----:R-:W4:Y:S04]  /*50040*/  LDL.LU R14, [R1+0xdb8] ;  /* 0x000db800010e7983 */ /* 0x001f280000300800 */
[----:B------:R-:W4:Y:S01]  /*50050*/  LDL.LU R15, [R1+0xdbc] ;  /* 0x000dbc00010f7983 */ /* 0x000f220000300800 */
[----:B--2---:R-:W-:Y:S03]  /*50060*/  HMMA.16816.F32.BF16 R20, R20, R18, R44 ;  /* 0x000000121414723c */ /* 0x004fe6000004182c */
[----:B------:R-:W2:Y:S04]  /*50070*/  LDL.LU.64 R46, [R1+0x4048] ;  /* 0x00404800012e7983 */ /* 0x000ea80000300a00 */
[----:B------:R-:W2:Y:S04]  /*50080*/  LDL.LU.64 R44, [R1+0x4040] ;  /* 0x00404000012c7983 */ /* 0x000ea80000300a00 */
[----:B------:R0:W-:Y:S04]  /*50090*/  STL.64 [R1+0x3f90], R18 ;  /* 0x003f901201007387 */ /* 0x0001e80000100a00 */
[----:B------:R-:W3:Y:S04]  /*500a0*/  LDL.LU R16, [R1+0xdc0] ;  /* 0x000dc00001107983 */ /* 0x000ee80000300800 */
[----:B------:R-:W-:Y:S04]  /*500b0*/  STL.64 [R1+0x1110], R20 ;  /* 0x0011101401007387 */ /* 0x000fe80000100a00 */
[----:B------:R-:W-:Y:S04]  /*500c0*/  STL.64 [R1+0x1118], R22 ;  /* 0x0011181601007387 */ /* 0x000fe80000100a00 */
[----:B------:R-:W1:Y:S04]  /*500d0*/  LDSM.16.MT88.4 R20, [R5+UR5+0x2180] ;  /* 0x002180050514783b */ /* 0x000e680008004200 */
[----:B------:R-:W3:Y:S04]  /*500e0*/  LDL.LU R17, [R1+0xdc4] ;  /* 0x000dc40001117983 */ /* 0x000ee80000300800 */
[----:B0-----:R-:W3:Y:S04]  /*500f0*/  LDL.LU R18, [R1+0xdc8] ;  /* 0x000dc80001127983 */ /* 0x001ee80000300800 */
[----:B------:R-:W3:Y:S04]  /*50100*/  LDL.LU R19, [R1+0xdcc] ;  /* 0x000dcc0001137983 */ /* 0x000ee80000300800 */
[----:B-1----:R-:W-:Y:S04]  /*50110*/  STL.64 [R1+0x3ea8], R22 ;  /* 0x003ea81601007387 */ /* 0x002fe80000100a00 */
        /* <DEDUP_REMOVED lines=10> */
[----:B------:R-:W2:Y:S01]  /*501c0*/  LDL.LU.64 R36, [R1+0x4030] ;  /* 0x0040300001247983 */ /* 0x000ea20000300a00 */
[C---:B---3--:R-:W-:Y:S08]  /*501d0*/  HMMA.16816.F32.BF16 R16, R44.reuse, R34, R16 ;  /* 0x000000222c10723c */ /* 0x048ff00000041810 */
[C---:B----4-:R-:W-:Y:S01]  /*501e0*/  HMMA.16816.F32.BF16 R12, R44.reuse, R30, R12 ;  /* 0x0000001e2c0c723c */ /* 0x050fe2000004180c */
[----:B------:R-:W-:Y:S04]  /*501f0*/  STL.64 [R1+0x3fb0], R42 ;  /* 0x003fb02a01007387 */ /* 0x000fe80000100a00 */
[----:B------:R-:W-:Y:S03]  /*50200*/  STL.64 [R1+0x3fa8], R40 ;  /* 0x003fa82801007387 */ /* 0x000fe60000100a00 */
[----:B--2---:R-:W-:Y:S01]  /*50210*/  HMMA.16816.F32.BF16 R20, R44, R38, R20 ;  /* 0x000000262c14723c */ /* 0x004fe20000041814 */
[----:B------:R-:W-:Y:S04]  /*50220*/  STL.64 [R1+0x3fc0], R38 ;  /* 0x003fc02601007387 */ /* 0x000fe80000100a00 */
[----:B------:R-:W-:-:S14]  /*50230*/  STL.64 [R1+0x3fb8], R36 ;  /* 0x003fb82401007387 */ /* 0x000fdc0000100a00 */
        /* <DEDUP_REMOVED lines=15> */
[----:B------:R-:W-:Y:S04]  /*50330*/  STL.64 [R1+0x3f78], R10 ;  /* 0x003f780a01007387 */ /* 0x000fe80000100a00 */
[----:B------:R1:W-:Y:S01]  /*50340*/  STL.64 [R1+0x3f70], R8 ;  /* 0x003f700801007387 */ /* 0x0003e20000100a00 */
[C---:B0-----:R-:W-:Y:S08]  /*50350*/  HMMA.16816.F32.BF16 R12, R44.reuse, R10, R48 ;  /* 0x0000000a2c0c723c */ /* 0x041ff00000041830 */
[----:B-1----:R-:W-:Y:S11]  /*50360*/  HMMA.16816.F32.BF16 R8, R44, R6, R56 ;  /* 0x000000062c08723c */ /* 0x002ff60000041838 */
[----:B------:R0:W-:Y:S04]  /*50370*/  STL.64 [R1+0x2c0], R12 ;  /* 0x0002c00c01007387 */ /* 0x0001e80000100a00 */
[----:B------:R1:W-:Y:S04]  /*50380*/  STL.64 [R1+0x2c8], R14 ;  /* 0x0002c80e01007387 */ /* 0x0003e80000100a00 */
[----:B0-----:R-:W2:Y:S04]  /*50390*/  LDL.LU R12, [R1+0xd10] ;  /* 0x000d1000010c7983 */ /* 0x001ea80000300800 */
[----:B------:R-:W-:Y:S04]  /*503a0*/  STL.64 [R1+0x1560], R8 ;  /* 0x0015600801007387 */ /* 0x000fe80000100a00 */
[----:B------:R-:W-:Y:S04]  /*503b0*/  STL.64 [R1+0x1568], R10 ;  /* 0x0015680a01007387 */ /* 0x000fe80000100a00 */
[----:B------:R-:W2:Y:S04]  /*503c0*/  LDL.LU R13, [R1+0xd14] ;  /* 0x000d1400010d7983 */ /* 0x000ea80000300800 */
[----:B-1----:R-:W3:Y:S04]  /*503d0*/  LDL.LU R14, [R1+0xd18] ;  /* 0x000d1800010e7983 */ /* 0x002ee80000300800 */
[----:B------:R-:W3:Y:S01]  /*503e0*/  LDL.LU R15, [R1+0xd1c] ;  /* 0x000d1c00010f7983 */ /* 0x000ee20000300800 */
[----:B------:R-:W-:-:S02]  /*503f0*/  IMAD.MOV.U32 R54, RZ, RZ, R2 ;  /* 0x000000ffff367224 */ /* 0x000fc400078e0002 */
[----:B------:R-:W-:Y:S01]  /*50400*/  IMAD.MOV.U32 R55, RZ, RZ, R0 ;  /* 0x000000ffff377224 */ /* 0x000fe200078e0000 */
[----:B---3--:R-:W-:Y:S04]  /*50410*/  STL.64 [R1+0x4000], R14 ;  /* 0x0040000e01007387 */ /* 0x008fe80000100a00 */
[----:B--2---:R0:W-:Y:S04]  /*50420*/  STL.64 [R1+0x3ff8], R12 ;  /* 0x003ff80c01007387 */ /* 0x0041e80000100a00 */
[----:B------:R-:W-:Y:S04]  /*50430*/  STL.64 [R1+0x4008], R54 ;  /* 0x0040083601007387 */ /* 0x000fe80000100a00 */
[----:B------:R-:W2:Y:S04]  /*50440*/  LDL.LU R32, [R1+0xd30] ;  /* 0x000d300001207983 */ /* 0x000ea80000300800 */
[----:B------:R-:W2:Y:S04]  /*50450*/  LDL.LU R33, [R1+0xd34] ;  /* 0x000d340001217983 */ /* 0x000ea80000300800 */
[----:B------:R-:W3:Y:S04]  /*50460*/  LDL.LU R34, [R1+0xd38] ;  /* 0x000d380001227983 */ /* 0x000ee80000300800 */
[----:B------:R-:W3:Y:S04]  /*50470*/  LDL.LU R35, [R1+0xd3c] ;  /* 0x000d3c0001237983 */ /* 0x000ee80000300800 */
[----:B---3--:R-:W-:Y:S04]  /*50480*/  STL.64 [R1+0x4018], R34 ;  /* 0x0040182201007387 */ /* 0x008fe80000100a00 */
[----:B--2---:R-:W-:Y:S04]  /*50490*/  STL.64 [R1+0x4010], R32 ;  /* 0x0040102001007387 */ /* 0x004fe80000100a00 */
[----:B0-----:R-:W2:Y:S04]  /*504a0*/  LDL.LU R12, [R1+0xd50] ;  /* 0x000d5000010c7983 */ /* 0x001ea80000300800 */
[----:B------:R-:W2:Y:S04]  /*504b0*/  LDL.LU R13, [R1+0xd54] ;  /* 0x000d5400010d7983 */ /* 0x000ea80000300800 */
[----:B------:R-:W3:Y:S04]  /*504c0*/  LDL.LU R14, [R1+0xd58] ;  /* 0x000d5800010e7983 */ /* 0x000ee80000300800 */
[----:B------:R-:W3:Y:S04]  /*504d0*/  LDL.LU R15, [R1+0xd5c] ;  /* 0x000d5c00010f7983 */ /* 0x000ee80000300800 */
[----:B---3--:R-:W-:Y:S04]  /*504e0*/  STL.64 [R1+0x4028], R14 ;  /* 0x0040280e01007387 */ /* 0x008fe80000100a00 */
[----:B--2---:R0:W-:Y:S04]  /*504f0*/  STL.64 [R1+0x4020], R12 ;  /* 0x0040200c01007387 */ /* 0x0041e80000100a00 */
[----:B0-----:R-:W2:Y:S04]  /*50500*/  LDL.LU R12, [R1+0xd70] ;  /* 0x000d7000010c7983 */ /* 0x001ea80000300800 */
[----:B------:R-:W2:Y:S04]  /*50510*/  LDL.LU R13, [R1+0xd74] ;  /* 0x000d7400010d7983 */ /* 0x000ea80000300800 */
[----:B------:R-:W2:Y:S04]  /*50520*/  LDL.LU R14, [R1+0xd78] ;  /* 0x000d7800010e7983 */ /* 0x000ea80000300800 */
[----:B------:R-:W2:Y:S04]  /*50530*/  LDL.LU R15, [R1+0xd7c] ;  /* 0x000d7c00010f7983 */ /* 0x000ea80000300800 */
[----:B------:R-:W2:Y:S04]  /*50540*/  LDL.64 R34, [R1+0xf8] ;  /* 0x0000f80001227983 */ /* 0x000ea80000100a00 */
[----:B------:R-:W3:Y:S04]  /*50550*/  LDL.64 R54, [R1+0xe8] ;  /* 0x0000e80001367983 */ /* 0x000ee80000100a00 */
[----:B------:R-:W4:Y:S04]  /*50560*/  LDL.64 R26, [R1+0xd8] ;  /* 0x0000d800011a7983 */ /* 0x000f280000100a00 */
[----:B------:R-:W3:Y:S04]  /*50570*/  LDL.LU R8, [R1+0xd40] ;  /* 0x000d400001087983 */ /* 0x000ee80000300800 */
[----:B------:R-:W3:Y:S04]  /*50580*/  LDL.LU R9, [R1+0xd44] ;  /* 0x000d440001097983 */ /* 0x000ee80000300800 */
[----:B------:R-:W3:Y:S04]  /*50590*/  LDL.LU R10, [R1+0xd48] ;  /* 0x000d4800010a7983 */ /* 0x000ee80000300800 */
[----:B------:R-:W3:Y:S04]  /*505a0*/  LDL.LU R11, [R1+0xd4c] ;  /* 0x000d4c00010b7983 */ /* 0x000ee80000300800 */
[----:B------:R-:W3:Y:S04]  /*505b0*/  LDL.64 R30, [R1+0x38] ;  /* 0x00003800011e7983 */ /* 0x000ee80000100a00 */
[----:B------:R-:W3:Y:S04]  /*505c0*/  LDL.64 R38, [R1+0x28] ;  /* 0x0000280001267983 */ /* 0x000ee80000100a00 */
        /* <DEDUP_REMOVED lines=20> */
[----:B------:R0:W-:Y:S04]  /*50710*/  STL.64 [R1+0x3f68], R6 ;  /* 0x003f680601007387 */ /* 0x0001e80000100a00 */
[----:B------:R-:W3:Y:S04]  /*50720*/  LDL.LU R4, [R1+0xd60] ;  /* 0x000d600001047983 */ /* 0x000ee80000300800 */
[----:B------:R-:W3:Y:S04]  /*50730*/  LDL.LU R5, [R1+0xd64] ;  /* 0x000d640001057983 */ /* 0x000ee80000300800 */
[----:B0-----:R-:W3:Y:S04]  /*50740*/  LDL.LU R6, [R1+0xd68] ;  /* 0x000d680001067983 */ /* 0x001ee80000300800 */
[----:B------:R-:W3:Y:S01]  /*50750*/  LDL.LU R7, [R1+0xd6c] ;  /* 0x000d6c0001077983 */ /* 0x000ee20000300800 */
        /* <DEDUP_REMOVED lines=10> */
[----:B---3--:R-:W-:Y:S01]  /*50800*/  HMMA.16816.F32.BF16 R4, R44, R54, R4 ;  /* 0x000000362c04723c */ /* 0x008fe20000041804 */
[----:B------:R-:W-:-:S15]  /*50810*/  IMAD.MOV.U32 R3, RZ, RZ, R55 ;  /* 0x000000ffff037224 */ /* 0x000fde00078e0037 */
[----:B------:R-:W-:-:S03]  /*50820*/  NOP ;  /* 0x0000000000007918 */ /* 0x000fc60000000000 */
[----:B------:R0:W-:Y:S04]  /*50830*/  STL.64 [R1+0x1540], R4 ;  /* 0x0015400401007387 */ /* 0x0001e80000100a00 */
[----:B------:R4:W-:Y:S01]  /*50840*/  STL.64 [R1+0x1548], R6 ;  /* 0x0015480601007387 */ /* 0x0009e20000100a00 */
[----:B0-----:R-:W-:-:S03]  /*50850*/  IMAD.MOV.U32 R4, RZ, RZ, R54 ;  /* 0x000000ffff047224 */ /* 0x001fc600078e0036 */
[----:B------:R-:W3:Y:S01]  /*50860*/  LDL.LU.64 R54, [R1+0x4008] ;  /* 0x0040080001367983 */ /* 0x000ee20000300a00 */
[----:B------:R-:W-:Y:S01]  /*50870*/  HMMA.16816.F32.BF16 R8, R44, R30, R8 ;  /* 0x0000001e2c08723c */ /* 0x000fe20000041808 */
[----:B----4-:R-:W-:Y:S02]  /*50880*/  IMAD.MOV.U32 R6, RZ, RZ, R26 ;  /* 0x000000ffff067224 */ /* 0x010fe400078e001a */
[----:B------:R-:W-:Y:S02]  /*50890*/  IMAD.MOV.U32 R5, RZ, RZ, R27 ;  /* 0x000000ffff057224 */ /* 0x000fe400078e001b */
[----:B------:R-:W-:-:S03]  /*508a0*/  IMAD.MOV.U32 R7, RZ, RZ, R31 ;  /* 0x000000ffff077224 */ /* 0x000fc600078e001f */
[C---:B--2---:R-:W-:Y:S08]  /*508b0*/  HMMA.16816.F32.BF16 R12, R44.reuse, R26, R12 ;  /* 0x0000001a2c0c723c */ /* 0x044ff0000004180c */
[C---:B------:R-:W-:Y:S11]  /*508c0*/  HMMA.16816.F32.BF16 R32, R44.reuse, R38, R32 ;  /* 0x000000262c20723c */ /* 0x040ff60000041820 */
[----:B------:R-:W-:Y:S04]  /*508d0*/  STL.64 [R1+0x1530], R12 ;  /* 0x0015300c01007387 */ /* 0x000fe80000100a00 */
[----:B------:R0:W-:Y:S04]  /*508e0*/  STL.64 [R1+0x1538], R14 ;  /* 0x0015380e01007387 */ /* 0x0001e80000100a00 */
[----:B0-----:R-:W2:Y:S04]  /*508f0*/  LDL.LU.64 R14, [R1+0x4000] ;  /* 0x00400000010e7983 */ /* 0x001ea80000300a00 */
[----:B------:R-:W2:Y:S04]  /*50900*/  LDL.LU.64 R12, [R1+0x3ff8] ;  /* 0x003ff800010c7983 */ /* 0x000ea80000300a00 */
[----:B------:R-:W4:Y:S04]  /*50910*/  LDL.LU.64 R26, [R1+0x3ff0] ;  /* 0x003ff000011a7983 */ /* 0x000f280000300a00 */
[----:B------:R-:W2:Y:S01]  /*50920*/  LDL.LU.64 R24, [R1+0x3fe8] ;  /* 0x003fe80001187983 */ /* 0x000ea20000300a00 */
[----:B---3--:R-:W-:Y:S03]  /*50930*/  HMMA.16816.F32.BF16 R52, R44, R54, R40 ;  /* 0x000000362c34723c */ /* 0x008fe60000041828 */
[----:B------:R0:W-:Y:S04]  /*50940*/  STL.64 [R1+0x1520], R8 ;  /* 0x0015200801007387 */ /* 0x0001e80000100a00 */
[----:B------:R1:W-:Y:S01]  /*50950*/  STL.64 [R1+0x1528], R10 ;  /* 0x0015280a01007387 */ /* 0x0003e20000100a00 */
[----:B0-----:R-:W-:-:S03]  /*50960*/  IMAD.MOV.U32 R8, RZ, RZ, R30 ;  /* 0x000000ffff087224 */ /* 0x001fc600078e001e */
[----:B------:R-:W3:Y:S04]  /*50970*/  LDL.LU.64 R30, [R1+0x3fe0] ;  /* 0x003fe000011e7983 */ /* 0x000ee80000300a00 */
[----:B------:R-:W2:Y:S04]  /*50980*/  LDL.LU.64 R28, [R1+0x3fd8] ;  /* 0x003fd800011c7983 */ /* 0x000ea80000300a00 */
[----:B------:R-:W-:Y:S04]  /*50990*/  STL.64 [R1+0x1510], R32 ;  /* 0x0015102001007387 */ /* 0x000fe80000100a00 */
[----:B------:R0:W-:Y:S01]  /*509a0*/  STL.64 [R1+0x1518], R34 ;  /* 0x0015182201007387 */ /* 0x0001e20000100a00 */
[----:B-1----:R-:W-:-:S02]  /*509b0*/  IMAD.MOV.U32 R10, RZ, RZ, R38 ;  /* 0x000000ffff0a7224 */ /* 0x002fc400078e0026 */
[----:B------:R-:W-:Y:S01]  /*509c0*/  IMAD.MOV.U32 R9, RZ, RZ, R39 ;  /* 0x000000ffff097224 */ /* 0x000fe200078e0027 */
[----:B0-----:R-:W2:Y:S04]  /*509d0*/  LDL.LU.64 R34, [R1+0x3fd0] ;  /* 0x003fd00001227983 */ /* 0x001ea80000300a00 */
[----:B------:R-:W2:Y:S04]  /*509e0*/  LDL.LU.64 R32, [R1+0x3fc8] ;  /* 0x003fc80001207983 */ /* 0x000ea80000300a00 */
[----:B------:R-:W2:Y:S04]  /*509f0*/  LDL.LU.64 R38, [R1+0x3fc0] ;  /* 0x003fc00001267983 */ /* 0x000ea80000300a00 */
[----:B------:R-:W2:Y:S04]  /*50a00*/  LDL.LU.64 R36, [R1+0x3fb8] ;  /* 0x003fb80001247983 */ /* 0x000ea80000300a00 */
        /* <DEDUP_REMOVED lines=27> */
[----:B------:R-:W3:Y:S04]  /*50bc0*/  LDL.LU.64 R48, [R1+0x3f80] ;  /* 0x003f800001307983 */ /* 0x000ee80000300a00 */
[----:B------:R-:W-:Y:S08]  /*50bd0*/  STL.64 [R1+0x3eb0], R18 ;  /* 0x003eb01201007387 */ /* 0x000ff00000100a00 */
        /* <DEDUP_REMOVED lines=8> */
[C---:B0-----:R-:W-:Y:S02]  /*50c60*/  HMMA.16816.F32.BF16 R12, R48.reuse, R38, R52 ;  /* 0x00000026300c723c */ /* 0x041fe40000041834 */
[----:B------:R-:W-:Y:S06]  /*50c70*/  STL.64 [R1+0x3e98], R38 ;  /* 0x003e982601007387 */ /* 0x000fec0000100a00 */
[C---:B------:R-:W-:Y:S01]  /*50c80*/  HMMA.16816.F32.BF16 R16, R48.reuse, R34, R20 ;  /* 0x000000223010723c */ /* 0x040fe20000041814 */
[----:B------:R-:W-:Y:S10]  /*50c90*/  STL.64 [R1+0x3e90], R36 ;  /* 0x003e902401007387 */ /* 0x000ff40000100a00 */
[----:B------:R-:W-:Y:S04]  /*50ca0*/  STL.64 [R1+0x390], R12 ;  /* 0x0003900c01007387 */ /* 0x000fe80000100a00 */
[----:B------:R0:W-:Y:S02]  /*50cb0*/  STL.64 [R1+0x398], R14 ;  /* 0x0003980e01007387 */ /* 0x0001e40000100a00 */
[----:B0-----:R-:W-:Y:S02]  /*50cc0*/  HMMA.16816.F32.BF16 R12, R48, R30, R56 ;  /* 0x0000001e300c723c */ /* 0x001fe40000041838 */
[----:B------:R-:W-:Y:S04]  /*50cd0*/  STL.64 [R1+0x3e88], R34 ;  /* 0x003e882201007387 */ /* 0x000fe80000100a00 */
[----:B------:R-:W-:Y:S04]  /*50ce0*/  STL.64 [R1+0x3a0], R16 ;  /* 0x0003a01001007387 */ /* 0x000fe80000100a00 */
[----:B------:R-:W-:Y:S04]  /*50cf0*/  STL.64 [R1+0x3a8], R18 ;  /* 0x0003a81201007387 */ /* 0x000fe80000100a00 */
[----:B------:R0:W-:Y:S04]  /*50d00*/  STL.64 [R1+0x3ee8], R30 ;  /* 0x003ee81e01007387 */ /* 0x0001e80000100a00 */
[----:B------:R-:W-:Y:S04]  /*50d10*/  STL.64 [R1+0x3ee0], R28 ;  /* 0x003ee01c01007387 */ /* 0x000fe80000100a00 */
[----:B------:R-:W-:Y:S04]  /*50d20*/  STL.64 [R1+0x3b0], R12 ;  /* 0x0003b00c01007387 */ /* 0x000fe80000100a00 */
[----:B------:R-:W-:Y:S04]  /*50d30*/  STL.64 [R1+0x3b8], R14 ;  /* 0x0003b80e01007387 */ /* 0x000fe80000100a00 */
[----:B------:R-:W2:Y:S04]  /*50d40*/  LDL.LU R44, [R1+0xf90] ;  /* 0x000f9000012c7983 */ /* 0x000ea80000300800 */
[----:B------:R-:W2:Y:S01]  /*50d50*/  LDL.LU R45, [R1+0xf94] ;  /* 0x000f9400012d7983 */ /* 0x000ea20000300800 */
[----:B------:R-:W-:-:S02]  /*50d60*/  IMAD.MOV.U32 R46, RZ, RZ, R33 ;  /* 0x000000ffff2e7224 */ /* 0x000fc400078e0021 */
[----:B------:R-:W-:-:S05]  /*50d70*/  IMAD.MOV.U32 R47, RZ, RZ, R32 ;  /* 0x000000ffff2f7224 */ /* 0x000fca00078e0020 */
[----:B------:R-:W-:Y:S04]  /*50d80*/  STL.64 [R1+0x3ef8], R46 ;  /* 0x003ef82e01007387 */ /* 0x000fe80000100a00 */
[----:B--2---:R1:W-:Y:S04]  /*50d90*/  STL.64 [R1+0x3ef0], R44 ;  /* 0x003ef02c01007387 */ /* 0x0043e80000100a00 */
[----:B------:R-:W2:Y:S04]  /*50da0*/  LDL.LU R40, [R1+0xf00] ;  /* 0x000f000001287983 */ /* 0x000ea80000300800 */
[----:B------:R-:W2:Y:S04]  /*50db0*/  LDL.LU R41, [R1+0xf04] ;  /* 0x000f040001297983 */ /* 0x000ea80000300800 */
[----:B------:R-:W3:Y:S04]  /*50dc0*/  LDL.LU R42, [R1+0xf08] ;  /* 0x000f0800012a7983 */ /* 0x000ee80000300800 */
[----:B------:R-:W3:Y:S01]  /*50dd0*/  LDL.LU R43, [R1+0xf0c] ;  /* 0x000f0c00012b7983 */ /* 0x000ee20000300800 */
[----:B0-----:R-:W-:-:S02]  /*50de0*/  IMAD.MOV.U32 R30, RZ, RZ, R10 ;  /* 0x000000ffff1e7224 */ /* 0x001fc400078e000a */
[----:B------:R-:W-:Y:S01]  /*50df0*/  IMAD.MOV.U32 R31, RZ, RZ, R9 ;  /* 0x000000ffff1f7224 */ /* 0x000fe200078e0009 */
[----:B---3--:R0:W-:Y:S04]  /*50e00*/  STL.64 [R1+0x3f08], R42 ;  /* 0x003f082a01007387 */ /* 0x0081e80000100a00 */
[----:B--2---:R-:W-:Y:S04]  /*50e10*/  STL.64 [R1+0x3f00], R40 ;  /* 0x003f002801007387 */ /* 0x004fe80000100a00 */
[----:B------:R2:W-:Y:S04]  /*50e20*/  STL.64 [R1+0x3f10], R30 ;  /* 0x003f101e01007387 */ /* 0x0005e80000100a00 */
[----:B-1----:R-:W3:Y:S04]  /*50e30*/  LDL.LU R44, [R1+0xf10] ;  /* 0x000f1000012c7983 */ /* 0x002ee80000300800 */
[----:B------:R-:W3:Y:S04]  /*50e40*/  LDL.LU R45, [R1+0xf14] ;  /* 0x000f1400012d7983 */ /* 0x000ee80000300800 */
[----:B------:R-:W2:Y:S04]  /*50e50*/  LDL.LU R46, [R1+0xf18] ;  /* 0x000f1800012e7983 */ /* 0x000ea80000300800 */
[----:B------:R-:W2:Y:S01]  /*50e60*/  LDL.LU R47, [R1+0xf1c] ;  /* 0x000f1c00012f7983 */ /* 0x000ea20000300800 */
[----:B0-----:R-:W-:-:S02]  /*50e70*/  IMAD.MOV.U32 R42, RZ, RZ, R8 ;  /* 0x000000ffff2a7224 */ /* 0x001fc400078e0008 */
[----:B------:R-:W-:Y:S01]  /*50e80*/  IMAD.MOV.U32 R43, RZ, RZ, R7 ;  /* 0x000000ffff2b7224 */ /* 0x000fe200078e0007 */
[----:B--2---:R0:W-:Y:S04]  /*50e90*/  STL.64 [R1+0x3f20], R46 ;  /* 0x003f202e01007387 */ /* 0x0041e80000100a00 */
[----:B---3--:R-:W-:Y:S04]  /*50ea0*/  STL.64 [R1+0x3f18], R44 ;  /* 0x003f182c01007387 */ /* 0x008fe80000100a00 */
[----:B------:R-:W-:Y:S04]  /*50eb0*/  STL.64 [R1+0x3f28], R42 ;  /* 0x003f282a01007387 */ /* 0x000fe80000100a00 */
        /* <DEDUP_REMOVED lines=14> */
[----:B-1----:R-:W3:Y:S04]  /*50fa0*/  LDL.LU R46, [R1+0xf48] ;  /* 0x000f4800012e7983 */ /* 0x002ee80000300800 */
[----:B------:R-:W3:Y:S01]  /*50fb0*/  LDL.LU R47, [R1+0xf4c] ;  /* 0x000f4c00012f7983 */ /* 0x000ee20000300800 */
[----:B0-----:R-:W-:-:S02]  /*50fc0*/  IMAD.MOV.U32 R30, RZ, RZ, R2 ;  /* 0x000000ffff1e7224 */ /* 0x001fc400078e0002 */
[----:B------:R-:W-:Y:S01]  /*50fd0*/  IMAD.MOV.U32 R31, RZ, RZ, R0 ;  /* 0x000000ffff1f7224 */ /* 0x000fe200078e0000 */
[----:B---3--:R-:W-:Y:S04]  /*50fe0*/  STL.64 [R1+0x3f58], R46 ;  /* 0x003f582e01007387 */ /* 0x008fe80000100a00 */
[----:B--2---:R0:W-:Y:S04]  /*50ff0*/  STL.64 [R1+0x3f50], R44 ;  /* 0x003f502c01007387 */ /* 0x0041e80000100a00 */
[----:B------:R1:W-:Y:S04]  /*51000*/  STL.64 [R1+0x3f60], R30 ;  /* 0x003f601e01007387 */ /* 0x0003e80000100a00 */
[----:B0-----:R-:W2:Y:S04]  /*51010*/  LDL.LU R44, [R1+0xf50] ;  /* 0x000f5000012c7983 */ /* 0x001ea80000300800 */
[----:B------:R-:W2:Y:S04]  /*51020*/  LDL.LU R45, [R1+0xf54] ;  /* 0x000f5400012d7983 */ /* 0x000ea80000300800 */
[----:B------:R-:W2:Y:S04]  /*51030*/  LDL.LU R46, [R1+0xf58] ;  /* 0x000f5800012e7983 */ /* 0x000ea80000300800 */
[----:B------:R-:W2:Y:S04]  /*51040*/  LDL.LU R47, [R1+0xf5c] ;  /* 0x000f5c00012f7983 */ /* 0x000ea80000300800 */
[----:B------:R-:W3:Y:S04]  /*51050*/  LDL.LU R28, [R1+0xec0] ;  /* 0x000ec000011c7983 */ /* 0x000ee80000300800 */
[----:B------:R-:W3:Y:S04]  /*51060*/  LDL.LU R29, [R1+0xec4] ;  /* 0x000ec400011d7983 */ /* 0x000ee80000300800 */
[----:B-1----:R-:W3:Y:S04]  /*51070*/  LDL.LU R30, [R1+0xec8] ;  /* 0x000ec800011e7983 */ /* 0x002ee80000300800 */
        /* <DEDUP_REMOVED lines=13> */
[----:B------:R-:W2:Y:S04]  /*51150*/  LDL.LU.64 R54, [R1+0x18] ;  /* 0x0000180001367983 */ /* 0x000ea80000300a00 */
        /* <DEDUP_REMOVED lines=24> */
[----:B----4-:R-:W-:-:S15]  /*512e0*/  HMMA.16816.F32.BF16 R8, R48, R26, R8 ;  /* 0x0000001a3008723c */ /* 0x010fde0000041808 */
[----:B------:R-:W-:-:S04]  /*512f0*/  NOP ;  /* 0x0000000000007918 */ /* 0x000fc80000000000 */
[----:B------:R-:W-:Y:S04]  /*51300*/  STL.64 [R1+0x3c0], R8 ;  /* 0x0003c00801007387 */ /* 0x000fe80000100a00 */
[----:B------:R0:W-:Y:S04]  /*51310*/  STL.64 [R1+0x3c8], R10 ;  /* 0x0003c80a01007387 */ /* 0x0001e80000100a00 */
[----:B0-----:R-:W2:Y:S04]  /*51320*/  LDL.LU.64 R10, [R1+0x3f78] ;  /* 0x003f7800010a7983 */ /* 0x001ea80000300a00 */
[----:B------:R-:W4:Y:S01]  /*51330*/  LDL.LU.64 R8, [R1+0x3f70] ;  /* 0x003f700001087983 */ /* 0x000f220000300a00 */
[----:B--2---:R-:W-:-:S15]  /*51340*/  HMMA.16816.F32.BF16 R4, R48, R10, R4 ;  /* 0x0000000a3004723c */ /* 0x004fde0000041804 */
[----:B------:R-:W-:-:S04]  /*51350*/  NOP ;  /* 0x0000000000007918 */ /* 0x000fc80000000000 */
[----:B------:R-:W-:Y:S04]  /*51360*/  STL.64 [R1+0x3d0], R4 ;  /* 0x0003d00401007387 */ /* 0x000fe80000100a00 */
[----:B------:R0:W-:Y:S04]  /*51370*/  STL.64 [R1+0x3d8], R6 ;  /* 0x0003d80601007387 */ /* 0x0001e80000100a00 */
[----:B0-----:R-:W3:Y:S02]  /*51380*/  LDL.LU.64 R6, [R1+0x3f68] ;  /* 0x003f680001067983 */ /* 0x001ee40000300a00 */
[----:B---3--:R-:W-:-:S15]  /*51390*/  HMMA.16816.F32.BF16 R28, R48, R6, R28 ;  /* 0x00000006301c723c */ /* 0x008fde000004181c */
[----:B------:R-:W-:-:S04]  /*513a0*/  NOP ;  /* 0x0000000000007918 */ /* 0x000fc80000000000 */
[----:B------:R-:W-:Y:S04]  /*513b0*/  STL.64 [R1+0x3e0], R28 ;  /* 0x0003e01c01007387 */ /* 0x000fe80000100a00 */
[----:B------:R0:W-:Y:S04]  /*513c0*/  STL.64 [R1+0x3e8], R30 ;  /* 0x0003e81e01007387 */ /* 0x0001e80000100a00 */
[----:B0-----:R-:W2:Y:S02]  /*513d0*/  LDL.LU.64 R30, [R1+0x3f60] ;  /* 0x003f6000011e7983 */ /* 0x001ea40000300a00 */
[----:B--2---:R-:W-:Y:S02]  /*513e0*/  HMMA.16816.F32.BF16 R28, R48, R30, R44 ;  /* 0x0000001e301c723c */ /* 0x004fe4000004182c */
[----:B------:R-:W2:Y:S04]  /*513f0*/  LDL.LU.64 R46, [R1+0x3f58] ;  /* 0x003f5800012e7983 */ /* 0x000ea80000300a00 */
[----:B------:R-:W2:-:S13]  /*51400*/  LDL.LU.64 R44, [R1+0x3f50] ;  /* 0x003f5000012c7983 */ /* 0x000e9a0000300a00 */
[----:B------:R-:W-:Y:S04]  /*51410*/  STL.64 [R1+0x1350], R28 ;  /* 0x0013501c01007387 */ /* 0x000fe80000100a00 */
[----:B------:R0:W-:Y:S04]  /*51420*/  STL.64 [R1+0x1358], R30 ;  /* 0x0013581e01007387 */ /* 0x0001e80000100a00 */
[----:B0-----:R-:W2:Y:S02]  /*51430*/  LDL.LU.64 R30, [R1+0x3f48] ;  /* 0x003f4800011e7983 */ /* 0x001ea40000300a00 */
[----:B--2---:R-:W-:Y:S02]  /*51440*/  HMMA.16816.F32.BF16 R28, R48, R30, R44 ;  /* 0x0000001e301c723c */ /* 0x004fe4000004182c */
[----:B------:R-:W2:-:S15]  /*51450*/  LDL.LU.64 R46, [R1+0x3f40] ;  /* 0x003f4000012e7983 */ /* 0x000e9e0000300a00 */
[----:B------:R-:W-:Y:S02]  /*51460*/  NOP ;  /* 0x0000000000007918 */ /* 0x000fe40000000000 */
[----:B------:R-:W-:Y:S04]  /*51470*/  STL.64 [R1+0x1340], R28 ;  /* 0x0013401c01007387 */ /* 0x000fe80000100a00 */
[----:B------:R0:W-:Y:S04]  /*51480*/  STL.64 [R1+0x1348], R30 ;  /* 0x0013481e01007387 */ /* 0x0001e80000100a00 */
[----:B0-----:R-:W3:Y:S04]  /*51490*/  LDL.LU.64 R30, [R1+0x3f38] ;  /* 0x003f3800011e7983 */ /* 0x001ee80000300a00 */
[----:B------:R-:W3:Y:S01]  /*514a0*/  LDL.LU.64 R28, [R1+0x3f30] ;  /* 0x003f3000011c7983 */ /* 0x000ee20000300a00 */
[----:B--2---:R-:W-:Y:S03]  /*514b0*/  HMMA.16816.F32.BF16 R44, R48, R46, R40 ;  /* 0x0000002e302c723c */ /* 0x004fe60000041828 */
[----:B------:R-:W3:-:S15]  /*514c0*/  LDL.LU.64 R42, [R1+0x3f28] ;  /* 0x003f2800012a7983 */ /* 0x000ede0000300a00 */
[----:B------:R-:W-:Y:S01]  /*514d0*/  NOP ;  /* 0x0000000000007918 */ /* 0x000fe20000000000 */
[----:B------:R-:W-:Y:S04]  /*514e0*/  STL.64 [R1+0x1330], R44 ;  /* 0x0013302c01007387 */ /* 0x000fe80000100a00 */
[----:B------:R0:W-:Y:S04]  /*514f0*/  STL.64 [R1+0x1338], R46 ;  /* 0x0013382e01007387 */ /* 0x0001e80000100a00 */
[----:B0-----:R-:W2:Y:S04]  /*51500*/  LDL.LU.64 R46, [R1+0x3f20] ;  /* 0x003f2000012e7983 */ /* 0x001ea80000300a00 */
[----:B------:R-:W2:Y:S01]  /*51510*/  LDL.LU.64 R44, [R1+0x3f18] ;  /* 0x003f1800012c7983 */ /* 0x000ea20000300a00 */
[----:B---3--:R-:W-:Y:S03]  /*51520*/  HMMA.16816.F32.BF16 R40, R48, R42, R28 ;  /* 0x0000002a3028723c */ /* 0x008fe6000004181c */
[----:B------:R-:W2:-:S15]  /*51530*/  LDL.LU.64 R30, [R1+0x3f10] ;  /* 0x003f1000011e7983 */ /* 0x000e9e0000300a00 */
[----:B------:R-:W-:Y:S01]  /*51540*/  NOP ;  /* 0x0000000000007918 */ /* 0x000fe20000000000 */
[----:B------:R-:W-:Y:S04]  /*51550*/  STL.64 [R1+0x1320], R40 ;  /* 0x0013202801007387 */ /* 0x000fe80000100a00 */
[----:B------:R0:W-:Y:S04]  /*51560*/  STL.64 [R1+0x1328], R42 ;  /* 0x0013282a01007387 */ /* 0x0001e80000100a00 */
[----:B0-----:R-:W3:Y:S04]  /*51570*/  LDL.LU.64 R42, [R1+0x3f08] ;  /* 0x003f0800012a7983 */ /* 0x001ee80000300a00 */
[----:B------:R-:W3:Y:S01]  /*51580*/  LDL.LU.64 R40, [R1+0x3f00] ;  /* 0x003f000001287983 */ /* 0x000ee20000300a00 */
[----:B------:R-:W-:-:S02]  /*51590*/  IMAD.MOV.U32 R5, RZ, RZ, R54 ;  /* 0x000000ffff057224 */ /* 0x000fc400078e0036 */
[----:B------:R-:W-:Y:S01]  /*515a0*/  IMAD.MOV.U32 R4, RZ, RZ, R55 ;  /* 0x000000ffff047224 */ /* 0x000fe200078e0037 */
[C---:B--2---:R-:W-:Y:S01]  /*515b0*/  HMMA.16816.F32.BF16 R28, R48.reuse, R30, R44 ;  /* 0x0000001e301c723c */ /* 0x044fe2000004182c */
[----:B------:R-:W2:Y:S04]  /*515c0*/  LDL.LU.64 R46, [R1+0x3ef8] ;  /* 0x003ef800012e7983 */ /* 0x000ea80000300a00 */
[----:B------:R-:W2:Y:S03]  /*515d0*/  LDL.LU.64 R44, [R1+0x3ef0] ;  /* 0x003ef000012c7983 */ /* 0x000ea60000300a00 */
        /* <DEDUP_REMOVED lines=14> */
[----:B0-----:R-:W2:Y:S01]  /*516c0*/  LDL.LU.64 R14, [R1+0x3ec0] ;  /* 0x003ec000010e7983 */ /* 0x001ea20000300a00 */
[----:B------:R-:W-:-:S03]  /*516d0*/  IMAD.MOV.U32 R52, RZ, RZ, R41 ;  /* 0x000000ffff347224 */ /* 0x000fc600078e0029 */
[----:B------:R-:W3:Y:S01]  /*516e0*/  LDL.LU R41, [R1+0x3ebc] ;  /* 0x003ebc0001297983 */ /* 0x000ee20000300800 */
[----:B------:R-:W-:-:S03]  /*516f0*/  IMAD.MOV.U32 R53, RZ, RZ, R40 ;  /* 0x000000ffff357224 */ /* 0x000fc600078e0028 */
[----:B------:R-:W3:Y:S01]  /*51700*/  LDL.LU R40, [R1+0x3eb8] ;  /* 0x003eb80001287983 */ /* 0x000ee20000300800 */
        /* <DEDUP_REMOVED lines=13> */
[----:B------:R-:W3:Y:S01]  /*517e0*/  LDL.LU R51, [R1+0xf8c] ;  /* 0x000f8c0001337983 */ /* 0x000ee20000300800 */
[----:B--2---:R-:W-:-:S15]  /*517f0*/  HMMA.16816.F32.BF16 R36, R20, R42, R36 ;  /* 0x0000002a1424723c */ /* 0x004fde0000041824 */
[----:B------:R-:W-:-:S04]  /*51800*/  NOP ;  /* 0x0000000000007918 */ /* 0x000fc80000000000 */
[----:B------:R-:W-:Y:S04]  /*51810*/  STL.64 [R1+0x450], R36 ;  /* 0x0004502401007387 */ /* 0x000fe80000100a00 */
[----:B------:R0:W-:Y:S04]  /*51820*/  STL.64 [R1+0x458], R38 ;  /* 0x0004582601007387 */ /* 0x0001e80000100a00 */
[----:B0-----:R-:W2:Y:S04]  /*51830*/  LDL.LU.64 R38, [R1+0x3e98] ;  /* 0x003e980001267983 */ /* 0x001ea80000300a00 */
[----:B------:R-:W2:Y:S02]  /*51840*/  LDL.LU.64 R36, [R1+0x3e90] ;  /* 0x003e900001247983 */ /* 0x000ea40000300a00 */
[----:B--2---:R-:W-:-:S02]  /*51850*/  IMAD.MOV.U32 R42, RZ, RZ, R37 ;  /* 0x000000ffff2a7224 */ /* 0x004fc400078e0025 */
[----:B------:R-:W-:Y:S02]  /*51860*/  IMAD.MOV.U32 R43, RZ, RZ, R36 ;  /* 0x000000ffff2b7224 */ /* 0x000fe400078e0024 */
[----:B------:R-:W-:Y:S01]  /*51870*/  HMMA.16816.F32.BF16 R36, R20, R38, R32 ;  /* 0x000000261424723c */ /* 0x000fe20000041820 */
[----:B------:R-:W3:-:S15]  /*51880*/  LDL.LU.64 R34, [R1+0x3e88] ;  /* 0x003e880001227983 */ /* 0x000ede0000300a00 */
[----:B------:R-:W-:-:S03]  /*51890*/  NOP ;  /* 0x0000000000007918 */ /* 0x000fc60000000000 */
[----:B------:R-:W-:Y:S04]  /*518a0*/  STL.64 [R1+0x440], R36 ;  /* 0x0004402401007387 */ /* 0x000fe80000100a00 */
[----:B------:R3:W-:Y:S01]  /*518b0*/  STL.64 [R1+0x448], R38 ;  /* 0x0004482601007387 */ /* 0x0007e20000100a00 */
[----:B------:R-:W-:Y:S02]  /*518c0*/  IMAD.MOV.U32 R60, RZ, RZ, R54 ;  /* 0x000000ffff3c7224 */ /* 0x000fe400078e0036 */
[----:B------:R-:W-:Y:S02]  /*518d0*/  IMAD.MOV.U32 R3, RZ, RZ, R55 ;  /* 0x000000ffff037224 */ /* 0x000fe400078e0037 */
[----:B----4-:R-:W-:Y:S02]  /*518e0*/  IMAD.MOV.U32 R54, RZ, RZ, R9 ;  /* 0x000000ffff367224 */ /* 0x010fe400078e0009 */
[----:B------:R-:W-:-:S02]  /*518f0*/  IMAD.MOV.U32 R55, RZ, RZ, R8 ;  /* 0x000000ffff377224 */ /* 0x000fc400078e0008 */
[C---:B------:R-:W-:Y:S08]  /*51900*/  HMMA.16816.F32.BF16 R8, R20.reuse, R10, R56 ;  /* 0x0000000a1408723c */ /* 0x040ff00000041838 */
[C---:B---3--:R-:W-:Y:S08]  /*51910*/  HMMA.16816.F32.BF16 R36, R20.reuse, R34, R40 ;  /* 0x000000221424723c */ /* 0x048ff00000041828 */
[C---:B------:R-:W-:Y:S01]  /*51920*/  HMMA.16816.F32.BF16 R32, R20.reuse, R30, R48 ;  /* 0x0000001e1420723c */ /* 0x040fe20000041830 */
[----:B------:R-:W0:Y:S10]  /*51930*/  S2R R40, SR_TID.X ;  /* 0x0000000000287919 */ /* 0x000e340000002100 */
[----:B------:R-:W-:Y:S04]  /*51940*/  STL.64 [R1+0x430], R36 ;  /* 0x0004302401007387 */ /* 0x000fe80000100a00 */
[----:B------:R-:W-:Y:S04]  /*51950*/  STL.64 [R1+0x438], R38 ;  /* 0x0004382601007387 */ /* 0x000fe80000100a00 */
[----:B------:R1:W-:Y:S02]  /*51960*/  STL.64 [R1+0x3750], R28 ;  /* 0x0037501c01007387 */ /* 0x0003e40000100a00 */
[----:B-1----:R-:W-:Y:S02]  /*51970*/  HMMA.16816.F32.BF16 R28, R20, R26, R44 ;  /* 0x0000001a141c723c */ /* 0x002fe4000004182c */
[----:B------:R-:W-:Y:S04]  /*51980*/  STL.64 [R1+0x420], R32 ;  /* 0x0004202001007387 */ /* 0x000fe80000100a00 */
[----:B------:R-:W-:-:S13]  /*51990*/  STL.64 [R1+0x428], R34 ;  /* 0x0004282201007387 */ /* 0x000fda0000100a00 */
[----:B------:R-:W-:Y:S04]  /*519a0*/  STL.64 [R1+0x410], R28 ;  /* 0x0004101c01007387 */ /* 0x000fe80000100a00 */
[----:B------:R-:W-:Y:S04]  /*519b0*/  STL.64 [R1+0x418], R30 ;  /* 0x0004181e01007387 */ /* 0x000fe80000100a00 */
[----:B------:R-:W-:Y:S04]  /*519c0*/  STL.64 [R1+0x3748], R24 ;  /* 0x0037481801007387 */ /* 0x000fe80000100a00 */
[----:B------:R-:W-:Y:S04]  /*519d0*/  STL.64 [R1+0x400], R8 ;  /* 0x0004000801007387 */ /* 0x000fe80000100a00 */
[----:B------:R-:W-:Y:S04]  /*519e0*/  STL.64 [R1+0x408], R10 ;  /* 0x0004080a01007387 */ /* 0x000fe80000100a00 */
[----:B------:R-:W1:Y:S01]  /*519f0*/  LDSM.16.MT88.4 R8, [R61+UR5+0x4000] ;  /* 0x004000053d08783b */ /* 0x000e620008004200 */
[C---:B0-----:R-:W-:Y:S01]  /*51a00*/  LOP3.LUT R41, R40.reuse, 0x7, RZ, 0xc0, !PT ;  /* 0x0000000728297812 */ /* 0x041fe200078ec0ff */
[----:B------:R-:W-:-:S04]  /*51a10*/  IMAD.SHL.U32 R56, R40, 0x2, RZ ;  /* 0x0000000228387824 */ /* 0x000fc800078e00ff */
[----:B------:R-:W-:-:S05]  /*51a20*/  IMAD R41, R41, 0x90, RZ ;  /* 0x0000009029297824 */ /* 0x000fca00078e02ff */
[----:B------:R-:W-:-:S04]  /*51a30*/  LOP3.LUT R56, R41, 0x30, R56, 0x78, !PT ;  /* 0x0000003029387812 */ /* 0x000fc800078e7838 */
[----:B------:R-:W-:-:S05]  /*51a40*/  LOP3.LUT R56, R56, 0x40, RZ, 0x3c, !PT ;  /* 0x0000004038387812 */ /* 0x000fca00078e3cff */
[----:B------:R-:W0:Y:S04]  /*51a50*/  LDSM.16.M88.4 R24, [R56+UR5+0x8000] ;  /* 0x008000053818783b */ /* 0x000e280008000200 */
[----:B------:R-:W-:Y:S04]  /*51a60*/  LDSM.16.M88.4 R28, [R56+UR5+0x9000] ;  /* 0x00900005381c783b */ /* 0x000fe80008000200 */
[----:B------:R-:W-:Y:S04]  /*51a70*/  LDSM.16.M88.4 R32, [R56+UR5+0xa400] ;  /* 0x00a400053820783b */ /* 0x000fe80008000200 */
[----:B------:R-:W-:Y:S04]  /*51a80*/  LDSM.16.M88.4 R36, [R56+UR5+0xa800] ;  /* 0x00a800053824783b */ /* 0x000fe80008000200 */
[----:B------:R-:W-:Y:S04]  /*51a90*/  LDSM.16.M88.4 R40, [R56+UR5+0xac00] ;  /* 0x00ac00053828783b */ /* 0x000fe80008000200 */
[----:B------:R-:W-:Y:S04]  /*51aa0*/  LDSM.16.M88.4 R44, [R56+UR5+0xb000] ;  /* 0x00b00005382c783b */ /* 0x000fe80008000200 */
[----:B------:R-:W-:Y:S04]  /*51ab0*/  LDSM.16.M88.4 R48, [R56+UR5+0xb400] ;  /* 0x00b400053830783b */ /* 0x000fe80008000200 */
[----:B-1----:R-:W-:Y:S04]  /*51ac0*/  STL.64 [R1+0x3e10], R10 ;  /* 0x003e100a01007387 */ /* 0x002fe80000100a00 */
[----:B------:R-:W-:Y:S04]  /*51ad0*/  STL.64 [R1+0x3e08], R8 ;  /* 0x003e080801007387 */ /* 0x000fe80000100a00 */
[----:B------:R-:W1:Y:S01]  /*51ae0*/  LDSM.16.M88.4 R8, [R56+UR5+0x8400] ;  /* 0x008400053808783b */ /* 0x000e620008000200 */
[----:B0-----:R-:W-:-:S02]  /*51af0*/  IMAD.MOV.U32 R13, RZ, RZ, R24 ;  /* 0x000000ffff0d7224 */ /* 0x001fc400078e0018 */
[----:B------:R-:W-:Y:S01]  /*51b00*/  IMAD.MOV.U32 R12, RZ, RZ, R25 ;  /* 0x000000ffff0c7224 */ /* 0x000fe200078e0019 */
[----:B------:R-:W-:Y:S04]  /*51b10*/  STL.64 [R1+0xc0], R24 ;  /* 0x0000c01801007387 */ /* 0x000fe80000100a00 */
[----:B------:R-:W-:Y:S04]  /*51b20*/  STL.64 [R1+0xc8], R26 ;  /* 0x0000c81a01007387 */ /* 0x000fe80000100a00 */
[----:B------:R-:W-:Y:S04]  /*51b30*/  STL.64 [R1+0x3e20], R14 ;  /* 0x003e200e01007387 */ /* 0x000fe80000100a00 */
[----:B------:R-:W-:Y:S04]  /*51b40*/  LDSM.16.M88.4 R24, [R56+UR5+0x8800] ;  /* 0x008800053818783b */ /* 0x000fe80008000200 */
[----:B------:R-:W-:Y:S04]  /*51b50*/  STL.64 [R1+0x3e18], R12 ;  /* 0x003e180c01007387 */ /* 0x000fe80000100a00 */
[----:B------:R-:W0:Y:S04]  /*51b60*/  LDSM.16.M88.4 R12, [R56+UR5+0x8c00] ;  /* 0x008c0005380c783b */ /* 0x000e280008000200 */
[----:B-1----:R-:W-:Y:S04]  /*51b70*/  STL.64 [R1+0xb0], R8 ;  /* 0x0000b00801007387 */ /* 0x002fe80000100a00 */
[----:B------:R-:W-:Y:S04]  /*51b80*/  STL.64 [R1+0xb8], R10 ;  /* 0x0000b80a01007387 */ /* 0x000fe80000100a00 */
[----:B------:R-:W1:Y:S04]  /*51b90*/  LDSM.16.M88.4 R8, [R56+UR5+0x9400] ;  /* 0x009400053808783b */ /* 0x000e680008000200 */
[----:B0-----:R-:W-:Y:S04]  /*51ba0*/  STL.64 [R1+0x90], R12 ;  /* 0x0000900c01007387 */ /* 0x001fe80000100a00 */
[----:B------:R0:W-:Y:S04]  /*51bb0*/  STL.64 [R1+0x98], R14 ;  /* 0x0000980e01007387 */ /* 0x0001e80000100a00 */
[----:B-1----:R-:W-:Y:S01]  /*51bc0*/  STL.64 [R1+0x70], R8 ;  /* 0x0000700801007387 */ /* 0x002fe20000100a00 */
[----:B------:R-:W-:-:S03]  /*51bd0*/  IMAD.MOV.U32 R2, RZ, RZ, R8 ;  /* 0x000000ffff027224 */ /* 0x000fc600078e0008 */
[----:B------:R-:W-:Y:S01]  /*51be0*/  STL.64 [R1+0x78], R10 ;  /* 0x0000780a01007387 */ /* 0x000fe20000100a00 */
[----:B------:R-:W-:-:S03]  /*51bf0*/  IMAD.MOV.U32 R0, RZ, RZ, R9 ;  /* 0x000000ffff007224 */ /* 0x000fc600078e0009 */
[----:B------:R-:W1:Y:S01]  /*51c00*/  LDSM.16.M88.4 R8, [R56+UR5+0x9800] ;  /* 0x009800053808783b */ /* 0x000e620008000200 */
[----:B0-----:R-:W-:Y:S03]  /*51c10*/  HMMA.16816.F32.BF16 R12, R20, R6, R52 ;  /* 0x00000006140c723c */ /* 0x001fe60000041834 */
[----:B------:R-:W-:Y:S04]  /*51c20*/  STL.64 [R1+0xa0], R24 ;  /* 0x0000a01801007387 */ /* 0x000fe80000100a00 */
[----:B------:R-:W-:Y:S04]  /*51c30*/  STL.64 [R1+0xa8], R26 ;  /* 0x0000a81a01007387 */ /* 0x000fe80000100a00 */
[----:B------:R-:W-:Y:S08]  /*51c40*/  LDSM.16.M88.4 R52, [R56+UR5+0xb800] ;  /* 0x00b800053834783b */ /* 0x000ff00008000200 */
[----:B------:R-:W-:Y:S04]  /*51c50*/  STL.64 [R1+0x3f0], R12 ;  /* 0x0003f00c01007387 */ /* 0x000fe80000100a00 */
[----:B------:R-:W-:Y:S01]  /*51c60*/  STL.64 [R1+0x3f8], R14 ;  /* 0x0003f80e01007387 */ /* 0x000fe20000100a00 */
[----:B-1----:R-:W-:-:S03]  /*51c70*/  IMAD.MOV.U32 R16, RZ, RZ, R8 ;  /* 0x000000ffff107224 */ /* 0x002fc600078e0008 */
[----:B------:R-:W-:Y:S01]  /*51c80*/  STL.64 [R1+0x68], R10 ;  /* 0x0000680a01007387 */ /* 0x000fe20000100a00 */
[----:B------:R-:W-:-:S03]  /*51c90*/  IMAD.MOV.U32 R17, RZ, RZ, R9 ;  /* 0x000000ffff117224 */ /* 0x000fc600078e0009 */
[----:B------:R-:W0:Y:S04]  /*51ca0*/  LDSM.16.M88.4 R8, [R56+UR5+0x9c00] ;  /* 0x009c00053808783b */ /* 0x000e280008000200 */
[----:B------:R-:W-:Y:S04]  /*51cb0*/  STL.64 [R1+0x3e30], R18 ;  /* 0x003e301201007387 */ /* 0x000fe80000100a00 */
[----:B------:R-:W-:Y:S04]  /*51cc0*/  STL.64 [R1+0x3e28], R16 ;  /* 0x003e281001007387 */ /* 0x000fe80000100a00 */
[----:B------:R-:W-:Y:S04]  /*51cd0*/  STL.64 [R1+0x80], R28 ;  /* 0x0000801c01007387 */ /* 0x000fe80000100a00 */
[----:B------:R-:W-:Y:S04]  /*51ce0*/  STL.64 [R1+0x88], R30 ;  /* 0x0000881e01007387 */ /* 0x000fe80000100a00 */
[----:B------:R-:W-:Y:S04]  /*51cf0*/  STL.64 [R1+0x3da0], R28 ;  /* 0x003da01c01007387 */ /* 0x000fe80000100a00 */
[----:B0-----:R-:W-:Y:S01]  /*51d00*/  STL.64 [R1+0x50], R8 ;  /* 0x0000500801007387 */ /* 0x001fe20000100a00 */
[----:B------:R-:W-:-:S03]  /*51d10*/  IMAD.MOV.U32 R27, RZ, RZ, R8 ;  /* 0x000000ffff1b7224 */ /* 0x000fc600078e0008 */
[----:B------:R-:W-:Y:S01]  /*51d20*/  STL.64 [R1+0x58], R10 ;  /* 0x0000580a01007387 */ /* 0x000fe20000100a00 */
[----:B------:R-:W-:-:S03]  /*51d30*/  IMAD.MOV.U32 R26, RZ, RZ, R9 ;  /* 0x000000ffff1a7224 */ /* 0x000fc600078e0009 */
[----:B------:R-:W0:Y:S04]  /*51d40*/  LDSM.16.M88.4 R8, [R56+UR5+0xa000] ;  /* 0x00a000053808783b */ /* 0x000e280008000200 */
[----:B------:R0:W-:Y:S04]  /*51d50*/  STL.64 [R1+0x3dc8], R26 ;  /* 0x003dc81a01007387 */ /* 0x0001e80000100a00 */
[----:B------:R1:W-:Y:S04]  /*51d60*/  STL.64 [R1+0x3dc0], R24 ;  /* 0x003dc01801007387 */ /* 0x0003e80000100a00 */
[----:B------:R-:W2:Y:S01]  /*51d70*/  LDSM.16.M88.4 R56, [R56+UR5+0xbc00] ;  /* 0x00bc00053838783b */ /* 0x000ea20008000200 */
[----:B0-----:R-:W-:-:S02]  /*51d80*/  IMAD.MOV.U32 R27, RZ, RZ, R8 ;  /* 0x000000ffff1b7224 */ /* 0x001fc400078e0008 */
[----:B------:R-:W-:Y:S01]  /*51d90*/  IMAD.MOV.U32 R26, RZ, RZ, R9 ;  /* 0x000000ffff1a7224 */ /* 0x000fe200078e0009 */
[----:B------:R-:W-:Y:S04]  /*51da0*/  STL.64 [R1+0x40], R8 ;  /* 0x0000400801007387 */ /* 0x000fe80000100a00 */
[----:B------:R-:W-:Y:S04]  /*51db0*/  STL.64 [R1+0x48], R10 ;  /* 0x0000480a01007387 */ /* 0x000fe80000100a00 */
[----:B------:R0:W-:Y:S04]  /*51dc0*/  STL.64 [R1+0x3e38], R26 ;  /* 0x003e381a01007387 */ /* 0x0001e80000100a00 */
[----:B------:R-:W-:Y:S04]  /*51dd0*/  STL [R1+0x3454], R34 ;  /* 0x0034542201007387 */ /* 0x000fe80000100800 */
[----:B------:R-:W-:Y:S04]  /*51de0*/  STL [R1+0x3450], R35 ;  /* 0x0034502301007387 */ /* 0x000fe80000100800 */
[----:B------:R-:W-:Y:S04]  /*51df0*/  STL.64 [R1+0x3d98], R32 ;  /* 0x003d982001007387 */ /* 0x000fe80000100a00 */
        /* <DEDUP_REMOVED lines=9> */
[----:B------:R3:W-:Y:S04]  /*51e90*/  STL [R1+0x344c], R50 ;  /* 0x00344c3201007387 */ /* 0x0007e80000100800 */
[----:B------:R4:W-:Y:S04]  /*51ea0*/  STL [R1+0x3448], R51 ;  /* 0x0034483301007387 */ /* 0x0009e80000100800 */
[----:B------:R-:W-:Y:S04]  /*51eb0*/  STL.64 [R1+0x3d80], R48 ;  /* 0x003d803001007387 */ /* 0x000fe80000100a00 */
[----:B------:R-:W-:Y:S04]  /*51ec0*/  STL [R1+0x3424], R54 ;  /* 0x0034243601007387 */ /* 0x000fe80000100800 */
[----:B------:R-:W-:Y:S04]  /*51ed0*/  STL [R1+0x3420], R55 ;  /* 0x0034203701007387 */ /* 0x000fe80000100800 */
[----:B------:R-:W-:Y:S04]  /*51ee0*/  STL.64 [R1+0x3d78], R52 ;  /* 0x003d783401007387 */ /* 0x000fe80000100a00 */
[----:B------:R-:W2:Y:S04]  /*51ef0*/  LDL.LU R28, [R1+0x10a0] ;  /* 0x0010a000011c7983 */ /* 0x000ea80000300800 */
[----:B------:R-:W2:Y:S04]  /*51f00*/  LDL.LU R29, [R1+0x10a4] ;  /* 0x0010a400011d7983 */ /* 0x000ea80000300800 */
[----:B------:R-:W2:Y:S04]  /*51f10*/  LDL.LU R30, [R1+0x10a8] ;  /* 0x0010a800011e7983 */ /* 0x000ea80000300800 */
[----:B------:R-:W2:Y:S04]  /*51f20*/  LDL.LU R31, [R1+0x10ac] ;  /* 0x0010ac00011f7983 */ /* 0x000ea80000300800 */
[----:B--2---:R-:W-:Y:S04]  /*51f30*/  STL.64 [R1+0x3e60], R30 ;  /* 0x003e601e01007387 */ /* 0x004fe80000100a00 */
[----:B------:R2:W-:Y:S04]  /*51f40*/  STL.64 [R1+0x3e58], R28 ;  /* 0x003e581c01007387 */ /* 0x0005e80000100a00 */
[----:B------:R-:W2:Y:S04]  /*51f50*/  LDL.LU R18, [R1+0x38] ;  /* 0x0000380001127983 */ /* 0x000ea80000300800 */
[----:B------:R-:W2:Y:S04]  /*51f60*/  LDL.LU R19, [R1+0x3c] ;  /* 0x00003c0001137983 */ /* 0x000ea80000300800 */
[----:B--2---:R2:W-:Y:S04]  /*51f70*/  STL.64 [R1+0x3e68], R18 ;  /* 0x003e681201007387 */ /* 0x0045e80000100a00 */
[----:B-1----:R-:W2:Y:S04]  /*51f80*/  LDL.LU R24, [R1+0xff0] ;  /* 0x000ff00001187983 */ /* 0x002ea80000300800 */
[----:B------:R-:W2:Y:S04]  /*51f90*/  LDL.LU R25, [R1+0xff4] ;  /* 0x000ff40001197983 */ /* 0x000ea80000300800 */
[----:B0-----:R-:W2:Y:S04]  /*51fa0*/  LDL.LU R26, [R1+0xff8] ;  /* 0x000ff800011a7983 */ /* 0x001ea80000300800 */
[----:B------:R-:W2:Y:S01]  /*51fb0*/  LDL.LU R27, [R1+0xffc] ;  /* 0x000ffc00011b7983 */ /* 0x000ea20000300800 */
[----:B---3--:R-:W-:-:S02]  /*51fc0*/  IMAD.MOV.U32 R50, RZ, RZ, R60 ;  /* 0x000000ffff327224 */ /* 0x008fc400078e003c */
[----:B----4-:R-:W-:Y:S01]  /*51fd0*/  IMAD.MOV.U32 R51, RZ, RZ, R3 ;  /* 0x000000ffff337224 */ /* 0x010fe200078e0003 */
[----:B--2---:R-:W-:Y:S04]  /*51fe0*/  STL.64 [R1+0x3e78], R26 ;  /* 0x003e781a01007387 */ /* 0x004fe80000100a00 */
[----:B------:R0:W-:Y:S04]  /*51ff0*/  STL.64 [R1+0x3e70], R24 ;  /* 0x003e701801007387 */ /* 0x0001e80000100a00 */
[----:B------:R-:W2:Y:S04]  /*52000*/  LDL.LU R38, [R1+0xd8] ;  /* 0x0000d80001267983 */ /* 0x000ea80000300800 */
[----:B------:R-:W2:Y:S04]  /*52010*/  LDL.LU R39, [R1+0xdc] ;  /* 0x0000dc0001277983 */ /* 0x000ea80000300800 */
[----:B------:R-:W3:Y:S04]  /*52020*/  LDL.LU R46, [R1+0xe8] ;  /* 0x0000e800012e7983 */ /* 0x000ee80000300800 */
[----:B------:R-:W3:Y:S04]  /*52030*/  LDL.LU R47, [R1+0xec] ;  /* 0x0000ec00012f7983 */ /* 0x000ee80000300800 */
[----:B------:R-:W3:Y:S04]  /*52040*/  LDL.LU R28, [R1+0xfd0] ;  /* 0x000fd000011c7983 */ /* 0x000ee80000300800 */
[----:B------:R-:W3:Y:S04]  /*52050*/  LDL.LU R29, [R1+0xfd4] ;  /* 0x000fd400011d7983 */ /* 0x000ee80000300800 */
[----:B------:R-:W3:Y:S04]  /*52060*/  LDL.LU R30, [R1+0xfd8] ;  /* 0x000fd800011e7983 */ /* 0x000ee80000300800 */
[----:B------:R-:W3:Y:S04]  /*52070*/  LDL.LU R31, [R1+0xfdc] ;  /* 0x000fdc00011f7983 */ /* 0x000ee80000300800 */
[----:B------:R-:W4:Y:S04]  /*52080*/  LDL.LU R18, [R1+0xf8] ;  /* 0x0000f80001127983 */ /* 0x000f280000300800 */
[----:B------:R-:W4:Y:S04]  /*52090*/  LDL.LU R19, [R1+0xfc] ;  /* 0x0000fc0001137983 */ /* 0x000f280000300800 */
[----:B0-----:R-:W4:Y:S04]  /*520a0*/  LDL.LU R24, [R1+0xfc0] ;  /* 0x000fc00001187983 */ /* 0x001f280000300800 */
        /* <DEDUP_REMOVED lines=23> */
[----:B------:R0:W-:Y:S04]  /*52220*/  STL [R1+0x34a4], R58 ;  /* 0x0034a43a01007387 */ /* 0x0001e80000100800 */
[----:B------:R1:W-:Y:S01]  /*52230*/  STL [R1+0x34a0], R59 ;  /* 0x0034a03b01007387 */ /* 0x0003e20000100800 */
[----:B0-----:R-:W-:-:S02]  /*52240*/  IMAD.MOV.U32 R58, RZ, RZ, R5 ;  /* 0x000000ffff3a7224 */ /* 0x001fc400078e0005 */
[----:B-1----:R-:W-:Y:S02]  /*52250*/  IMAD.MOV.U32 R59, RZ, RZ, R4 ;  /* 0x000000ffff3b7224 */ /* 0x002fe400078e0004 */
[----:B------:R-:W0:Y:S04]  /*52260*/  LDSM.16.MT88.4 R4, [R61+UR5+0x4080] ;  /* 0x004080053d04783b */ /* 0x000e280008004200 */
[----:B------:R-:W-:Y:S04]  /*52270*/  STL.64 [R1+0x3da8], R56 ;  /* 0x003da83801007387 */ /* 0x000fe80000100a00 */
[----:B0-----:R-:W-:Y:S04]  /*52280*/  STL.64 [R1+0x3d68], R6 ;  /* 0x003d680601007387 */ /* 0x001fe80000100a00 */
[----:B------:R0:W-:Y:S04]  /*52290*/  STL.64 [R1+0x3d60], R4 ;  /* 0x003d600401007387 */ /* 0x0001e80000100a00 */
[----:B0-----:R-:W2:Y:S04]  /*522a0*/  LDL.LU R4, [R1+0x1010] ;  /* 0x0010100001047983 */ /* 0x001ea80000300800 */
[----:B------:R-:W2:Y:S04]  /*522b0*/  LDL.LU R5, [R1+0x1014] ;  /* 0x0010140001057983 */ /* 0x000ea80000300800 */
[----:B------:R-:W2:Y:S04]  /*522c0*/  LDL.LU R6, [R1+0x1018] ;  /* 0x0010180001067983 */ /* 0x000ea80000300800 */
[----:B------:R-:W2:Y:S01]  /*522d0*/  LDL.LU R7, [R1+0x101c] ;  /* 0x00101c0001077983 */ /* 0x000ea20000300800 */
[----:B----4-:R-:W-:Y:S03]  /*522e0*/  HMMA.16816.F32.BF16 R16, R20, R18, R24 ;  /* 0x000000121410723c */ /* 0x010fe60000041818 */
[----:B------:R-:W4:Y:S04]  /*522f0*/  LDL.LU.64 R26, [R1+0x3e78] ;  /* 0x003e7800011a7983 */ /* 0x000f280000300a00 */
[----:B------:R-:W4:-:S12]  /*52300*/  LDL.LU.64 R24, [R1+0x3e70] ;  /* 0x003e700001187983 */ /* 0x000f180000300a00 */
[----:B------:R-:W-:Y:S04]  /*52310*/  STL.64 [R1+0xb50], R16 ;  /* 0x000b501001007387 */ /* 0x000fe80000100a00 */
[----:B------:R0:W-:Y:S04]  /*52320*/  STL.64 [R1+0xb58], R18 ;  /* 0x000b581201007387 */ /* 0x0001e80000100a00 */
[----:B0-----:R-:W4:Y:S01]  /*52330*/  LDL.LU.64 R18, [R1+0x3e68] ;  /* 0x003e680001127983 */ /* 0x001f220000300a00 */
[C---:B---3--:R-:W-:Y:S08]  /*52340*/  HMMA.16816.F32.BF16 R44, R20.reuse, R46, R28 ;  /* 0x0000002e142c723c */ /* 0x048ff0000004181c */
[C---:B--2---:R-:W-:Y:S01]  /*52350*/  HMMA.16816.F32.BF16 R36, R20.reuse, R38, R40 ;  /* 0x000000261424723c */ /* 0x044fe20000041828 */
[----:B------:R-:W2:Y:S04]  /*52360*/  LDL.LU.64 R30, [R1+0x3e60] ;  /* 0x003e6000011e7983 */ /* 0x000ea80000300a00 */
[----:B------:R-:W2:Y:S03]  /*52370*/  LDL.LU.64 R28, [R1+0x3e58] ;  /* 0x003e5800011c7983 */ /* 0x000ea60000300a00 */
[C---:B------:R-:W-:Y:S03]  /*52380*/  HMMA.16816.F32.BF16 R8, R20.reuse, R10, R12 ;  /* 0x0000000a1408723c */ /* 0x040fe6000004180c */
[----:B------:R0:W-:Y:S04]  /*52390*/  STL.64 [R1+0xb40], R44 ;  /* 0x000b402c01007387 */ /* 0x0001e80000100a00 */
[----:B------:R-:W-:Y:S04]  /*523a0*/  STL.64 [R1+0xb48], R46 ;  /* 0x000b482e01007387 */ /* 0x000fe80000100a00 */
[----:B0-----:R-:W3:Y:S04]  /*523b0*/  LDL.LU.64 R44, [R1+0x3e50] ;  /* 0x003e5000012c7983 */ /* 0x001ee80000300a00 */
[----:B------:R-:W2:Y:S04]  /*523c0*/  LDL.LU.64 R40, [R1+0x3e48] ;  /* 0x003e480001287983 */ /* 0x000ea80000300a00 */
[----:B------:R0:W-:Y:S04]  /*523d0*/  STL.64 [R1+0xb30], R36 ;  /* 0x000b302401007387 */ /* 0x0001e80000100a00 */
[----:B------:R-:W-:Y:S04]  /*523e0*/  STL.64 [R1+0xb38], R38 ;  /* 0x000b382601007387 */ /* 0x000fe80000100a00 */
[----:B0-----:R-:W2:Y:S01]  /*523f0*/  LDL.LU.64 R36, [R1+0x3e40] ;  /* 0x003e400001247983 */ /* 0x001ea20000300a00 */
[----:B----4-:R-:W-:Y:S03]  /*52400*/  HMMA.16816.F32.BF16 R16, R20, R18, R24 ;  /* 0x000000121410723c */ /* 0x010fe60000041818 */
[----:B------:R-:W4:-:S15]  /*52410*/  LDL.LU.64 R26, [R1+0x3e38] ;  /* 0x003e3800011a7983 */ /* 0x000f1e0000300a00 */
[----:B------:R-:W-:Y:S01]  /*52420*/  NOP ;  /* 0x0000000000007918 */ /* 0x000fe20000000000 */
[----:B------:R-:W-:Y:S02]  /*52430*/  IMAD.MOV.U32 R47, RZ, RZ, R18 ;  /* 0x000000ffff2f7224 */ /* 0x000fe400078e0012 */
[----:B------:R-:W-:Y:S02]  /*52440*/  IMAD.MOV.U32 R46, RZ, RZ, R17 ;  /* 0x000000ffff2e7224 */ /* 0x000fe400078e0011 */
[----:B------:R-:W-:Y:S01]  /*52450*/  IMAD.MOV.U32 R43, RZ, RZ, R16 ;  /* 0x000000ffff2b7224 */ /* 0x000fe200078e0010 */
[----:B------:R0:W-:Y:S04]  /*52460*/  STL [R1+0xb2c], R19 ;  /* 0x000b2c1301007387 */ /* 0x0001e80000100800 */
[----:B0-----:R-:W4:Y:S04]  /*52470*/  LDL.LU.64 R18, [R1+0x3e30] ;  /* 0x003e300001127983 */ /* 0x001f280000300a00 */
[----:B------:R-:W4:Y:S04]  /*52480*/  LDL.LU.64 R16, [R1+0x3e28] ;  /* 0x003e280001107983 */ /* 0x000f280000300a00 */
[----:B------:R-:W-:Y:S04]  /*52490*/  STL [R1+0x3510], R47 ;  /* 0x0035102f01007387 */ /* 0x000fe80000100800 */
[----:B------:R-:W-:Y:S04]  /*524a0*/  STL [R1+0x350c], R46 ;  /* 0x00350c2e01007387 */ /* 0x000fe80000100800 */
[----:B------:R-:W-:Y:S04]  /*524b0*/  STL [R1+0x3508], R43 ;  /* 0x0035082b01007387 */ /* 0x000fe80000100800 */
[----:B------:R-:W4:Y:S01]  /*524c0*/  LDL.LU.64 R14, [R1+0x3e20] ;  /* 0x003e2000010e7983 */ /* 0x000f220000300a00 */
[----:B------:R-:W-:Y:S01]  /*524d0*/  HMMA.16816.F32.BF16 R4, R20, R58, R4 ;  /* 0x0000003a1404723c */ /* 0x000fe20000041804 */
[----:B------:R-:W-:-:S02]  /*524e0*/  IMAD.MOV.U32 R38, RZ, RZ, R10 ;  /* 0x000000ffff267224 */ /* 0x000fc400078e000a */
[----:B------:R-:W-:Y:S01]  /*524f0*/  IMAD.MOV.U32 R39, RZ, RZ, R11 ;  /* 0x000000ffff277224 */ /* 0x000fe200078e000b */
[----:B------:R-:W4:Y:S04]  /*52500*/  LDL.LU.64 R12, [R1+0x3e18] ;  /* 0x003e1800010c7983 */ /* 0x000f280000300a00 */
[----:B------:R0:W-:Y:S01]  /*52510*/  STL [R1+0xb10], R8 ;  /* 0x000b100801007387 */ /* 0x0001e20000100800 */
[----:B------:R-:W-:-:S03]  /*52520*/  IMAD.MOV.U32 R42, RZ, RZ, R9 ;  /* 0x000000ffff2a7224 */ /* 0x000fc600078e0009 */
[----:B------:R-:W4:Y:S04]  /*52530*/  LDL.LU.64 R10, [R1+0x3e10] ;  /* 0x003e1000010a7983 */ /* 0x000f280000300a00 */
[----:B0-----:R-:W4:Y:S04]  /*52540*/  LDL.LU.64 R8, [R1+0x3e08] ;  /* 0x003e080001087983 */ /* 0x001f280000300a00 */
[----:B------:R-:W-:Y:S04]  /*52550*/  STL.64 [R1+0x3db8], R38 ;  /* 0x003db82601007387 */ /* 0x000fe80000100a00 */
[----:B--2---:R0:W-:Y:S01]  /*52560*/  STL.64 [R1+0x3db0], R36 ;  /* 0x003db02401007387 */ /* 0x0041e20000100a00 */
[----:B------:R-:W-:-:S02]  /*52570*/  IMAD.MOV.U32 R47, RZ, RZ, R5 ;  /* 0x000000ffff2f7224 */ /* 0x000fc400078e0005 */
[----:B------:R-:W-:Y:S01]  /*52580*/  IMAD.MOV.U32 R46, RZ, RZ, R6 ;  /* 0x000000ffff2e7224 */ /* 0x000fe200078e0006 */
[----:B------:R4:W-:Y:S01]  /*52590*/  STL [R1+0xb00], R4 ;  /* 0x000b000401007387 */ /* 0x0009e20000100800 */
[----:B------:R-:W-:Y:S01]  /*525a0*/  IMAD.MOV.U32 R43, RZ, RZ, R7 ;  /* 0x000000ffff2b7224 */ /* 0x000fe200078e0007 */
[C---:B0-----:R-:W-:Y:S04]  /*525b0*/  HMMA.16816.F32.BF16 R36, R20.reuse, R50, R52 ;  /* 0x000000321424723c */ /* 0x041fe80000041834 */
[----:B------:R-:W-:Y:S04]  /*525c0*/  STL.64 [R1+0x3dd8], R42 ;  /* 0x003dd82a01007387 */ /* 0x000fe80000100a00 */
[----:B------:R-:W-:Y:S04]  /*525d0*/  STL.64 [R1+0x3dd0], R40 ;  /* 0x003dd02801007387 */ /* 0x000fe80000100a00 */
[----:B------:R-:W-:Y:S04]  /*525e0*/  STL.64 [R1+0x3d90], R46 ;  /* 0x003d902e01007387 */ /* 0x000fe80000100a00 */
[----:B---3--:R-:W-:Y:S04]  /*525f0*/  STL.64 [R1+0x3d88], R44 ;  /* 0x003d882c01007387 */ /* 0x008fe80000100a00 */
[----:B------:R0:W-:Y:S04]  /*52600*/  STL.64 [R1+0xaf0], R36 ;  /* 0x000af02401007387 */ /* 0x0001e80000100a00 */
[----:B------:R1:W-:Y:S01]  /*52610*/  STL.64 [R1+0xaf8], R38 ;  /* 0x000af82601007387 */ /* 0x0003e20000100a00 */
[C---:B----4-:R-:W-:Y:S08]  /*52620*/  HMMA.16816.F32.BF16 R4, R20.reuse, R18, R28 ;  /* 0x000000121404723c */ /* 0x050ff0000004181c */
[----:B------:R-:W-:Y:S01]  /*52630*/  HMMA.16816.F32.BF16 R32, R20, R14, R32 ;  /* 0x0000000e1420723c */ /* 0x000fe20000041820 */
[----:B------:R-:W-:-:S02]  /*52640*/  IMAD.MOV.U32 R20, RZ, RZ, R2 ;  /* 0x000000ffff147224 */ /* 0x000fc400078e0002 */
[----:B------:R-:W-:-:S15]  /*52650*/  IMAD.MOV.U32 R21, RZ, RZ, R0 ;  /* 0x000000ffff157224 */ /* 0x000fde00078e0000 */
[----:B------:R-:W-:Y:S01]  /*52660*/  NOP ;  /* 0x0000000000007918 */ /* 0x000fe20000000000 */
[----:B------:R-:W-:Y:S04]  /*52670*/  STL.64 [R1+0xae0], R32 ;  /* 0x000ae02001007387 */ /* 0x000fe80000100a00 */
[----:B------:R-:W-:Y:S04]  /*52680*/  STL.64 [R1+0xae8], R34 ;  /* 0x000ae82201007387 */ /* 0x000fe80000100a00 */
[----:B------:R-:W2:Y:S04]  /*52690*/  LDL.LU R2, [R1+0x3e04] ;  /* 0x003e040001027983 */ /* 0x000ea80000300800 */
[----:B------:R-:W-:Y:S04]  /*526a0*/  STL.64 [R1+0x970], R4 ;  /* 0x0009700401007387 */ /* 0x000fe80000100a00 */
[----:B------:R-:W-:Y:S04]  /*526b0*/  STL.64 [R1+0x978], R6 ;  /* 0x0009780601007387 */ /* 0x000fe80000100a00 */
[----:B------:R-:W3:Y:S04]  /*526c0*/  LDL.LU R0, [R1+0x3e00] ;  /* 0x003e000001007983 */ /* 0x000ee80000300800 */
[----:B------:R4:W-:Y:S04]  /*526d0*/  STL.64 [R1+0x3de0], R20 ;  /* 0x003de01401007387 */ /* 0x0009e80000100a00 */
[----:B0-----:R-:W2:Y:S04]  /*526e0*/  LDL.LU R36, [R1+0x1070] ;  /* 0x0010700001247983 */ /* 0x001ea80000300800 */
[----:B------:R-:W2:Y:S04]  /*526f0*/  LDL.LU R37, [R1+0x1074] ;  /* 0x0010740001257983 */ /* 0x000ea80000300800 */
[----:B-1----:R-:W2:Y:S04]  /*52700*/  LDL.LU R38, [R1+0x1078] ;  /* 0x0010780001267983 */ /* 0x002ea80000300800 */
[----:B------:R-:W2:Y:S01]  /*52710*/  LDL.LU R39, [R1+0x107c] ;  /* 0x00107c0001277983 */ /* 0x000ea20000300800 */
[----:B----4-:R-:W-:-:S02]  /*52720*/  IMAD.MOV.U32 R20, RZ, RZ, R13 ;  /* 0x000000ffff147224 */ /* 0x010fc400078e000d */
[----:B------:R-:W-:Y:S01]  /*52730*/  IMAD.MOV.U32 R21, RZ, RZ, R12 ;  /* 0x000000ffff157224 */ /* 0x000fe200078e000c */
[----:B--2---:R-:W-:Y:S04]  /*52740*/  STL.64 [R1+0x3df0], R38 ;  /* 0x003df02601007387 */ /* 0x004fe80000100a00 */
[----:B------:R0:W-:Y:S04]  /*52750*/  STL.64 [R1+0x3de8], R36 ;  /* 0x003de82401007387 */ /* 0x0001e80000100a00 */
[----:B------:R-:W2:Y:S04]  /*52760*/  LDL.LU R40, [R1+0x1080] ;  /* 0x0010800001287983 */ /* 0x000ea80000300800 */
[----:B------:R-:W2:Y:S04]  /*52770*/  LDL.LU R41, [R1+0x1084] ;  /* 0x0010840001297983 */ /* 0x000ea80000300800 */
[----:B------:R-:W2:Y:S04]  /*52780*/  LDL.LU R42, [R1+0x1088] ;  /* 0x00108800012a7983 */ /* 0x000ea80000300800 */
[----:B------:R-:W2:Y:S04]  /*52790*/  LDL.LU R43, [R1+0x108c] ;  /* 0x00108c00012b7983 */ /* 0x000ea80000300800 */
[----:B------:R-:W4:Y:S04]  /*527a0*/  LDL.LU R13, [R1+0x3dfc] ;  /* 0x003dfc00010d7983 */ /* 0x000f280000300800 */
[----:B------:R-:W4:Y:S04]  /*527b0*/  LDL.LU R12, [R1+0x3df8] ;  /* 0x003df800010c7983 */ /* 0x000f280000300800 */
[----:B0-----:R-:W2:Y:S04]  /*527c0*/  LDL.LU R36, [R1+0x1090] ;  /* 0x0010900001247983 */ /* 0x001ea80000300800 */
[----:B------:R-:W2:Y:S04]  /*527d0*/  LDL.LU R37, [R1+0x1094] ;  /* 0x0010940001257983 */ /* 0x000ea80000300800 */
[----:B------:R-:W2:Y:S04]  /*527e0*/  LDL.LU R38, [R1+0x1098] ;  /* 0x0010980001267983 */ /* 0x000ea80000300800 */
[----:B------:R-:W2:Y:S04]  /*527f0*/  LDL.LU R39, [R1+0x109c] ;  /* 0x00109c0001277983 */ /* 0x000ea80000300800 */
[----:B------:R-:W3:Y:S04]  /*52800*/  LDL.64 R24, [R1+0xb0] ;  /* 0x0000b00001187983 */ /* 0x000ee80000100a00 */
[----:B------:R-:W3:Y:S04]  /*52810*/  LDL.LU R56, [R1+0x1060] ;  /* 0x0010600001387983 */ /* 0x000ee80000300800 */
        /* <DEDUP_REMOVED lines=25> */
[----:B---3--:R-:W-:Y:S01]  /*529b0*/  HMMA.16816.F32.BF16 R40, R8, R24, R40 ;  /* 0x000000180828723c */ /* 0x008fe20000041828 */
[----:B------:R-:W2:Y:S04]  /*529c0*/  LDL.LU.64 R38, [R1+0x3df0] ;  /* 0x003df00001267983 */ /* 0x000ea80000300a00 */
[----:B------:R-:W2:Y:S06]  /*529d0*/  LDL.LU.64 R36, [R1+0x3de8] ;  /* 0x003de80001247983 */ /* 0x000eac0000300a00 */
[----:B------:R0:W-:Y:S04]  /*529e0*/  STL.64 [R1+0xad0], R20 ;  /* 0x000ad01401007387 */ /* 0x0001e80000100a00 */
[----:B------:R1:W-:Y:S04]  /*529f0*/  STL.64 [R1+0xad8], R22 ;  /* 0x000ad81601007387 */ /* 0x0003e80000100a00 */
[----:B0-----:R-:W3:Y:S04]  /*52a00*/  LDL.LU.64 R20, [R1+0x3de0] ;  /* 0x003de00001147983 */ /* 0x001ee80000300a00 */
[----:B------:R-:W-:Y:S04]  /*52a10*/  STL.64 [R1+0xac0], R40 ;  /* 0x000ac02801007387 */ /* 0x000fe80000100a00 */
[----:B------:R0:W-:Y:S01]  /*52a20*/  STL.64 [R1+0xac8], R42 ;  /* 0x000ac82a01007387 */ /* 0x0001e20000100a00 */
[----:B-1----:R-:W-:-:S02]  /*52a30*/  IMAD.MOV.U32 R23, RZ, RZ, R24 ;  /* 0x000000ffff177224 */ /* 0x002fc400078e0018 */
[----:B------:R-:W-:Y:S01]  /*52a40*/  IMAD.MOV.U32 R22, RZ, RZ, R25 ;  /* 0x000000ffff167224 */ /* 0x000fe200078e0019 */
[----:B0-----:R-:W2:Y:S04]  /*52a50*/  LDL.LU.64 R42, [R1+0x3dd8] ;  /* 0x003dd800012a7983 */ /* 0x001ea80000300a00 */
[----:B------:R-:W2:Y:S04]  /*52a60*/  LDL.LU.64 R40, [R1+0x3dd0] ;  /* 0x003dd00001287983 */ /* 0x000ea80000300a00 */
[----:B------:R-:W2:Y:S04]  /*52a70*/  LDL.LU.64 R26, [R1+0x3dc8] ;  /* 0x003dc800011a7983 */ /* 0x000ea80000300a00 */
[----:B------:R-:W2:Y:S01]  /*52a80*/  LDL.LU.64 R24, [R1+0x3dc0] ;  /* 0x003dc00001187983 */ /* 0x000ea20000300a00 */
[----:B----4-:R-:W-:Y:S01]  /*52a90*/  HMMA.16816.F32.BF16 R56, R8, R28, R56 ;  /* 0x0000001c0838723c */ /* 0x010fe20000041838 */
[----:B------:R-:W-:-:S02]  /*52aa0*/  IMAD.MOV.U32 R19, RZ, RZ, R28 ;  /* 0x000000ffff137224 */ /* 0x000fc400078e001c */
[----:B------:R-:W-:-:S05]  /*52ab0*/  IMAD.MOV.U32 R18, RZ, RZ, R29 ;  /* 0x000000ffff127224 */ /* 0x000fca00078e001d */
        /* <DEDUP_REMOVED lines=8> */
[----:B------:R-:W-:Y:S04]  /*52b40*/  STL.64 [R1+0xaa8], R58 ;  /* 0x000aa83a01007387 */ /* 0x000fe80000100a00 */
[----:B0-----:R-:W2:Y:S04]  /*52b50*/  LDL.LU.64 R56, [R1+0x3da8] ;  /* 0x003da80001387983 */ /* 0x001ea80000300a00 */
[----:B------:R-:W2:Y:S01]  /*52b60*/  LDL.LU.64 R28, [R1+0x3da0] ;  /* 0x003da000011c7983 */ /* 0x000ea20000300a00 */
[C---:B---3--:R-:W-:Y:S08]  /*52b70*/  HMMA.16816.F32.BF16 R12, R8.reuse, R20, R12 ;  /* 0x00000014080c723c */ /* 0x048ff0000004180c */
[----:B--2---:R-:W-:-:S15]  /*52b80*/  HMMA.16816.F32.BF16 R32, R8, R28, R32 ;  /* 0x0000001c0820723c */ /* 0x004fde0000041820 */
[----:B------:R-:W-:-:S04]  /*52b90*/  NOP ;  /* 0x0000000000007918 */ /* 0x000fc80000000000 */
[----:B------:R0:W-:Y:S04]  /*52ba0*/  STL.64 [R1+0xa90], R32 ;  /* 0x000a902001007387 */ /* 0x0001e80000100a00 */
[----:B------:R-:W-:Y:S04]  /*52bb0*/  STL.64 [R1+0xa98], R34 ;  /* 0x000a982201007387 */ /* 0x000fe80000100a00 */
[----:B0-----:R-:W2:Y:S04]  /*52bc0*/  LDL.LU.64 R32, [R1+0x3d98] ;  /* 0x003d980001207983 */ /* 0x001ea80000300a00 */
[----:B------:R0:W-:Y:S04]  /*52bd0*/  STL.64 [R1+0x3d48], R28 ;  /* 0x003d481c01007387 */ /* 0x0001e80000100a00 */
[----:B0-----:R-:W3:Y:S04]  /*52be0*/  LDL.LU R28, [R1+0x1850] ;  /* 0x00185000011c7983 */ /* 0x001ee80000300800 */
[----:B------:R-:W3:Y:S04]  /*52bf0*/  LDL.LU R29, [R1+0x1854] ;  /* 0x00185400011d7983 */ /* 0x000ee80000300800 */
[----:B------:R-:W3:Y:S04]  /*52c00*/  LDL.LU R30, [R1+0x1858] ;  /* 0x00185800011e7983 */ /* 0x000ee80000300800 */
[----:B------:R-:W3:Y:S04]  /*52c10*/  LDL.LU R31, [R1+0x185c] ;  /* 0x00185c00011f7983 */ /* 0x000ee80000300800 */
[----:B------:R-:W-:Y:S04]  /*52c20*/  STL.64 [R1+0x3d50], R20 ;  /* 0x003d501401007387 */ /* 0x000fe80000100a00 */
[----:B------:R-:W-:Y:S04]  /*52c30*/  STL.64 [R1+0xa80], R12 ;  /* 0x000a800c01007387 */ /* 0x000fe80000100a00 */
[----:B------:R-:W-:Y:S04]  /*52c40*/  STL.64 [R1+0xa88], R14 ;  /* 0x000a880e01007387 */ /* 0x000fe80000100a00 */
[----:B------:R-:W0:Y:S04]  /*52c50*/  LDSM.16.MT88.4 R12, [R61+UR5+0x4100] ;  /* 0x004100053d0c783b */ /* 0x000e280008004200 */
[----:B0-----:R-:W-:Y:S04]  /*52c60*/  STL.64 [R1+0x3ce8], R14 ;  /* 0x003ce80e01007387 */ /* 0x001fe80000100a00 */
[----:B------:R0:W-:Y:S04]  /*52c70*/  STL.64 [R1+0x3ce0], R12 ;  /* 0x003ce00c01007387 */ /* 0x0001e80000100a00 */
[----:B0-----:R-:W2:Y:S04]  /*52c80*/  LDL.LU R12, [R1+0x1860] ;  /* 0x00186000010c7983 */ /* 0x001ea80000300800 */
[----:B------:R-:W2:Y:S04]  /*52c90*/  LDL.LU R13, [R1+0x1864] ;  /* 0x00186400010d7983 */ /* 0x000ea80000300800 */
[----:B------:R-:W2:Y:S04]  /*52ca0*/  LDL.LU R14, [R1+0x1868] ;  /* 0x00186800010e7983 */ /* 0x000ea80000300800 */
[----:B------:R-:W2:Y:S01]  /*52cb0*/  LDL.LU R15, [R1+0x186c] ;  /* 0x00186c00010f7983 */ /* 0x000ea20000300800 */
[----:B------:R-:W-:-:S02]  /*52cc0*/  IMAD.MOV.U32 R24, RZ, RZ, R27 ;  /* 0x000000ffff187224 */ /* 0x000fc400078e001b */
[----:B------:R-:W-:Y:S01]  /*52cd0*/  IMAD.MOV.U32 R25, RZ, RZ, R26 ;  /* 0x000000ffff197224 */ /* 0x000fe200078e001a */
[C---:B------:R-:W-:Y:S08]  /*52ce0*/  HMMA.16816.F32.BF16 R4, R8.reuse, R4, R44 ;  /* 0x000000040804723c */ /* 0x040ff0000004182c */
[----:B--2---:R-:W-:-:S15]  /*52cf0*/  HMMA.16816.F32.BF16 R12, R8, R16, R12 ;  /* 0x00000010080c723c */ /* 0x004fde000004180c */
[----:B------:R-:W-:-:S04]  /*52d00*/  NOP ;  /* 0x0000000000007918 */ /* 0x000fc80000000000 */
[----:B------:R-:W-:Y:S01]  /*52d10*/  STL [R1+0xc80], R12 ;  /* 0x000c800c01007387 */ /* 0x000fe20000100800 */
[----:B------:R-:W-:-:S03]  /*52d20*/  IMAD.MOV.U32 R58, RZ, RZ, R13 ;  /* 0x000000ffff3a7224 */ /* 0x000fc600078e000d */
[----:B------:R3:W-:Y:S01]  /*52d30*/  STL [R1+0xc8c], R15 ;  /* 0x000c8c0f01007387 */ /* 0x0007e20000100800 */
[----:B------:R-:W-:Y:S02]  /*52d40*/  IMAD.MOV.U32 R59, RZ, RZ, R14 ;  /* 0x000000ffff3b7224 */ /* 0x000fe400078e000e */
[C---:B---3--:R-:W-:Y:S01]  /*52d50*/  HMMA.16816.F32.BF16 R12, R8.reuse, R24, R28 ;  /* 0x00000018080c723c */ /* 0x048fe2000004181c */
[----:B------:R-:W-:Y:S04]  /*52d60*/  STL.64 [R1+0x3d58], R16 ;  /* 0x003d581001007387 */ /* 0x000fe80000100a00 */
[----:B------:R-:W-:Y:S04]  /*52d70*/  STL [R1+0x36d0], R58 ;  /* 0x0036d03a01007387 */ /* 0x000fe80000100800 */
[----:B------:R0:W-:Y:S04]  /*52d80*/  STL [R1+0x34a8], R59 ;  /* 0x0034a83b01007387 */ /* 0x0001e80000100800 */
[----:B------:R-:W-:Y:S01]  /*52d90*/  STL [R1+0xc64], R5 ;  /* 0x000c640501007387 */ /* 0x000fe20000100800 */
[----:B------:R-:W-:Y:S01]  /*52da0*/  HMMA.16816.F32.BF16 R24, R8, R32, R52 ;  /* 0x000000200818723c */ /* 0x000fe20000041834 */
[----:B0-----:R-:W-:-:S04]  /*52db0*/  IMAD.MOV.U32 R59, RZ, RZ, R4 ;  /* 0x000000ffff3b7224 */ /* 0x001fc800078e0004 */
[----:B------:R-:W-:Y:S04]  /*52dc0*/  STL.64 [R1+0xc70], R12 ;  /* 0x000c700c01007387 */ /* 0x000fe80000100a00 */
[----:B------:R-:W-:Y:S04]  /*52dd0*/  STL.64 [R1+0xc78], R14 ;  /* 0x000c780e01007387 */ /* 0x000fe80000100a00 */
[----:B------:R4:W-:Y:S02]  /*52de0*/  STL.64 [R1+0xc68], R6 ;  /* 0x000c680601007387 */ /* 0x0009e40000100a00 */
[----:B----4-:R-:W-:Y:S02]  /*52df0*/  HMMA.16816.F32.BF16 R4, R8, R36, R48 ;  /* 0x000000240804723c */ /* 0x010fe40000041830 */
[----:B------:R-:W-:Y:S04]  /*52e00*/  STL [R1+0x36d4], R59 ;  /* 0x0036d43b01007387 */ /* 0x000fe80000100800 */
[----:B------:R-:W-:Y:S04]  /*52e10*/  STL.64 [R1+0x3d70], R56 ;  /* 0x003d703801007387 */ /* 0x000fe80000100a00 */
[----:B------:R-:W2:Y:S04]  /*52e20*/  LDL.LU R12, [R1+0x610] ;  /* 0x00061000010c7983 */ /* 0x000ea80000300800 */
[----:B------:R-:W-:Y:S04]  /*52e30*/  STL.64 [R1+0xc50], R24 ;  /* 0x000c501801007387 */ /* 0x000fe80000100a00 */
[----:B------:R-:W-:Y:S04]  /*52e40*/  STL.64 [R1+0xc58], R26 ;  /* 0x000c581a01007387 */ /* 0x000fe80000100a00 */
[----:B------:R0:W-:Y:S04]  /*52e50*/  STL.64 [R1+0xc40], R4 ;  /* 0x000c400401007387 */ /* 0x0001e80000100a00 */
[----:B------:R1:W-:Y:S04]  /*52e60*/  STL.64 [R1+0xc48], R6 ;  /* 0x000c480601007387 */ /* 0x0003e80000100a00 */
[----:B------:R-:W2:Y:S04]  /*52e70*/  LDL.LU R13, [R1+0x614] ;  /* 0x00061400010d7983 */ /* 0x000ea80000300800 */
[----:B------:R-:W2:Y:S04]  /*52e80*/  LDL.LU R14, [R1+0x618] ;  /* 0x00061800010e7983 */ /* 0x000ea80000300800 */
[----:B------:R-:W2:Y:S04]  /*52e90*/  LDL.LU R15, [R1+0x61c] ;  /* 0x00061c00010f7983 */ /* 0x000ea80000300800 */
[----:B------:R-:W3:Y:S04]  /*52ea0*/  LDL.LU R44, [R1+0x1810] ;  /* 0x00181000012c7983 */ /* 0x000ee80000300800 */
        /* <DEDUP_REMOVED lines=20> */
[----:B------:R-:W-:-:S03]  /*52ff0*/  IMAD.MOV.U32 R25, RZ, RZ, R22 ;  /* 0x000000ffff197224 */ /* 0x000fc600078e0016 */
[----:B------:R-:W2:Y:S01]  /*53000*/  LDL.LU R21, [R1+0x664] ;  /* 0x0006640001157983 */ /* 0x000ea20000300800 */
[----:B------:R-:W-:-:S03]  /*53010*/  IMAD.MOV.U32 R24, RZ, RZ, R23 ;  /* 0x000000ffff187224 */ /* 0x000fc600078e0017 */
[----:B------:R-:W2:Y:S04]  /*53020*/  LDL.LU R22, [R1+0x668] ;  /* 0x0006680001167983 */ /* 0x000ea80000300800 */
[----:B------:R-:W2:Y:S04]  /*53030*/  LDL.LU R23, [R1+0x66c] ;  /* 0x00066c0001177983 */ /* 0x000ea80000300800 */
[----:B------:R-:W2:Y:S04]  /*53040*/  LDL.64 R16, [R1+0xc0] ;  /* 0x0000c00001107983 */ /* 0x000ea80000100a00 */
        /* <DEDUP_REMOVED lines=14> */
[----:B0-----:R-:W3:Y:S04]  /*53130*/  LDL.LU.64 R46, [R1+0x3d90] ;  /* 0x003d9000012e7983 */ /* 0x001ee80000300a00 */
[----:B------:R-:W2:Y:S04]  /*53140*/  LDL.LU.64 R44, [R1+0x3d88] ;  /* 0x003d8800012c7983 */ /* 0x000ea80000300a00 */
[----:B------:R-:W-:Y:S04]  /*53150*/  STL.64 [R1+0x3cf8], R42 ;  /* 0x003cf82a01007387 */ /* 0x000fe80000100a00 */
[----:B------:R-:W-:Y:S01]  /*53160*/  STL.64 [R1+0x3cf0], R40 ;  /* 0x003cf02801007387 */ /* 0x000fe20000100a00 */
[----:B--2---:R-:W-:-:S15]  /*53170*/  HMMA.16816.F32.BF16 R48, R8, R44, R48 ;  /* 0x0000002c0830723c */ /* 0x004fde0000041830 */
[----:B------:R-:W-:-:S04]  /*53180*/  NOP ;  /* 0x0000000000007918 */ /* 0x000fc80000000000 */
[----:B------:R0:W-:Y:S04]  /*53190*/  STL.64 [R1+0xc20], R48 ;  /* 0x000c203001007387 */ /* 0x0001e80000100a00 */
[----:B------:R-:W-:Y:S04]  /*531a0*/  STL.64 [R1+0xc28], R50 ;  /* 0x000c283201007387 */ /* 0x000fe80000100a00 */
[----:B0-----:R-:W2:Y:S04]  /*531b0*/  LDL.LU.64 R48, [R1+0x3d80] ;  /* 0x003d800001307983 */ /* 0x001ea80000300a00 */
[----:B---3--:R-:W-:Y:S04]  /*531c0*/  STL.64 [R1+0x3d18], R46 ;  /* 0x003d182e01007387 */ /* 0x008fe80000100a00 */
[----:B------:R0:W-:Y:S04]  /*531d0*/  STL.64 [R1+0x3d10], R44 ;  /* 0x003d102c01007387 */ /* 0x0001e80000100a00 */
[----:B0-----:R-:W3:Y:S04]  /*531e0*/  LDL.LU R44, [R1+0x630] ;  /* 0x00063000012c7983 */ /* 0x001ee80000300800 */
[----:B------:R-:W3:Y:S04]  /*531f0*/  LDL.LU R45, [R1+0x634] ;  /* 0x00063400012d7983 */ /* 0x000ee80000300800 */
[----:B------:R-:W3:Y:S04]  /*53200*/  LDL.LU R46, [R1+0x638] ;  /* 0x00063800012e7983 */ /* 0x000ee80000300800 */
[----:B------:R-:W3:Y:S01]  /*53210*/  LDL.LU R47, [R1+0x63c] ;  /* 0x00063c00012f7983 */ /* 0x000ee20000300800 */
[----:B--2---:R-:W-:-:S15]  /*53220*/  HMMA.16816.F32.BF16 R52, R8, R48, R52 ;  /* 0x000000300834723c */ /* 0x004fde0000041834 */
[----:B------:R-:W-:-:S04]  /*53230*/  NOP ;  /* 0x0000000000007918 */ /* 0x000fc80000000000 */
[----:B------:R0:W-:Y:S04]  /*53240*/  STL.64 [R1+0xc10], R52 ;  /* 0x000c103401007387 */ /* 0x0001e80000100a00 */
[----:B------:R-:W-:Y:S04]  /*53250*/  STL.64 [R1+0xc18], R54 ;  /* 0x000c183601007387 */ /* 0x000fe80000100a00 */
[----:B0-----:R-:W2:Y:S02]  /*53260*/  LDL.LU.64 R52, [R1+0x3d78] ;  /* 0x003d780001347983 */ /* 0x001ea40000300a00 */
[----:B--2---:R-:W-:-:S15]  /*53270*/  HMMA.16816.F32.BF16 R56, R8, R52, R56 ;  /* 0x000000340838723c */ /* 0x004fde0000041838 */
[----:B------:R-:W-:-:S04]  /*53280*/  NOP ;  /* 0x0000000000007918 */ /* 0x000fc80000000000 */
[----:B------:R0:W-:Y:S04]  /*53290*/  STL.64 [R1+0xc00], R56 ;  /* 0x000c003801007387 */ /* 0x0001e80000100a00 */
[----:B------:R-:W-:Y:S04]  /*532a0*/  STL.64 [R1+0xc08], R58 ;  /* 0x000c083a01007387 */ /* 0x000fe80000100a00 */
[----:B0-----:R-:W4:Y:S02]  /*532b0*/  LDL.LU.64 R56, [R1+0x3d70] ;  /* 0x003d700001387983 */ /* 0x001f240000300a00 */
[----:B----4-:R-:W-:Y:S02]  /*532c0*/  HMMA.16816.F32.BF16 R8, R8, R56, R4 ;  /* 0x000000380808723c */ /* 0x010fe40000041804 */
[----:B------:R-:W2:Y:S04]  /*532d0*/  LDL.LU.64 R6, [R1+0x3d68] ;  /* 0x003d680001067983 */ /* 0x000ea80000300a00 */
[----:B------:R-:W2:Y:S04]  /*532e0*/  LDL.LU.64 R4, [R1+0x3d60] ;  /* 0x003d600001047983 */ /* 0x000ea80000300a00 */
[----:B------:R0:W-:Y:S04]  /*532f0*/  STL.64 [R1+0x3d20], R56 ;  /* 0x003d203801007387 */ /* 0x0001e80000100a00 */
[----:B0-----:R-:W4:Y:S05]  /*53300*/  LDL.LU R56, [R1+0x640] ;  /* 0x0006400001387983 */ /* 0x001f2a0000300800 */
[----:B------:R0:W-:Y:S04]  /*53310*/  STL.64 [R1+0xa70], R8 ;  /* 0x000a700801007387 */ /* 0x0001e80000100a00 */
[----:B------:R-:W-:Y:S04]  /*53320*/  STL.64 [R1+0xa78], R10 ;  /* 0x000a780a01007387 */ /* 0x000fe80000100a00 */
[----:B------:R-:W4:Y:S04]  /*53330*/  LDL.LU R57, [R1+0x644] ;  /* 0x0006440001397983 */ /* 0x000f280000300800 */
[----:B------:R-:W4:Y:S04]  /*53340*/  LDL.LU R58, [R1+0x648] ;  /* 0x00064800013a7983 */ /* 0x000f280000300800 */
[----:B------:R-:W4:Y:S01]  /*53350*/  LDL.LU R59, [R1+0x64c] ;  /* 0x00064c00013b7983 */ /* 0x000f220000300800 */
[----:B0-----:R-:W-:-:S02]  /*53360*/  IMAD.MOV.U32 R9, RZ, RZ, R16 ;  /* 0x000000ffff097224 */ /* 0x001fc400078e0010 */
[----:B------:R-:W-:Y:S01]  /*53370*/  IMAD.MOV.U32 R8, RZ, RZ, R17 ;  /* 0x000000ffff087224 */ /* 0x000fe200078e0011 */
[C---:B--2---:R-:W-:Y:S08]  /*53380*/  HMMA.16816.F32.BF16 R20, R4.reuse, R16, R20 ;  /* 0x000000100414723c */ /* 0x044ff00000041814 */
[----:B------:R-:W-:Y:S01]  /*53390*/  HMMA.16816.F32.BF16 R24, R4, R24, R28 ;  /* 0x000000180418723c */ /* 0x000fe2000004181c */
[----:B------:R-:W2:Y:S10]  /*533a0*/  LDL.LU.64 R16, [R1+0x3d58] ;  /* 0x003d580001107983 */ /* 0x000eb40000300a00 */
[----:B------:R-:W-:-:S02]  /*533b0*/  IMAD.MOV.U32 R35, RZ, RZ, R22 ;  /* 0x000000ffff237224 */ /* 0x000fc400078e0016 */
[----:B------:R-:W-:Y:S01]  /*533c0*/  IMAD.MOV.U32 R34, RZ, RZ, R21 ;  /* 0x000000ffff227224 */ /* 0x000fe200078e0015 */
[----:B------:R0:W-:Y:S04]  /*533d0*/  STL [R1+0xa60], R20 ;  /* 0x000a601401007387 */ /* 0x0001e80000100800 */
[----:B------:R-:W-:Y:S04]  /*533e0*/  STL [R1+0xa6c], R23 ;  /* 0x000a6c1701007387 */ /* 0x000fe80000100800 */
[----:B0-----:R-:W2:Y:S04]  /*533f0*/  LDL.LU.64 R20, [R1+0x3d50] ;  /* 0x003d500001147983 */ /* 0x001ea80000300a00 */
[----:B------:R-:W-:Y:S04]  /*53400*/  STL [R1+0x345c], R35 ;  /* 0x00345c2301007387 */ /* 0x000fe80000100800 */
[----:B------:R-:W-:Y:S04]  /*53410*/  STL [R1+0x3458], R34 ;  /* 0x0034582201007387 */ /* 0x000fe80000100800 */
[----:B------:R-:W2:Y:S04]  /*53420*/  LDL.LU.64 R28, [R1+0x3d48] ;  /* 0x003d4800011c7983 */ /* 0x000ea80000300a00 */
[----:B------:R0:W-:Y:S04]  /*53430*/  STL.64 [R1+0xa50], R24 ;  /* 0x000a501801007387 */ /* 0x0001e80000100a00 */
[----:B------:R-:W-:Y:S04]  /*53440*/  STL.64 [R1+0xa58], R26 ;  /* 0x000a581a01007387 */ /* 0x000fe80000100a00 */
[----:B0-----:R-:W4:Y:S01]  /*53450*/  LDL.LU.64 R24, [R1+0x3d40] ;  /* 0x003d400001187983 */ /* 0x001f220000300a00 */
[----:B------:R-:W-:-:S02]  /*53460*/  IMAD.MOV.U32 R40, RZ, RZ, R19 ;  /* 0x000000ffff287224 */ /* 0x000fc400078e0013 */
[----:B------:R-:W-:Y:S01]  /*53470*/  IMAD.MOV.U32 R41, RZ, RZ, R18 ;  /* 0x000000ffff297224 */ /* 0x000fe200078e0012 */
[C---:B----4-:R-:W-:Y:S08]  /*53480*/  HMMA.16816.F32.BF16 R56, R4.reuse, R24, R56 ;  /* 0x000000180438723c */ /* 0x050ff00000041838 */
[----:B--2---:R-:W-:Y:S11]  /*53490*/  HMMA.16816.F32.BF16 R12, R4, R20, R12 ;  /* 0x00000014040c723c */ /* 0x004ff6000004180c */
[----:B------:R-:W-:-:S02]  /*534a0*/  IMAD.MOV.U32 R35, RZ, RZ, R58 ;  /* 0x000000ffff237224 */ /* 0x000fc400078e003a */
[----:B------:R-:W-:Y:S01]  /*534b0*/  IMAD.MOV.U32 R34, RZ, RZ, R59 ;  /* 0x000000ffff227224 */ /* 0x000fe200078e003b */
[----:B------:R-:W-:Y:S04]  /*534c0*/  STL.64 [R1+0xa40], R56 ;  /* 0x000a403801007387 */ /* 0x000fe80000100a00 */
[----:B------:R-:W-:Y:S04]  /*534d0*/  STL.64 [R1+0x3d30], R34 ;  /* 0x003d302201007387 */ /* 0x000fe80000100a00 */
[----:B------:R3:W-:Y:S04]  /*534e0*/  STL.64 [R1+0x3d28], R32 ;  /* 0x003d282001007387 */ /* 0x0007e80000100a00 */
[----:B------:R0:W-:Y:S01]  /*534f0*/  STL.64 [R1+0x3cd0], R24 ;  /* 0x003cd01801007387 */ /* 0x0001e20000100a00 */
[C---:B---3--:R-:W-:Y:S08]  /*53500*/  HMMA.16816.F32.BF16 R32, R4.reuse, R40, R44 ;  /* 0x000000280420723c */ /* 0x048ff0000004182c */
[----:B0-----:R-:W-:Y:S11]  /*53510*/  HMMA.16816.F32.BF16 R24, R4, R28, R36 ;  /* 0x0000001c0418723c */ /* 0x001ff60000041824 */
[----:B------:R-:W-:Y:S04]  /*53520*/  STL.64 [R1+0xa30], R32 ;  /* 0x000a302001007387 */ /* 0x000fe80000100a00 */
[----:B------:R-:W-:Y:S04]  /*53530*/  STL.64 [R1+0xa38], R34 ;  /* 0x000a382201007387 */ /* 0x000fe80000100a00 */
[----:B------:R-:W-:Y:S04]  /*53540*/  STL.64 [R1+0xa20], R24 ;  /* 0x000a201801007387 */ /* 0x000fe80000100a00 */
[----:B------:R0:W-:Y:S04]  /*53550*/  STL.64 [R1+0x3d38], R28 ;  /* 0x003d381c01007387 */ /* 0x0001e80000100a00 */
[----:B------:R1:W-:Y:S04]  /*53560*/  STL.64 [R1+0x3cb8], R20 ;  /* 0x003cb81401007387 */ /* 0x0003e80000100a00 */
[----:B------:R2:W-:Y:S04]  /*53570*/  STL.64 [R1+0xa10], R12 ;  /* 0x000a100c01007387 */ /* 0x0005e80000100a00 */
[----:B------:R3:W-:Y:S01]  /*53580*/  STL.64 [R1+0xa18], R14 ;  /* 0x000a180e01007387 */ /* 0x0007e20000100a00 */
[----:B------:R-:W-:-:S03]  /*53590*/  IMAD.MOV.U32 R50, RZ, RZ, R26 ;  /* 0x000000ffff327224 */ /* 0x000fc600078e001a */
[----:B0-----:R-:W4:Y:S04]  /*535a0*/  LDL.LU R28, [R1+0x1680] ;  /* 0x00168000011c7983 */ /* 0x001f280000300800 */
        /* <DEDUP_REMOVED lines=8> */
[----:B------:R-:W4:Y:S01]  /*53630*/  LDL.64 R32, [R1+0x50] ;  /* 0x0000500001207983 */ /* 0x000f220000100a00 */
[----:B-1----:R-:W-:Y:S02]  /*53640*/  IMAD.MOV.U32 R20, RZ, RZ, R9 ;  /* 0x000000ffff147224 */ /* 0x002fe400078e0009 */
[----:B------:R-:W-:Y:S01]  /*53650*/  IMAD.MOV.U32 R21, RZ, RZ, R8 ;  /* 0x000000ffff157224 */ /* 0x000fe200078e0008 */
[----:B------:R-:W4:Y:S04]  /*53660*/  LDL.LU R56, [R1+0x1660] ;  /* 0x0016600001387983 */ /* 0x000f280000300800 */
[----:B------:R-:W0:Y:S04]  /*53670*/  LDSM.16.MT88.4 R8, [R61+UR5+0x4180] ;  /* 0x004180053d08783b */ /* 0x000e280008004200 */
        /* <DEDUP_REMOVED lines=12> */
[----:B--2---:R-:W2:Y:S04]  /*53740*/  LDL.LU R12, [R1+0x1630] ;  /* 0x00163000010c7983 */ /* 0x004ea80000300800 */
[----:B------:R-:W2:Y:S04]  /*53750*/  LDL.LU R13, [R1+0x1634] ;  /* 0x00163400010d7983 */ /* 0x000ea80000300800 */
[----:B---3--:R-:W2:Y:S04]  /*53760*/  LDL.LU R14, [R1+0x1638] ;  /* 0x00163800010e7983 */ /* 0x008ea80000300800 */
[----:B------:R-:W2:Y:S04]  /*53770*/  LDL.LU R15, [R1+0x163c] ;  /* 0x00163c00010f7983 */ /* 0x000ea80000300800 */
[----:B0-----:R-:W-:Y:S04]  /*53780*/  STL.64 [R1+0x3c48], R10 ;  /* 0x003c480a01007387 */ /* 0x001fe80000100a00 */
[----:B------:R0:W-:Y:S04]  /*53790*/  STL.64 [R1+0x3c40], R8 ;  /* 0x003c400801007387 */ /* 0x0001e80000100a00 */
[----:B0-----:R-:W3:Y:S04]  /*537a0*/  LDL.LU R8, [R1+0x4d0] ;  /* 0x0004d00001087983 */ /* 0x001ee80000300800 */
[----:B------:R-:W3:Y:S04]  /*537b0*/  LDL.LU R9, [R1+0x4d4] ;  /* 0x0004d40001097983 */ /* 0x000ee80000300800 */
[----:B------:R-:W3:Y:S04]  /*537c0*/  LDL.LU R10, [R1+0x4d8] ;  /* 0x0004d800010a7983 */ /* 0x000ee80000300800 */
[----:B------:R-:W3:Y:S04]  /*537d0*/  LDL.LU R11, [R1+0x4dc] ;  /* 0x0004dc00010b7983 */ /* 0x000ee80000300800 */
[----:B------:R-:W-:Y:S01]  /*537e0*/  STL [R1+0x36d8], R61 ;  /* 0x0036d83d01007387 */ /* 0x000fe20000100800 */
[C---:B----4-:R-:W-:Y:S08]  /*537f0*/  HMMA.16816.F32.BF16 R28, R4.reuse, R16, R28 ;  /* 0x00000010041c723c */ /* 0x050ff0000004181c */
[----:B------:R-:W-:Y:S11]  /*53800*/  HMMA.16816.F32.BF16 R24, R4, R32, R24 ;  /* 0x000000200418723c */ /* 0x000ff60000041818 */
[----:B------:R0:W-:Y:S01]  /*53810*/  STL [R1+0xbf0], R28 ;  /* 0x000bf01c01007387 */ /* 0x0001e20000100800 */
[----:B------:R-:W-:-:S03]  /*53820*/  IMAD.MOV.U32 R54, RZ, RZ, R29 ;  /* 0x000000ffff367224 */ /* 0x000fc600078e001d */
[----:B------:R-:W-:Y:S04]  /*53830*/  STL [R1+0xbfc], R31 ;  /* 0x000bfc1f01007387 */ /* 0x000fe80000100800 */
[----:B0-----:R-:W4:Y:S04]  /*53840*/  LDL.LU.64 R28, [R1+0x3d38] ;  /* 0x003d3800011c7983 */ /* 0x001f280000300a00 */
[----:B------:R0:W-:Y:S04]  /*53850*/  STL.64 [R1+0x3cd8], R16 ;  /* 0x003cd81001007387 */ /* 0x0001e80000100a00 */
[----:B0-----:R-:W2:Y:S04]  /*53860*/  LDL.LU R16, [R1+0x5c0] ;  /* 0x0005c00001107983 */ /* 0x001ea80000300800 */
[----:B------:R-:W2:Y:S04]  /*53870*/  LDL.LU R17, [R1+0x5c4] ;  /* 0x0005c40001117983 */ /* 0x000ea80000300800 */
[----:B------:R-:W2:Y:S04]  /*53880*/  LDL.LU R18, [R1+0x5c8] ;  /* 0x0005c80001127983 */ /* 0x000ea80000300800 */
[----:B------:R-:W2:Y:S04]  /*53890*/  LDL.LU R19, [R1+0x5cc] ;  /* 0x0005cc0001137983 */ /* 0x000ea80000300800 */
[----:B------:R-:W-:Y:S04]  /*538a0*/  STL.64 [R1+0xbe0], R24 ;  /* 0x000be01801007387 */ /* 0x000fe80000100a00 */
[----:B------:R0:W-:Y:S04]  /*538b0*/  STL.64 [R1+0xbe8], R26 ;  /* 0x000be81a01007387 */ /* 0x0001e80000100a00 */
[----:B------:R-:W2:Y:S01]  /*538c0*/  LDL.LU.64 R34, [R1+0x3d30] ;  /* 0x003d300001227983 */ /* 0x000ea20000300a00 */
[----:B0-----:R-:W-:-:S02]  /*538d0*/  IMAD.MOV.U32 R27, RZ, RZ, R32 ;  /* 0x000000ffff1b7224 */ /* 0x001fc400078e0020 */
[----:B------:R-:W-:Y:S02]  /*538e0*/  IMAD.MOV.U32 R26, RZ, RZ, R33 ;  /* 0x000000ffff1a7224 */ /* 0x000fe400078e0021 */
[----:B------:R-:W2:Y:S01]  /*538f0*/  LDL.LU.64 R32, [R1+0x3d28] ;  /* 0x003d280001207983 */ /* 0x000ea20000300a00 */
[----:B------:R-:W-:Y:S01]  /*53900*/  HMMA.16816.F32.BF16 R56, R4, R44, R56 ;  /* 0x0000002c0438723c */ /* 0x000fe20000041838 */
[----:B------:R-:W-:Y:S02]  /*53910*/  IMAD.MOV.U32 R55, RZ, RZ, R30 ;  /* 0x000000ffff377224 */ /* 0x000fe400078e001e */
[----:B------:R-:W-:Y:S02]  /*53920*/  IMAD.MOV.U32 R31, RZ, RZ, R44 ;  /* 0x000000ffff1f7224 */ /* 0x000fe400078e002c */
[----:B------:R-:W-:-:S14]  /*53930*/  IMAD.MOV.U32 R30, RZ, RZ, R45 ;  /* 0x000000ffff1e7224 */ /* 0x000fdc00078e002d */
[----:B------:R0:W-:Y:S04]  /*53940*/  STL.64 [R1+0xbd0], R56 ;  /* 0x000bd03801007387 */ /* 0x0001e80000100a00 */
[----:B------:R-:W-:Y:S04]  /*53950*/  STL.64 [R1+0xbd8], R58 ;  /* 0x000bd83a01007387 */ /* 0x000fe80000100a00 */
[----:B0-----:R-:W3:Y:S04]  /*53960*/  LDL.LU.64 R56, [R1+0x3d20] ;  /* 0x003d200001387983 */ /* 0x001ee80000300a00 */
[----:B------:R-:W3:Y:S04]  /*53970*/  LDL.LU.64 R46, [R1+0x3d18] ;  /* 0x003d1800012e7983 */ /* 0x000ee80000300a00 */
[----:B------:R-:W3:Y:S01]  /*53980*/  LDL.LU.64 R44, [R1+0x3d10] ;  /* 0x003d1000012c7983 */ /* 0x000ee20000300a00 */
        /* <DEDUP_REMOVED lines=32> */
[----:B0-----:R-:W2:Y:S04]  /*53b90*/  LDL.LU R40, [R1+0x1620] ;  /* 0x0016200001287983 */ /* 0x001ea80000300800 */
[----:B------:R-:W2:Y:S04]  /*53ba0*/  LDL.LU R41, [R1+0x1624] ;  /* 0x0016240001297983 */ /* 0x000ea80000300800 */
[----:B------:R-:W2:Y:S04]  /*53bb0*/  LDL.LU R42, [R1+0x1628] ;  /* 0x00162800012a7983 */ /* 0x000ea80000300800 */
[----:B------:R-:W2:Y:S01]  /*53bc0*/  LDL.LU R43, [R1+0x162c] ;  /* 0x00162c00012b7983 */ /* 0x000ea20000300800 */
[C---:B---3--:R-:W-:Y:S08]  /*53bd0*/  HMMA.16816.F32.BF16 R36, R4.reuse, R48, R36 ;  /* 0x000000300424723c */ /* 0x048ff00000041824 */
[C---:B------:R-:W-:Y:S08]  /*53be0*/  HMMA.16816.F32.BF16 R32, R4.reuse, R52, R32 ;  /* 0x000000340420723c */ /* 0x040ff00000041820 */
[C---:B------:R-:W-:Y:S01]  /*53bf0*/  HMMA.16816.F32.BF16 R16, R4.reuse, R56, R16 ;  /* 0x000000380410723c */ /* 0x040fe20000041810 */
[----:B------:R-:W-:Y:S04]  /*53c00*/  STL.64 [R1+0x3c80], R46 ;  /* 0x003c802e01007387 */ /* 0x000fe80000100a00 */
[----:B------:R-:W-:Y:S03]  /*53c10*/  STL.64 [R1+0x3c78], R44 ;  /* 0x003c782c01007387 */ /* 0x000fe60000100a00 */
[----:B--2---:R-:W-:Y:S08]  /*53c20*/  HMMA.16816.F32.BF16 R40, R4, R44, R40 ;  /* 0x0000002c0428723c */ /* 0x004ff00000041828 */
[C---:B------:R-:W-:Y:S11]  /*53c30*/  HMMA.16816.F32.BF16 R4, R12.reuse, R20, R8 ;  /* 0x000000140c04723c */ /* 0x040ff60000041808 */
        /* <DEDUP_REMOVED lines=11> */
[----:B------:R0:W-:Y:S04]  /*53cf0*/  STL.64 [R1+0xa00], R16 ;  /* 0x000a001001007387 */ /* 0x0001e80000100a00 */
[----:B------:R1:W-:Y:S04]  /*53d00*/  STL.64 [R1+0xa08], R18 ;  /* 0x000a081201007387 */ /* 0x0003e80000100a00 */
[----:B------:R-:W2:Y:S04]  /*53d10*/  LDL.LU R8, [R1+0x480] ;  /* 0x0004800001087983 */ /* 0x000ea80000300800 */
[----:B------:R-:W-:Y:S04]  /*53d20*/  STL.64 [R1+0x1050], R4 ;  /* 0x0010500401007387 */ /* 0x000fe80000100a00 */
[----:B------:R-:W-:Y:S04]  /*53d30*/  STL.64 [R1+0x1058], R6 ;  /* 0x0010580601007387 */ /* 0x000fe80000100a00 */
[----:B------:R-:W2:Y:S04]  /*53d40*/  LDL.LU R9, [R1+0x484] ;  /* 0x0004840001097983 */ /* 0x000ea80000300800 */
[----:B------:R-:W3:Y:S04]  /*53d50*/  LDL.LU R10, [R1+0x488] ;  /* 0x00048800010a7983 */ /* 0x000ee80000300800 */
[----:B------:R-:W3:Y:S04]  /*53d60*/  LDL.LU R11, [R1+0x48c] ;  /* 0x00048c00010b7983 */ /* 0x000ee80000300800 */
[----:B---3--:R-:W-:Y:S04]  /*53d70*/  STL.64 [R1+0x3cc8], R10 ;  /* 0x003cc80a01007387 */ /* 0x008fe80000100a00 */
[----:B--2---:R2:W-:Y:S04]  /*53d80*/  STL.64 [R1+0x3cc0], R8 ;  /* 0x003cc00801007387 */ /* 0x0045e80000100a00 */
        /* <DEDUP_REMOVED lines=8> */
[----:B------:R-:W3:Y:S04]  /*53e10*/  LDL.64 R24, [R1+0xb0] ;  /* 0x0000b00001187983 */ /* 0x000ee80000100a00 */
[----:B--2---:R-:W2:Y:S04]  /*53e20*/  LDL.LU R8, [R1+0x4b0] ;  /* 0x0004b00001087983 */ /* 0x004ea80000300800 */
[----:B------:R-:W2:Y:S04]  /*53e30*/  LDL.LU R9, [R1+0x4b4] ;  /* 0x0004b40001097983 */ /* 0x000ea80000300800 */
[----:B------:R-:W2:Y:S04]  /*53e40*/  LDL.LU R10, [R1+0x4b8] ;  /* 0x0004b800010a7983 */ /* 0x000ea80000300800 */
[----:B------:R-:W2:Y:S04]  /*53e50*/  LDL.LU R11, [R1+0x4bc] ;  /* 0x0004bc00010b7983 */ /* 0x000ea80000300800 */
[----:B------:R-:W2:Y:S04]  /*53e60*/  LDL.64 R40, [R1+0x90] ;  /* 0x0000900001287983 */ /* 0x000ea80000100a00 */
[----:B------:R-:W4:Y:S04]  /*53e70*/  LDL.LU R4, [R1+0x490] ;  /* 0x0004900001047983 */ /* 0x000f280000300800 */
[----:B------:R-:W4:Y:S04]  /*53e80*/  LDL.LU R5, [R1+0x494] ;  /* 0x0004940001057983 */ /* 0x000f280000300800 */
[----:B------:R-:W4:Y:S04]  /*53e90*/  LDL.LU R6, [R1+0x498] ;  /* 0x0004980001067983 */ /* 0x000f280000300800 */
[----:B------:R-:W4:Y:S04]  /*53ea0*/  LDL.LU R7, [R1+0x49c] ;  /* 0x00049c0001077983 */ /* 0x000f280000300800 */
[----:B------:R-:W2:Y:S04]  /*53eb0*/  LDL.LU R48, [R1+0x14a0] ;  /* 0x0014a00001307983 */ /* 0x000ea80000300800 */
        /* <DEDUP_REMOVED lines=15> */
[----:B---3--:R-:W-:-:S15]  /*53fb0*/  HMMA.16816.F32.BF16 R16, R12, R24, R16 ;  /* 0x000000180c10723c */ /* 0x008fde0000041810 */
[----:B------:R-:W-:-:S04]  /*53fc0*/  NOP ;  /* 0x0000000000007918 */ /* 0x000fc80000000000 */
[----:B------:R0:W-:Y:S04]  /*53fd0*/  STL.64 [R1+0x1040], R16 ;  /* 0x0010401001007387 */ /* 0x0001e80000100a00 */
[----:B------:R1:W-:Y:S04]  /*53fe0*/  STL.64 [R1+0x1048], R18 ;  /* 0x0010481201007387 */ /* 0x0003e80000100a00 */
[----:B0-----:R-:W3:Y:S01]  /*53ff0*/  LDL.LU.64 R16, [R1+0x3cd8] ;  /* 0x003cd80001107983 */ /* 0x001ee20000300a00 */
[----:B-1----:R-:W-:Y:S02]  /*54000*/  IMAD.MOV.U32 R19, RZ, RZ, R24 ;  /* 0x000000ffff137224 */ /* 0x002fe400078e0018 */
[----:B------:R-:W-:-:S02]  /*54010*/  IMAD.MOV.U32 R18, RZ, RZ, R25 ;  /* 0x000000ffff127224 */ /* 0x000fc400078e0019 */
[----:B------:R-:W3:Y:S01]  /*54020*/  LDL.LU.64 R24, [R1+0x3cd0] ;  /* 0x003cd00001187983 */ /* 0x000ee20000300a00 */
[C---:B--2---:R-:W-:Y:S01]  /*54030*/  HMMA.16816.F32.BF16 R20, R12.reuse, R40, R20 ;  /* 0x000000280c14723c */ /* 0x044fe20000041814 */
[----:B------:R-:W-:Y:S02]  /*54040*/  IMAD.MOV.U32 R52, RZ, RZ, R31 ;  /* 0x000000ffff347224 */ /* 0x000fe400078e001f */
[----:B------:R-:W0:Y:S05]  /*54050*/  S2R R31, SR_TID.X ;  /* 0x00000000001f7919 */ /* 0x000e2a0000002100 */
[----:B---3--:R-:W-:-:S15]  /*54060*/  HMMA.16816.F32.BF16 R8, R12, R24, R8 ;  /* 0x000000180c08723c */ /* 0x008fde0000041808 */
[----:B------:R-:W-:-:S04]  /*54070*/  NOP ;  /* 0x0000000000007918 */ /* 0x000fc80000000000 */
[----:B------:R-:W-:Y:S04]  /*54080*/  STL.64 [R1+0x1030], R8 ;  /* 0x0010300801007387 */ /* 0x000fe80000100a00 */
[----:B------:R1:W-:Y:S04]  /*54090*/  STL.64 [R1+0x1038], R10 ;  /* 0x0010380a01007387 */ /* 0x0003e80000100a00 */
[----:B-1----:R-:W2:Y:S04]  /*540a0*/  LDL.LU.64 R10, [R1+0x3cc8] ;  /* 0x003cc800010a7983 */ /* 0x002ea80000300a00 */
[----:B------:R-:W2:Y:S04]  /*540b0*/  LDL.LU.64 R8, [R1+0x3cc0] ;  /* 0x003cc00001087983 */ /* 0x000ea80000300a00 */
[----:B------:R1:W-:Y:S04]  /*540c0*/  STL.64 [R1+0x1020], R20 ;  /* 0x0010201401007387 */ /* 0x0003e80000100a00 */
[----:B------:R3:W-:Y:S04]  /*540d0*/  STL.64 [R1+0x1028], R22 ;  /* 0x0010281601007387 */ /* 0x0007e80000100a00 */
[----:B-1----:R-:W2:Y:S01]  /*540e0*/  LDL.LU.64 R20, [R1+0x3cb8] ;  /* 0x003cb80001147983 */ /* 0x002ea20000300a00 */
[----:B----4-:R-:W-:Y:S01]  /*540f0*/  HMMA.16816.F32.BF16 R4, R12, R28, R4 ;  /* 0x0000001c0c04723c */ /* 0x010fe20000041804 */
[----:B---3--:R-:W-:-:S02]  /*54100*/  IMAD.MOV.U32 R23, RZ, RZ, R40 ;  /* 0x000000ffff177224 */ /* 0x008fc400078e0028 */
[----:B------:R-:W-:Y:S01]  /*54110*/  IMAD.MOV.U32 R22, RZ, RZ, R41 ;  /* 0x000000ffff167224 */ /* 0x000fe200078e0029 */
[----:B------:R-:W3:Y:S01]  /*54120*/  LDL.LU.64 R42, [R1+0x3cb0] ;  /* 0x003cb000012a7983 */ /* 0x000ee20000300a00 */
[----:B------:R-:W-:-:S03]  /*54130*/  IMAD.MOV.U32 R33, RZ, RZ, R26 ;  /* 0x000000ffff217224 */ /* 0x000fc600078e001a */
[----:B------:R-:W4:Y:S01]  /*54140*/  LDL.LU.64 R40, [R1+0x3ca8] ;  /* 0x003ca80001287983 */ /* 0x000f220000300a00 */
[C---:B0-----:R-:W-:Y:S01]  /*54150*/  LOP3.LUT R26, R31.reuse, 0x7, RZ, 0xc0, !PT ;  /* 0x000000071f1a7812 */ /* 0x041fe200078ec0ff */
[----:B------:R-:W-:Y:S02]  /*54160*/  IMAD.MOV.U32 R32, RZ, RZ, R27 ;  /* 0x000000ffff207224 */ /* 0x000fe400078e001b */
[C---:B------:R-:W-:Y:S02]  /*54170*/  IMAD.SHL.U32 R27, R31.reuse, 0x100, RZ ;  /* 0x000001001f1b7824 */ /* 0x040fe400078e00ff */
[----:B------:R-:W-:Y:S02]  /*54180*/  IMAD.SHL.U32 R31, R31, 0x2, RZ ;  /* 0x000000021f1f7824 */ /* 0x000fe400078e00ff */
[----:B------:R-:W-:-:S03]  /*54190*/  IMAD R26, R26, 0x210, RZ ;  /* 0x000002101a1a7824 */ /* 0x000fc600078e02ff */
[----:B------:R-:W-:Y:S04]  /*541a0*/  STL.64 [R1+0x1010], R4 ;  /* 0x0010100401007387 */ /* 0x000fe80000100a00 */
[----:B------:R2:W-:Y:S01]  /*541b0*/  STL.64 [R1+0x1018], R6 ;  /* 0x0010180601007387 */ /* 0x0005e20000100a00 */
[----:B------:R-:W-:-:S04]  /*541c0*/  LOP3.LUT R31, R26, 0x10, R31, 0x78, !PT ;  /* 0x000000101a1f7812 */ /* 0x000fc800078e781f */
[----:B------:R-:W-:-:S04]  /*541d0*/  LOP3.LUT R31, R31, 0x1000, R27, 0xf8, !PT ;  /* 0x000010001f1f7812 */ /* 0x000fc800078ef81b */
[----:B------:R-:W-:Y:S01]  /*541e0*/  LOP3.LUT R31, R31, 0x20, RZ, 0x3c, !PT ;  /* 0x000000201f1f7812 */ /* 0x000fe200078e3cff */
[C---:B------:R-:W-:Y:S08]  /*541f0*/  HMMA.16816.F32.BF16 R44, R12.reuse, R16, R44 ;  /* 0x000000100c2c723c */ /* 0x040ff0000004182c */
[C---:B------:R-:W-:Y:S08]  /*54200*/  HMMA.16816.F32.BF16 R32, R12.reuse, R32, R36 ;  /* 0x000000200c20723c */ /* 0x040ff00000041824 */
[----:B--2---:R-:W-:Y:S01]  /*54210*/  HMMA.16816.F32.BF16 R4, R12, R20, R8 ;  /* 0x000000140c04723c */ /* 0x004fe20000041808 */
[----:B------:R-:W2:-:S15]  /*54220*/  LDL.LU R8, [R1+0x1490] ;  /* 0x0014900001087983 */ /* 0x000e9e0000300800 */
[----:B------:R-:W-:-:S03]  /*54230*/  NOP ;  /* 0x0000000000007918 */ /* 0x000fc60000000000 */
[----:B------:R-:W-:Y:S04]  /*54240*/  STL.64 [R1+0x1000], R4 ;  /* 0x0010000401007387 */ /* 0x000fe80000100a00 */
[----:B------:R-:W-:Y:S04]  /*54250*/  STL.64 [R1+0x1008], R6 ;  /* 0x0010080601007387 */ /* 0x000fe80000100a00 */
[----:B------:R-:W0:Y:S04]  /*54260*/  LDSM.16.MT88.4 R4, [R31+UR5+0x4000] ;  /* 0x004000051f04783b */ /* 0x000e280008004200 */
[----:B------:R-:W2:Y:S04]  /*54270*/  LDL.LU R9, [R1+0x1494] ;  /* 0x0014940001097983 */ /* 0x000ea80000300800 */
[----:B------:R-:W2:Y:S04]  /*54280*/  LDL.LU R10, [R1+0x1498] ;  /* 0x00149800010a7983 */ /* 0x000ea80000300800 */
[----:B------:R-:W2:Y:S04]  /*54290*/  LDL.LU R11, [R1+0x149c] ;  /* 0x00149c00010b7983 */ /* 0x000ea80000300800 */
[----:B0-----:R-:W-:Y:S04]  /*542a0*/  STL.64 [R1+0x3bd0], R6 ;  /* 0x003bd00601007387 */ /* 0x001fe80000100a00 */
[----:B------:R0:W-:Y:S04]  /*542b0*/  STL.64 [R1+0x3bc8], R4 ;  /* 0x003bc80401007387 */ /* 0x0001e80000100a00 */
[----:B0-----:R-:W2:Y:S04]  /*542c0*/  LDL.LU R4, [R1+0x310] ;  /* 0x0003100001047983 */ /* 0x001ea80000300800 */
[----:B------:R-:W2:Y:S04]  /*542d0*/  LDL.LU R5, [R1+0x314] ;  /* 0x0003140001057983 */ /* 0x000ea80000300800 */
[----:B------:R-:W2:Y:S04]  /*542e0*/  LDL.LU R6, [R1+0x318] ;  /* 0x0003180001067983 */ /* 0x000ea80000300800 */
[----:B------:R-:W2:Y:S04]  /*542f0*/  LDL.LU R7, [R1+0x31c] ;  /* 0x00031c0001077983 */ /* 0x000ea80000300800 */
[----:B------:R0:W-:Y:S04]  /*54300*/  STL.64 [R1+0xff0], R44 ;  /* 0x000ff02c01007387 */ /* 0x0001e80000100a00 */
[----:B------:R1:W-:Y:S04]  /*54310*/  STL.64 [R1+0xff8], R46 ;  /* 0x000ff82e01007387 */ /* 0x0003e80000100a00 */
[----:B0-----:R-:W4:Y:S04]  /*54320*/  LDL.LU R44, [R1+0x1480] ;  /* 0x00148000012c7983 */ /* 0x001f280000300800 */
[----:B------:R-:W4:Y:S04]  /*54330*/  LDL.LU R45, [R1+0x1484] ;  /* 0x00148400012d7983 */ /* 0x000f280000300800 */
[----:B-1----:R-:W4:Y:S04]  /*54340*/  LDL.LU R46, [R1+0x1488] ;  /* 0x00148800012e7983 */ /* 0x002f280000300800 */
[----:B------:R-:W4:Y:S04]  /*54350*/  LDL.LU R47, [R1+0x148c] ;  /* 0x00148c00012f7983 */ /* 0x000f280000300800 */
[----:B------:R-:W2:Y:S04]  /*54360*/  LDL.LU.64 R38, [R1+0x3ca0] ;  /* 0x003ca00001267983 */ /* 0x000ea80000300a00 */
[----:B------:R-:W2:Y:S04]  /*54370*/  LDL.LU.64 R36, [R1+0x3c98] ;  /* 0x003c980001247983 */ /* 0x000ea80000300a00 */
[----:B------:R-:W-:Y:S04]  /*54380*/  STL.64 [R1+0xfe0], R32 ;  /* 0x000fe02001007387 */ /* 0x000fe80000100a00 */
[----:B------:R0:W-:Y:S04]  /*54390*/  STL.64 [R1+0xfe8], R34 ;  /* 0x000fe82201007387 */ /* 0x0001e80000100a00 */
[----:B0-----:R-:W2:Y:S04]  /*543a0*/  LDL.LU.64 R34, [R1+0x3c90] ;  /* 0x003c900001227983 */ /* 0x001ea80000300a00 */
[----:B------:R-:W2:Y:S01]  /*543b0*/  LDL.LU.64 R32, [R1+0x3c88] ;  /* 0x003c880001207983 */ /* 0x000ea20000300a00 */
[----:B------:R-:W-:-:S07]  /*543c0*/  IMAD.MOV.U32 R53, RZ, RZ, R30 ;  /* 0x000000ffff357224 */ /* 0x000fce00078e001e */
[C---:B------:R-:W-:Y:S08]  /*543d0*/  HMMA.16816.F32.BF16 R56, R12.reuse, R52, R56 ;  /* 0x000000340c38723c */ /* 0x040ff00000041838 */
[C---:B--2---:R-:W-:Y:S01]  /*543e0*/  HMMA.16816.F32.BF16 R52, R12.reuse, R32, R48 ;  /* 0x000000200c34723c */ /* 0x044fe20000041830 */
[----:B------:R-:W2:Y:S10]  /*543f0*/  LDL.LU R48, [R1+0x1470] ;  /* 0x0014700001307983 */ /* 0x000eb40000300800 */
[----:B------:R-:W-:Y:S04]  /*54400*/  STL.64 [R1+0xfd0], R56 ;  /* 0x000fd03801007387 */ /* 0x000fe80000100a00 */
[----:B------:R-:W-:Y:S01]  /*54410*/  STL.64 [R1+0xfd8], R58 ;  /* 0x000fd83a01007387 */ /* 0x000fe20000100a00 */
[C---:B------:R-:W-:Y:S08]  /*54420*/  HMMA.16816.F32.BF16 R8, R12.reuse, R36, R8 ;  /* 0x000000240c08723c */ /* 0x040ff00000041808 */
[C---:B----4-:R-:W-:Y:S01]  /*54430*/  HMMA.16816.F32.BF16 R44, R12.reuse, R40, R44 ;  /* 0x000000280c2c723c */ /* 0x050fe2000004182c */
[----:B------:R0:W-:Y:S04]  /*54440*/  STL.64 [R1+0xfc0], R52 ;  /* 0x000fc03401007387 */ /* 0x0001e80000100a00 */
[----:B------:R1:W-:Y:S04]  /*54450*/  STL.64 [R1+0xfc8], R54 ;  /* 0x000fc83601007387 */ /* 0x0003e80000100a00 */
[----:B------:R-:W2:Y:S04]  /*54460*/  LDL.LU R49, [R1+0x1474] ;  /* 0x0014740001317983 */ /* 0x000ea80000300800 */
[----:B------:R-:W2:Y:S04]  /*54470*/  LDL.LU R50, [R1+0x1478] ;  /* 0x0014780001327983 */ /* 0x000ea80000300800 */
[----:B------:R-:W2:Y:S04]  /*54480*/  LDL.LU R51, [R1+0x147c] ;  /* 0x00147c0001337983 */ /* 0x000ea80000300800 */
        /* <DEDUP_REMOVED lines=20> */
[----:B------:R-:W-:Y:S04]  /*545d0*/  STL.64 [R1+0x3c10], R38 ;  /* 0x003c102601007387 */ /* 0x000fe80000100a00 */
[----:B------:R-:W-:Y:S04]  /*545e0*/  STL.64 [R1+0x3c08], R36 ;  /* 0x003c082401007387 */ /* 0x000fe80000100a00 */
[----:B------:R-:W-:Y:S04]  /*545f0*/  STL.64 [R1+0xfa0], R44 ;  /* 0x000fa02c01007387 */ /* 0x000fe80000100a00 */
[----:B------:R0:W-:Y:S04]  /*54600*/  STL.64 [R1+0xfa8], R46 ;  /* 0x000fa82e01007387 */ /* 0x0001e80000100a00 */
[----:B0-----:R-:W2:Y:S04]  /*54610*/  LDL.LU.64 R46, [R1+0x3c80] ;  /* 0x003c8000012e7983 */ /* 0x001ea80000300a00 */
[----:B------:R-:W2:Y:S04]  /*54620*/  LDL.LU.64 R44, [R1+0x3c78] ;  /* 0x003c7800012c7983 */ /* 0x000ea80000300a00 */
        /* <DEDUP_REMOVED lines=23> */
[----:B------:R-:W3:Y:S04]  /*547a0*/  LDL.LU.64 R52, [R1+0x3c58] ;  /* 0x003c580001347983 */ /* 0x000ee80000300a00 */
[----:B--2---:R-:W-:Y:S04]  /*547b0*/  STL.64 [R1+0x3be0], R50 ;  /* 0x003be03201007387 */ /* 0x004fe80000100a00 */
[----:B------:R-:W-:Y:S01]  /*547c0*/  STL.64 [R1+0x3bd8], R48 ;  /* 0x003bd83001007387 */ /* 0x000fe20000100a00 */
[----:B---3--:R-:W-:-:S15]  /*547d0*/  HMMA.16816.F32.BF16 R56, R12, R52, R56 ;  /* 0x000000340c38723c */ /* 0x008fde0000041838 */
[----:B------:R-:W-:-:S04]  /*547e0*/  NOP ;  /* 0x0000000000007918 */ /* 0x000fc80000000000 */
[----:B------:R0:W-:Y:S04]  /*547f0*/  STL.64 [R1+0xf70], R56 ;  /* 0x000f703801007387 */ /* 0x0001e80000100a00 */
[----:B------:R-:W-:Y:S04]  /*54800*/  STL.64 [R1+0xf78], R58 ;  /* 0x000f783a01007387 */ /* 0x000fe80000100a00 */
[----:B0-----:R-:W2:Y:S04]  /*54810*/  LDL.LU.64 R56, [R1+0x3c50] ;  /* 0x003c500001387983 */ /* 0x001ea80000300a00 */
[----:B----4-:R-:W-:Y:S04]  /*54820*/  STL.64 [R1+0x3c30], R54 ;  /* 0x003c303601007387 */ /* 0x010fe80000100a00 */
[----:B------:R0:W-:Y:S04]  /*54830*/  STL.64 [R1+0x3c28], R52 ;  /* 0x003c283401007387 */ /* 0x0001e80000100a00 */
[----:B0-----:R-:W3:Y:S04]  /*54840*/  LDL.LU R52, [R1+0x360] ;  /* 0x0003600001347983 */ /* 0x001ee80000300800 */
[----:B------:R-:W3:Y:S04]  /*54850*/  LDL.LU R53, [R1+0x364] ;  /* 0x0003640001357983 */ /* 0x000ee80000300800 */
[----:B------:R-:W3:Y:S04]  /*54860*/  LDL.LU R54, [R1+0x368] ;  /* 0x0003680001367983 */ /* 0x000ee80000300800 */
[----:B------:R-:W3:Y:S01]  /*54870*/  LDL.LU R55, [R1+0x36c] ;  /* 0x00036c0001377983 */ /* 0x000ee20000300800 */
[----:B--2---:R-:W-:Y:S03]  /*54880*/  HMMA.16816.F32.BF16 R12, R12, R56, R8 ;  /* 0x000000380c0c723c */ /* 0x004fe60000041808 */
[----:B------:R-:W2:Y:S04]  /*54890*/  LDL.LU.64 R10, [R1+0x3c48] ;  /* 0x003c4800010a7983 */ /* 0x000ea80000300a00 */
[----:B------:R-:W2:-:S12]  /*548a0*/  LDL.LU.64 R8, [R1+0x3c40] ;  /* 0x003c400001087983 */ /* 0x000e980000300a00 */
[----:B------:R0:W-:Y:S04]  /*548b0*/  STL.64 [R1+0xf50], R12 ;  /* 0x000f500c01007387 */ /* 0x0001e80000100a00 */
[----:B------:R-:W-:Y:S04]  /*548c0*/  STL.64 [R1+0xf58], R14 ;  /* 0x000f580e01007387 */ /* 0x000fe80000100a00 */
[----:B0-----:R-:W4:Y:S04]  /*548d0*/  LDL.64 R12, [R1+0xc0] ;  /* 0x0000c000010c7983 */ /* 0x001f280000100a00 */
[----:B------:R0:W-:Y:S04]  /*548e0*/  STL.64 [R1+0x3c38], R56 ;  /* 0x003c383801007387 */ /* 0x0001e80000100a00 */
[----:B0-----:R-:W3:Y:S04]  /*548f0*/  LDL.LU R56, [R1+0x370] ;  /* 0x0003700001387983 */ /* 0x001ee80000300800 */
[----:B------:R-:W3:Y:S04]  /*54900*/  LDL.LU R57, [R1+0x374] ;  /* 0x0003740001397983 */ /* 0x000ee80000300800 */
[----:B------:R-:W3:Y:S04]  /*54910*/  LDL.LU R58, [R1+0x378] ;  /* 0x00037800013a7983 */ /* 0x000ee80000300800 */
[----:B------:R-:W3:Y:S01]  /*54920*/  LDL.LU R59, [R1+0x37c] ;  /* 0x00037c00013b7983 */ /* 0x000ee20000300800 */
[----:B------:R-:W-:-:S02]  /*54930*/  IMAD.MOV.U32 R48, RZ, RZ, R19 ;  /* 0x000000ffff307224 */ /* 0x000fc400078e0013 */
[----:B------:R-:W-:Y:S02]  /*54940*/  IMAD.MOV.U32 R49, RZ, RZ, R18 ;  /* 0x000000ffff317224 */ /* 0x000fe400078e0012 */
[----:B------:R-:W-:Y:S02]  /*54950*/  IMAD.MOV.U32 R36, RZ, RZ, R23 ;  /* 0x000000ffff247224 */ /* 0x000fe400078e0017 */
[----:B------:R-:W-:Y:S01]  /*54960*/  IMAD.MOV.U32 R37, RZ, RZ, R22 ;  /* 0x000000ffff257224 */ /* 0x000fe200078e0016 */
[C---:B--2---:R-:W-:Y:S08]  /*54970*/  HMMA.16816.F32.BF16 R44, R8.reuse, R24, R44 ;  /* 0x00000018082c723c */ /* 0x044ff0000004182c */
[----:B------:R-:W-:Y:S01]  /*54980*/  HMMA.16816.F32.BF16 R36, R8, R36, R40 ;  /* 0x000000240824723c */ /* 0x000fe20000041828 */
[----:B----4-:R-:W-:-:S02]  /*54990*/  IMAD.MOV.U32 R19, RZ, RZ, R12 ;  /* 0x000000ffff137224 */ /* 0x010fc400078e000c */
[----:B------:R-:W-:-:S05]  /*549a0*/  IMAD.MOV.U32 R18, RZ, RZ, R13 ;  /* 0x000000ffff127224 */ /* 0x000fca00078e000d */
[C---:B---3--:R-:W-:Y:S08]  /*549b0*/  HMMA.16816.F32.BF16 R56, R8.reuse, R12, R56 ;  /* 0x0000000c0838723c */ /* 0x048ff00000041838 */
[C---:B------:R-:W-:Y:S08]  /*549c0*/  HMMA.16816.F32.BF16 R12, R8.reuse, R48, R52 ;  /* 0x00000030080c723c */ /* 0x040ff00000041834 */
[C---:B------:R-:W-:Y:S03]  /*549d0*/  HMMA.16816.F32.BF16 R4, R8.reuse, R20, R4 ;  /* 0x000000140804723c */ /* 0x040fe60000041804 */
[----:B------:R-:W-:Y:S04]  /*549e0*/  STL.64 [R1+0xf40], R56 ;  /* 0x000f403801007387 */ /* 0x000fe80000100a00 */
[----:B------:R-:W-:Y:S04]  /*549f0*/  STL.64 [R1+0xf48], R58 ;  /* 0x000f483a01007387 */ /* 0x000fe80000100a00 */
[----:B------:R-:W-:Y:S04]  /*54a00*/  STL.64 [R1+0xf30], R12 ;  /* 0x000f300c01007387 */ /* 0x000fe80000100a00 */
[----:B------:R0:W-:Y:S02]  /*54a10*/  STL.64 [R1+0xf38], R14 ;  /* 0x000f380e01007387 */ /* 0x0001e40000100a00 */
[C---:B0-----:R-:W-:Y:S02]  /*54a20*/  HMMA.16816.F32.BF16 R12, R8.reuse, R28, R32 ;  /* 0x0000001c080c723c */ /* 0x041fe40000041820 */
[----:B------:R0:W-:Y:S04]  /*54a30*/  STL.64 [R1+0xf20], R44 ;  /* 0x000f202c01007387 */ /* 0x0001e80000100a00 */
[----:B------:R1:W-:Y:S04]  /*54a40*/  STL.64 [R1+0xf28], R46 ;  /* 0x000f282e01007387 */ /* 0x0003e80000100a00 */
[----:B------:R-:W-:Y:S04]  /*54a50*/  STL.64 [R1+0xf10], R36 ;  /* 0x000f102401007387 */ /* 0x000fe80000100a00 */
[----:B------:R-:W-:Y:S04]  /*54a60*/  STL.64 [R1+0xf18], R38 ;  /* 0x000f182601007387 */ /* 0x000fe80000100a00 */
[----:B0-----:R-:W2:Y:S04]  /*54a70*/  LDL.LU R44, [R1+0x1280] ;  /* 0x00128000012c7983 */ /* 0x001ea80000300800 */
[----:B------:R-:W-:Y:S04]  /*54a80*/  STL.64 [R1+0xf00], R12 ;  /* 0x000f000c01007387 */ /* 0x000fe80000100a00 */
[----:B------:R-:W-:Y:S04]  /*54a90*/  STL.64 [R1+0xf08], R14 ;  /* 0x000f080e01007387 */ /* 0x000fe80000100a00 */
[----:B------:R-:W0:Y:S04]  /*54aa0*/  LDSM.16.MT88.4 R12, [R31+UR5+0x4080] ;  /* 0x004080051f0c783b */ /* 0x000e280008004200 */
[----:B------:R3:W-:Y:S04]  /*54ab0*/  STL.64 [R1+0xef0], R4 ;  /* 0x000ef00401007387 */ /* 0x0007e80000100a00 */
[----:B------:R4:W-:Y:S04]  /*54ac0*/  STL.64 [R1+0xef8], R6 ;  /* 0x000ef80601007387 */ /* 0x0009e80000100a00 */
[----:B------:R-:W2:Y:S04]  /*54ad0*/  LDL.LU R45, [R1+0x1284] ;  /* 0x00128400012d7983 */ /* 0x000ea80000300800 */
[----:B-1----:R-:W2:Y:S04]  /*54ae0*/  LDL.LU R46, [R1+0x1288] ;  /* 0x00128800012e7983 */ /* 0x002ea80000300800 */
[----:B------:R-:W2:Y:S04]  /*54af0*/  LDL.LU R47, [R1+0x128c] ;  /* 0x00128c00012f7983 */ /* 0x000ea80000300800 */
[----:B---3--:R-:W3:Y:S04]  /*54b00*/  LDL.LU R4, [R1+0x12d0] ;  /* 0x0012d00001047983 */ /* 0x008ee80000300800 */
[----:B------:R-:W3:Y:S04]  /*54b10*/  LDL.LU R5, [R1+0x12d4] ;  /* 0x0012d40001057983 */ /* 0x000ee80000300800 */
[----:B----4-:R-:W3:Y:S04]  /*54b20*/  LDL.LU R6, [R1+0x12d8] ;  /* 0x0012d80001067983 */ /* 0x010ee80000300800 */
[----:B------:R-:W3:Y:S04]  /*54b30*/  LDL.LU R7, [R1+0x12dc] ;  /* 0x0012dc0001077983 */ /* 0x000ee80000300800 */
[----:B------:R-:W4:Y:S04]  /*54b40*/  LDL.64 R56, [R1+0x50] ;  /* 0x0000500001387983 */ /* 0x000f280000100a00 */
[----:B------:R-:W2:Y:S04]  /*54b50*/  LDL.LU R52, [R1+0x12b0] ;  /* 0x0012b00001347983 */ /* 0x000ea80000300800 */
        /* <DEDUP_REMOVED lines=12> */
[----:B------:R1:W-:Y:S04]  /*54c20*/  STL.64 [R1+0x3bb0], R20 ;  /* 0x003bb01401007387 */ /* 0x0003e80000100a00 */
[----:B-1----:R-:W4:Y:S04]  /*54c30*/  LDL.64 R20, [R1+0xb0] ;  /* 0x0000b00001147983 */ /* 0x002f280000100a00 */
[----:B------:R-:W-:Y:S04]  /*54c40*/  STL [R1+0x3ba8], R31 ;  /* 0x003ba81f01007387 */ /* 0x000fe80000100800 */
[----:B------:R1:W-:Y:S04]  /*54c50*/  STL.64 [R1+0x3ba0], R28 ;  /* 0x003ba01c01007387 */ /* 0x0003e80000100a00 */
        /* <DEDUP_REMOVED lines=13> */
[----:B------:R-:W4:Y:S01]  /*54d30*/  LDL.LU R15, [R1+0x12cc] ;  /* 0x0012cc00010f7983 */ /* 0x000f220000300800 */
[C---:B---3--:R-:W-:Y:S08]  /*54d40*/  HMMA.16816.F32.BF16 R4, R8.reuse, R16, R4 ;  /* 0x000000100804723c */ /* 0x048ff00000041804 */
[C---:B--2---:R-:W-:Y:S11]  /*54d50*/  HMMA.16816.F32.BF16 R52, R8.reuse, R32, R52 ;  /* 0x000000200834723c */ /* 0x044ff60000041834 */
[----:B------:R0:W-:Y:S04]  /*54d60*/  STL.64 [R1+0xf60], R4 ;  /* 0x000f600401007387 */ /* 0x0001e80000100a00 */
[----:B------:R1:W-:Y:S04]  /*54d70*/  STL.64 [R1+0xf68], R6 ;  /* 0x000f680601007387 */ /* 0x0003e80000100a00 */
[----:B0-----:R-:W2:Y:S04]  /*54d80*/  LDL.LU R4, [R1+0x10d0] ;  /* 0x0010d00001047983 */ /* 0x001ea80000300800 */
[----:B------:R-:W2:Y:S04]  /*54d90*/  LDL.LU R5, [R1+0x10d4] ;  /* 0x0010d40001057983 */ /* 0x000ea80000300800 */
[----:B-1----:R-:W2:Y:S04]  /*54da0*/  LDL.LU R6, [R1+0x10d8] ;  /* 0x0010d80001067983 */ /* 0x002ea80000300800 */
[----:B------:R-:W2:Y:S01]  /*54db0*/  LDL.LU R7, [R1+0x10dc] ;  /* 0x0010dc0001077983 */ /* 0x000ea20000300800 */
[----:B----4-:R-:W-:-:S15]  /*54dc0*/  HMMA.16816.F32.BF16 R12, R8, R56, R12 ;  /* 0x00000038080c723c */ /* 0x010fde000004180c */
[----:B------:R-:W-:-:S04]  /*54dd0*/  NOP ;  /* 0x0000000000007918 */ /* 0x000fc80000000000 */
[----:B------:R0:W-:Y:S04]  /*54de0*/  STL.64 [R1+0x1060], R12 ;  /* 0x0010600c01007387 */ /* 0x0001e80000100a00 */
[----:B------:R1:W-:Y:S01]  /*54df0*/  STL.64 [R1+0x1068], R14 ;  /* 0x0010680e01007387 */ /* 0x0003e20000100a00 */
[----:B0-----:R-:W-:Y:S02]  /*54e00*/  IMAD.MOV.U32 R13, RZ, RZ, R56 ;  /* 0x000000ffff0d7224 */ /* 0x001fe400078e0038 */
[----:B------:R-:W-:Y:S02]  /*54e10*/  IMAD.MOV.U32 R12, RZ, RZ, R57 ;  /* 0x000000ffff0c7224 */ /* 0x000fe400078e0039 */
[----:B------:R-:W3:Y:S04]  /*54e20*/  LDL.LU.64 R56, [R1+0x3c38] ;  /* 0x003c380001387983 */ /* 0x000ee80000300a00 */
[----:B------:R-:W-:Y:S04]  /*54e30*/  STL.64 [R1+0x1070], R52 ;  /* 0x0010703401007387 */ /* 0x000fe80000100a00 */
[----:B------:R0:W-:Y:S01]  /*54e40*/  STL.64 [R1+0x1078], R54 ;  /* 0x0010783601007387 */ /* 0x0001e20000100a00 */
[----:B-1----:R-:W-:-:S02]  /*54e50*/  IMAD.MOV.U32 R15, RZ, RZ, R32 ;  /* 0x000000ffff0f7224 */ /* 0x002fc400078e0020 */
[----:B------:R-:W-:Y:S01]  /*54e60*/  IMAD.MOV.U32 R14, RZ, RZ, R33 ;  /* 0x000000ffff0e7224 */ /* 0x000fe200078e0021 */
        /* <DEDUP_REMOVED lines=53> */
[----:B------:R-:W2:Y:S01]  /*551c0*/  LDL.LU.64 R4, [R1+0x3bc8] ;  /* 0x003bc80001047983 */ /* 0x000ea20000300a00 */
[C---:B---3--:R-:W-:Y:S08]  /*551d0*/  HMMA.16816.F32.BF16 R44, R8.reuse, R52, R44 ;  /* 0x00000034082c723c */ /* 0x048ff0000004182c */
[----:B------:R-:W-:Y:S01]  /*551e0*/  HMMA.16816.F32.BF16 R8, R8, R56, R40 ;  /* 0x000000380808723c */ /* 0x000fe20000041828 */
[----:B------:R-:W-:-:S02]  /*551f0*/  IMAD.MOV.U32 R32, RZ, RZ, R19 ;  /* 0x000000ffff207224 */ /* 0x000fc400078e0013 */
[----:B------:R-:W-:Y:S01]  /*55200*/  IMAD.MOV.U32 R33, RZ, RZ, R18 ;  /* 0x000000ffff217224 */ /* 0x000fe200078e0012 */
[----:B------:R-:W-:Y:S04]  /*55210*/  STL.64 [R1+0x3b88], R50 ;  /* 0x003b883201007387 */ /* 0x000fe80000100a00 */
[----:B------:R-:W-:Y:S04]  /*55220*/  STL.64 [R1+0x3b80], R48 ;  /* 0x003b803001007387 */ /* 0x000fe80000100a00 */
[----:B----4-:R-:W-:Y:S04]  /*55230*/  STL.64 [R1+0x3b98], R54 ;  /* 0x003b983601007387 */ /* 0x010fe80000100a00 */
[----:B------:R-:W-:Y:S04]  /*55240*/  STL.64 [R1+0x3b90], R52 ;  /* 0x003b903401007387 */ /* 0x000fe80000100a00 */
[----:B------:R-:W-:Y:S04]  /*55250*/  STL.64 [R1+0x10e0], R44 ;  /* 0x0010e02c01007387 */ /* 0x000fe80000100a00 */
[----:B------:R-:W-:Y:S04]  /*55260*/  STL.64 [R1+0x10e8], R46 ;  /* 0x0010e82e01007387 */ /* 0x000fe80000100a00 */
[----:B------:R-:W-:Y:S04]  /*55270*/  STL.64 [R1+0x3b38], R56 ;  /* 0x003b383801007387 */ /* 0x000fe80000100a00 */
[----:B------:R-:W-:Y:S04]  /*55280*/  STL.64 [R1+0x10c0], R8 ;  /* 0x0010c00801007387 */ /* 0x000fe80000100a00 */
[----:B------:R0:W-:Y:S01]  /*55290*/  STL.64 [R1+0x10c8], R10 ;  /* 0x0010c80a01007387 */ /* 0x0001e20000100a00 */
[----:B------:R-:W-:-:S02]  /*552a0*/  IMAD.MOV.U32 R19, RZ, RZ, R20 ;  /* 0x000000ffff137224 */ /* 0x000fc400078e0014 */
[----:B------:R-:W-:Y:S01]  /*552b0*/  IMAD.MOV.U32 R18, RZ, RZ, R21 ;  /* 0x000000ffff127224 */ /* 0x000fe200078e0015 */
[C---:B--2---:R-:W-:Y:S08]  /*552c0*/  HMMA.16816.F32.BF16 R32, R4.reuse, R32, R36 ;  /* 0x000000200420723c */ /* 0x044ff00000041824 */
[----:B0-----:R-:W-:Y:S11]  /*552d0*/  HMMA.16816.F32.BF16 R8, R4, R20, R28 ;  /* 0x000000140408723c */ /* 0x001ff6000004181c */
[----:B------:R-:W-:Y:S04]  /*552e0*/  STL.64 [R1+0x8d0], R32 ;  /* 0x0008d02001007387 */ /* 0x000fe80000100a00 */
[----:B------:R-:W-:Y:S04]  /*552f0*/  STL.64 [R1+0x8d8], R34 ;  /* 0x0008d82201007387 */ /* 0x000fe80000100a00 */
[----:B------:R-:W-:Y:S04]  /*55300*/  STL.64 [R1+0x8c0], R8 ;  /* 0x0008c00801007387 */ /* 0x000fe80000100a00 */
[----:B------:R-:W-:Y:S04]  /*55310*/  STL.64 [R1+0x8c8], R10 ;  /* 0x0008c80a01007387 */ /* 0x000fe80000100a00 */
[----:B------:R-:W-:Y:S04]  /*55320*/  STL.64 [R1+0x3bc0], R18 ;  /* 0x003bc01201007387 */ /* 0x000fe80000100a00 */
[----:B------:R0:W-:Y:S04]  /*55330*/  STL.64 [R1+0x3bb8], R16 ;  /* 0x003bb81001007387 */ /* 0x0001e80000100a00 */
        /* <DEDUP_REMOVED lines=37> */
[----:B------:R-:W4:Y:S01]  /*55590*/  LDL.LU R13, [R1+0x1774] ;  /* 0x00177400010d7983 */ /* 0x000f220000300800 */
[----:B------:R-:W-:-:S03]  /*555a0*/  IMAD.MOV.U32 R32, RZ, RZ, R15 ;  /* 0x000000ffff207224 */ /* 0x000fc600078e000f */
[----:B------:R-:W4:Y:S04]  /*555b0*/  LDL.LU R14, [R1+0x1778] ;  /* 0x00177800010e7983 */ /* 0x000f280000300800 */
[----:B------:R-:W4:Y:S01]  /*555c0*/  LDL.LU R15, [R1+0x177c] ;  /* 0x00177c00010f7983 */ /* 0x000f220000300800 */
[C---:B---3--:R-:W-:Y:S08]  /*555d0*/  HMMA.16816.F32.BF16 R16, R4.reuse, R24, R16 ;  /* 0x000000180410723c */ /* 0x048ff00000041810 */
[----:B--2---:R-:W-:Y:S11]  /*555e0*/  HMMA.16816.F32.BF16 R20, R4, R28, R20 ;  /* 0x0000001c0414723c */ /* 0x004ff60000041814 */
[----:B------:R-:W-:Y:S04]  /*555f0*/  STL.64 [R1+0x8b0], R16 ;  /* 0x0008b01001007387 */ /* 0x000fe80000100a00 */
[----:B------:R0:W-:Y:S04]  /*55600*/  STL.64 [R1+0x8b8], R18 ;  /* 0x0008b81201007387 */ /* 0x0001e80000100a00 */
[----:B0-----:R-:W2:Y:S04]  /*55610*/  LDL.LU.64 R18, [R1+0x3bc0] ;  /* 0x003bc00001127983 */ /* 0x001ea80000300a00 */
[----:B------:R-:W3:Y:S04]  /*55620*/  LDL.LU.64 R16, [R1+0x3bb8] ;  /* 0x003bb80001107983 */ /* 0x000ee80000300a00 */
[----:B------:R0:W-:Y:S04]  /*55630*/  STL.64 [R1+0x3b08], R24 ;  /* 0x003b081801007387 */ /* 0x0001e80000100a00 */
[----:B0-----:R-:W2:Y:S04]  /*55640*/  LDL.LU R24, [R1+0x1780] ;  /* 0x0017800001187983 */ /* 0x001ea80000300800 */
[----:B------:R-:W2:Y:S04]  /*55650*/  LDL.LU R25, [R1+0x1784] ;  /* 0x0017840001197983 */ /* 0x000ea80000300800 */
[----:B------:R-:W2:Y:S04]  /*55660*/  LDL.LU R26, [R1+0x1788] ;  /* 0x00178800011a7983 */ /* 0x000ea80000300800 */
[----:B------:R-:W2:Y:S04]  /*55670*/  LDL.LU R27, [R1+0x178c] ;  /* 0x00178c00011b7983 */ /* 0x000ea80000300800 */
[----:B------:R0:W-:Y:S04]  /*55680*/  STL.64 [R1+0x8a0], R20 ;  /* 0x0008a01401007387 */ /* 0x0001e80000100a00 */
[----:B------:R1:W-:Y:S04]  /*55690*/  STL.64 [R1+0x8a8], R22 ;  /* 0x0008a81601007387 */ /* 0x0003e80000100a00 */
[----:B0-----:R-:W2:Y:S01]  /*556a0*/  LDL.LU.64 R20, [R1+0x3bb0] ;  /* 0x003bb00001147983 */ /* 0x001ea20000300a00 */
[----:B-1----:R-:W-:-:S02]  /*556b0*/  IMAD.MOV.U32 R23, RZ, RZ, R28 ;  /* 0x000000ffff177224 */ /* 0x002fc400078e001c */
[----:B------:R-:W-:Y:S01]  /*556c0*/  IMAD.MOV.U32 R22, RZ, RZ, R29 ;  /* 0x000000ffff167224 */ /* 0x000fe200078e001d */
[----:B------:R-:W2:Y:S04]  /*556d0*/  LDL.LU R31, [R1+0x3ba8] ;  /* 0x003ba800011f7983 */ /* 0x000ea80000300800 */
[----:B------:R-:W2:Y:S01]  /*556e0*/  LDL.LU.64 R28, [R1+0x3ba0] ;  /* 0x003ba000011c7983 */ /* 0x000ea20000300a00 */
[C---:B----4-:R-:W-:Y:S08]  /*556f0*/  HMMA.16816.F32.BF16 R40, R4.reuse, R40, R44 ;  /* 0x000000280428723c */ /* 0x050ff0000004182c */
[C---:B------:R-:W-:Y:S08]  /*55700*/  HMMA.16816.F32.BF16 R32, R4.reuse, R32, R36 ;  /* 0x000000200420723c */ /* 0x040ff00000041824 */
[C---:B--2---:R-:W-:Y:S08]  /*55710*/  HMMA.16816.F32.BF16 R52, R4.reuse, R28, R52 ;  /* 0x0000001c0434723c */ /* 0x044ff00000041834 */
[C---:B------:R-:W-:Y:S11]  /*55720*/  HMMA.16816.F32.BF16 R8, R4.reuse, R20, R8 ;  /* 0x000000140408723c */ /* 0x040ff60000041808 */
[----:B------:R-:W-:Y:S04]  /*55730*/  STL.64 [R1+0x890], R52 ;  /* 0x0008903401007387 */ /* 0x000fe80000100a00 */
[----:B------:R0:W-:Y:S04]  /*55740*/  STL.64 [R1+0x898], R54 ;  /* 0x0008983601007387 */ /* 0x0001e80000100a00 */
[----:B0-----:R-:W2:Y:S04]  /*55750*/  LDL.LU.64 R54, [R1+0x3b98] ;  /* 0x003b980001367983 */ /* 0x001ea80000300a00 */
[----:B------:R-:W4:Y:S04]  /*55760*/  LDL.LU.64 R52, [R1+0x3b90] ;  /* 0x003b900001347983 */ /* 0x000f280000300a00 */
[----:B------:R-:W-:Y:S04]  /*55770*/  STL.64 [R1+0x3af0], R20 ;  /* 0x003af01401007387 */ /* 0x000fe80000100a00 */
[----:B------:R-:W-:Y:S04]  /*55780*/  STL.64 [R1+0x880], R8 ;  /* 0x0008800801007387 */ /* 0x000fe80000100a00 */
[----:B------:R-:W-:Y:S04]  /*55790*/  STL.64 [R1+0x888], R10 ;  /* 0x0008880a01007387 */ /* 0x000fe80000100a00 */
[----:B------:R-:W0:Y:S01]  /*557a0*/  LDSM.16.MT88.4 R8, [R31+UR5+0x4100] ;  /* 0x004100051f08783b */ /* 0x000e220008004200 */
[C---:B---3--:R-:W-:Y:S03]  /*557b0*/  HMMA.16816.F32.BF16 R48, R4.reuse, R16, R48 ;  /* 0x000000100430723c */ /* 0x048fe60000041830 */
[----:B------:R-:W-:Y:S04]  /*557c0*/  STL [R1+0x3b00], R31 ;  /* 0x003b001f01007387 */ /* 0x000fe80000100800 */
[----:B------:R1:W-:Y:S04]  /*557d0*/  STL.64 [R1+0x3af8], R28 ;  /* 0x003af81c01007387 */ /* 0x0003e80000100a00 */
[----:B-1----:R-:W3:Y:S04]  /*557e0*/  LDL.LU R28, [R1+0x1760] ;  /* 0x00176000011c7983 */ /* 0x002ee80000300800 */
[----:B------:R-:W3:Y:S04]  /*557f0*/  LDL.LU R29, [R1+0x1764] ;  /* 0x00176400011d7983 */ /* 0x000ee80000300800 */
[----:B------:R-:W3:Y:S04]  /*55800*/  LDL.LU R30, [R1+0x1768] ;  /* 0x00176800011e7983 */ /* 0x000ee80000300800 */
[----:B------:R-:W3:Y:S04]  /*55810*/  LDL.LU R31, [R1+0x176c] ;  /* 0x00176c00011f7983 */ /* 0x000ee80000300800 */
[----:B0-----:R-:W-:Y:S04]  /*55820*/  STL.64 [R1+0x3ab0], R10 ;  /* 0x003ab00a01007387 */ /* 0x001fe80000100a00 */
        /* <DEDUP_REMOVED lines=10> */
[----:B------:R-:W2:Y:S04]  /*558d0*/  LDL.LU.64 R46, [R1+0x3b78] ;  /* 0x003b7800012e7983 */ /* 0x000ea80000300a00 */
[----:B------:R-:W2:Y:S04]  /*558e0*/  LDL.LU.64 R44, [R1+0x3b70] ;  /* 0x003b7000012c7983 */ /* 0x000ea80000300a00 */
[----:B------:R-:W-:Y:S04]  /*558f0*/  STL.64 [R1+0x950], R40 ;  /* 0x0009502801007387 */ /* 0x000fe80000100a00 */
[----:B------:R0:W-:Y:S04]  /*55900*/  STL.64 [R1+0x958], R42 ;  /* 0x0009582a01007387 */ /* 0x0001e80000100a00 */
[----:B0-----:R-:W2:Y:S04]  /*55910*/  LDL.LU.64 R42, [R1+0x3b68] ;  /* 0x003b6800012a7983 */ /* 0x001ea80000300a00 */
[----:B------:R-:W2:Y:S04]  /*55920*/  LDL.LU.64 R40, [R1+0x3b60] ;  /* 0x003b600001287983 */ /* 0x000ea80000300a00 */
[----:B------:R-:W2:Y:S04]  /*55930*/  LDL.LU.64 R38, [R1+0x3b58] ;  /* 0x003b580001267983 */ /* 0x000ea80000300a00 */
[----:B------:R-:W2:Y:S04]  /*55940*/  LDL.LU.64 R36, [R1+0x3b50] ;  /* 0x003b500001247983 */ /* 0x000ea80000300a00 */
[----:B------:R-:W-:Y:S04]  /*55950*/  STL.64 [R1+0x940], R32 ;  /* 0x0009402001007387 */ /* 0x000fe80000100a00 */
[----:B------:R0:W-:Y:S04]  /*55960*/  STL.64 [R1+0x948], R34 ;  /* 0x0009482201007387 */ /* 0x0001e80000100a00 */
[----:B0-----:R-:W2:Y:S04]  /*55970*/  LDL.LU.64 R34, [R1+0x3b48] ;  /* 0x003b480001227983 */ /* 0x001ea80000300a00 */
[----:B------:R-:W2:Y:S02]  /*55980*/  LDL.LU.64 R32, [R1+0x3b40] ;  /* 0x003b400001207983 */ /* 0x000ea40000300a00 */
[----:B--2---:R-:W-:Y:S02]  /*55990*/  HMMA.16816.F32.BF16 R8, R4, R32, R8 ;  /* 0x000000200408723c */ /* 0x004fe40000041808 */
[----:B------:R-:W-:Y:S04]  /*559a0*/  STL.64 [R1+0x3b20], R34 ;  /* 0x003b202201007387 */ /* 0x000fe80000100a00 */
[----:B------:R-:W-:-:S13]  /*559b0*/  STL.64 [R1+0x3b18], R32 ;  /* 0x003b182001007387 */ /* 0x000fda0000100a00 */
[----:B------:R-:W-:Y:S04]  /*559c0*/  STL.64 [R1+0x930], R8 ;  /* 0x0009300801007387 */ /* 0x000fe80000100a00 */
[----:B------:R0:W-:Y:S02]  /*559d0*/  STL.64 [R1+0x938], R10 ;  /* 0x0009380a01007387 */ /* 0x0001e40000100a00 */
[----:B0-----:R-:W-:Y:S02]  /*559e0*/  HMMA.16816.F32.BF16 R8, R4, R36, R56 ;  /* 0x000000240408723c */ /* 0x001fe40000041838 */
[----:B------:R-:W4:-:S15]  /*559f0*/  LDL.LU R56, [R1+0x1750] ;  /* 0x0017500001387983 */ /* 0x000f1e0000300800 */
[----:B------:R-:W-:Y:S02]  /*55a00*/  NOP ;  /* 0x0000000000007918 */ /* 0x000fe40000000000 */
[----:B------:R-:W-:Y:S04]  /*55a10*/  STL.64 [R1+0x920], R8 ;  /* 0x0009200801007387 */ /* 0x000fe80000100a00 */
[----:B------:R0:W-:Y:S04]  /*55a20*/  STL.64 [R1+0x928], R10 ;  /* 0x0009280a01007387 */ /* 0x0001e80000100a00 */
[----:B------:R-:W4:Y:S04]  /*55a30*/  LDL.LU R57, [R1+0x1754] ;  /* 0x0017540001397983 */ /* 0x000f280000300800 */
[----:B------:R-:W4:Y:S04]  /*55a40*/  LDL.LU R58, [R1+0x1758] ;  /* 0x00175800013a7983 */ /* 0x000f280000300800 */
[----:B------:R-:W4:Y:S01]  /*55a50*/  LDL.LU R59, [R1+0x175c] ;  /* 0x00175c00013b7983 */ /* 0x000f220000300800 */
[C---:B------:R-:W-:Y:S08]  /*55a60*/  HMMA.16816.F32.BF16 R24, R4.reuse, R40, R24 ;  /* 0x000000280418723c */ /* 0x040ff00000041818 */
[C---:B0-----:R-:W-:Y:S08]  /*55a70*/  HMMA.16816.F32.BF16 R8, R4.reuse, R44, R12 ;  /* 0x0000002c0408723c */ /* 0x041ff0000004180c */
[----:B---3--:R-:W-:Y:S01]  /*55a80*/  HMMA.16816.F32.BF16 R28, R4, R48, R28 ;  /* 0x00000030041c723c */ /* 0x008fe2000004181c */
[----:B------:R-:W2:Y:S04]  /*55a90*/  LDL.LU R12, [R1+0x1180] ;  /* 0x00118000010c7983 */ /* 0x000ea80000300800 */
[----:B------:R0:W-:Y:S04]  /*55aa0*/  STL.64 [R1+0x910], R24 ;  /* 0x0009101801007387 */ /* 0x0001e80000100a00 */
[----:B------:R-:W-:Y:S04]  /*55ab0*/  STL.64 [R1+0x918], R26 ;  /* 0x0009181a01007387 */ /* 0x000fe80000100a00 */
[----:B------:R1:W-:Y:S04]  /*55ac0*/  STL.64 [R1+0x900], R8 ;  /* 0x0009000801007387 */ /* 0x0003e80000100a00 */
[----:B------:R3:W-:Y:S04]  /*55ad0*/  STL.64 [R1+0x908], R10 ;  /* 0x0009080a01007387 */ /* 0x0007e80000100a00 */
[----:B------:R-:W2:Y:S04]  /*55ae0*/  LDL.LU R13, [R1+0x1184] ;  /* 0x00118400010d7983 */ /* 0x000ea80000300800 */
[----:B------:R-:W2:Y:S04]  /*55af0*/  LDL.LU R14, [R1+0x1188] ;  /* 0x00118800010e7983 */ /* 0x000ea80000300800 */
[----:B------:R-:W2:Y:S01]  /*55b00*/  LDL.LU R15, [R1+0x118c] ;  /* 0x00118c00010f7983 */ /* 0x000ea20000300800 */
[----:B0-----:R-:W-:-:S03]  /*55b10*/  IMAD.MOV.U32 R25, RZ, RZ, R18 ;  /* 0x000000ffff197224 */ /* 0x001fc600078e0012 */
[----:B-1----:R-:W2:Y:S04]  /*55b20*/  LDL.LU R8, [R1+0x5b0] ;  /* 0x0005b00001087983 */ /* 0x002ea80000300800 */
[----:B------:R-:W2:Y:S04]  /*55b30*/  LDL.LU R9, [R1+0x5b4] ;  /* 0x0005b40001097983 */ /* 0x000ea80000300800 */
[----:B---3--:R-:W3:Y:S04]  /*55b40*/  LDL.LU R10, [R1+0x5b8] ;  /* 0x0005b800010a7983 */ /* 0x008ee80000300800 */
[----:B------:R-:W3:Y:S04]  /*55b50*/  LDL.LU R11, [R1+0x5bc] ;  /* 0x0005bc00010b7983 */ /* 0x000ee80000300800 */
[----:B------:R-:W3:Y:S04]  /*55b60*/  LDL.64 R32, [R1+0xc0] ;  /* 0x0000c00001207983 */ /* 0x000ee80000100a00 */
[----:B------:R-:W2:Y:S04]  /*55b70*/  LDL.LU R16, [R1+0x590] ;  /* 0x0005900001107983 */ /* 0x000ea80000300800 */
[----:B------:R-:W2:Y:S01]  /*55b80*/  LDL.LU R17, [R1+0x594] ;  /* 0x0005940001117983 */ /* 0x000ea20000300800 */
[----:B------:R-:W-:-:S03]  /*55b90*/  IMAD.MOV.U32 R24, RZ, RZ, R19 ;  /* 0x000000ffff187224 */ /* 0x000fc600078e0013 */
        /* <DEDUP_REMOVED lines=16> */
[----:B------:R0:W-:Y:S04]  /*55ca0*/  STL.64 [R1+0x8e0], R56 ;  /* 0x0008e03801007387 */ /* 0x0001e80000100a00 */
[----:B------:R-:W-:Y:S04]  /*55cb0*/  STL.64 [R1+0x8e8], R58 ;  /* 0x0008e83a01007387 */ /* 0x000fe80000100a00 */
[----:B0-----:R-:W2:Y:S04]  /*55cc0*/  LDL.LU.64 R56, [R1+0x3b38] ;  /* 0x003b380001387983 */ /* 0x001ea80000300a00 */
[----:B------:R-:W-:Y:S04]  /*55cd0*/  STL.64 [R1+0x3ac8], R54 ;  /* 0x003ac83601007387 */ /* 0x000fe80000100a00 */
[----:B------:R0:W-:Y:S04]  /*55ce0*/  STL.64 [R1+0x3ac0], R52 ;  /* 0x003ac03401007387 */ /* 0x0001e80000100a00 */
[----:B0-----:R-:W4:Y:S04]  /*55cf0*/  LDL.LU R52, [R1+0x580] ;  /* 0x0005800001347983 */ /* 0x001f280000300800 */
[----:B------:R-:W4:Y:S04]  /*55d00*/  LDL.LU R53, [R1+0x584] ;  /* 0x0005840001357983 */ /* 0x000f280000300800 */
[----:B------:R-:W4:Y:S04]  /*55d10*/  LDL.LU R54, [R1+0x588] ;  /* 0x0005880001367983 */ /* 0x000f280000300800 */
[----:B------:R-:W4:Y:S01]  /*55d20*/  LDL.LU R55, [R1+0x58c] ;  /* 0x00058c0001377983 */ /* 0x000f220000300800 */
        /* <DEDUP_REMOVED lines=8> */
[----:B------:R-:W2:Y:S04]  /*55db0*/  LDL.LU R7, [R1+0x55c] ;  /* 0x00055c0001077983 */ /* 0x000ea80000300800 */
[----:B------:R0:W-:Y:S04]  /*55dc0*/  STL.64 [R1+0x3ab8], R56 ;  /* 0x003ab83801007387 */ /* 0x0001e80000100a00 */
[----:B0-----:R-:W2:Y:S01]  /*55dd0*/  LDL.64 R56, [R1+0x40] ;  /* 0x0000400001387983 */ /* 0x001ea20000100a00 */
[C---:B---3--:R-:W-:Y:S08]  /*55de0*/  HMMA.16816.F32.BF16 R8, R12.reuse, R32, R8 ;  /* 0x000000200c08723c */ /* 0x048ff00000041808 */
[----:B------:R-:W-:Y:S11]  /*55df0*/  HMMA.16816.F32.BF16 R24, R12, R24, R16 ;  /* 0x000000180c18723c */ /* 0x000ff60000041810 */
[----:B------:R0:W-:Y:S04]  /*55e00*/  STL.64 [R1+0x9f0], R8 ;  /* 0x0009f00801007387 */ /* 0x0001e80000100a00 */
[----:B------:R-:W-:Y:S04]  /*55e10*/  STL.64 [R1+0x9f8], R10 ;  /* 0x0009f80a01007387 */ /* 0x000fe80000100a00 */
[----:B------:R-:W3:Y:S01]  /*55e20*/  LDL.LU.64 R34, [R1+0x3b20] ;  /* 0x003b200001227983 */ /* 0x000ee20000300a00 */
[----:B0-----:R-:W-:-:S02]  /*55e30*/  IMAD.MOV.U32 R9, RZ, RZ, R32 ;  /* 0x000000ffff097224 */ /* 0x001fc400078e0020 */
[----:B------:R-:W-:Y:S02]  /*55e40*/  IMAD.MOV.U32 R8, RZ, RZ, R33 ;  /* 0x000000ffff087224 */ /* 0x000fe400078e0021 */
[----:B------:R-:W2:Y:S04]  /*55e50*/  LDL.LU.64 R32, [R1+0x3b18] ;  /* 0x003b180001207983 */ /* 0x000ea80000300a00 */
[----:B------:R-:W2:Y:S04]  /*55e60*/  LDL.LU.64 R16, [R1+0x3b10] ;  /* 0x003b100001107983 */ /* 0x000ea80000300a00 */
[----:B------:R0:W-:Y:S04]  /*55e70*/  STL.64 [R1+0x9e0], R24 ;  /* 0x0009e01801007387 */ /* 0x0001e80000100a00 */
[----:B------:R-:W-:Y:S04]  /*55e80*/  STL.64 [R1+0x9e8], R26 ;  /* 0x0009e81a01007387 */ /* 0x000fe80000100a00 */
[----:B0-----:R-:W4:Y:S01]  /*55e90*/  LDL.LU.64 R24, [R1+0x3b08] ;  /* 0x003b080001187983 */ /* 0x001f220000300a00 */
[----:B------:R-:W-:-:S02]  /*55ea0*/  IMAD.MOV.U32 R20, RZ, RZ, R23 ;  /* 0x000000ffff147224 */ /* 0x000fc400078e0017 */
[----:B------:R-:W-:-:S07]  /*55eb0*/  IMAD.MOV.U32 R21, RZ, RZ, R22 ;  /* 0x000000ffff157224 */ /* 0x000fce00078e0016 */
[C---:B------:R-:W-:Y:S08]  /*55ec0*/  HMMA.16816.F32.BF16 R20, R12.reuse, R20, R28 ;  /* 0x000000140c14723c */ /* 0x040ff0000004181c */
[----:B----4-:R-:W-:-:S15]  /*55ed0*/  HMMA.16816.F32.BF16 R52, R12, R24, R52 ;  /* 0x000000180c34723c */ /* 0x010fde0000041834 */
[----:B------:R-:W-:-:S04]  /*55ee0*/  NOP ;  /* 0x0000000000007918 */ /* 0x000fc80000000000 */
[----:B------:R0:W-:Y:S04]  /*55ef0*/  STL.64 [R1+0x9d0], R52 ;  /* 0x0009d03401007387 */ /* 0x0001e80000100a00 */
[----:B------:R1:W-:Y:S04]  /*55f00*/  STL.64 [R1+0x9d8], R54 ;  /* 0x0009d83601007387 */ /* 0x0003e80000100a00 */
[----:B0-----:R-:W4:Y:S04]  /*55f10*/  LDL.LU R52, [R1+0x15c0] ;  /* 0x0015c00001347983 */ /* 0x001f280000300800 */
[----:B------:R-:W4:Y:S04]  /*55f20*/  LDL.LU R53, [R1+0x15c4] ;  /* 0x0015c40001357983 */ /* 0x000f280000300800 */
[----:B-1----:R-:W4:Y:S04]  /*55f30*/  LDL.LU R54, [R1+0x15c8] ;  /* 0x0015c80001367983 */ /* 0x002f280000300800 */
[----:B------:R-:W4:Y:S04]  /*55f40*/  LDL.LU R55, [R1+0x15cc] ;  /* 0x0015cc0001377983 */ /* 0x000f280000300800 */
[----:B------:R0:W-:Y:S04]  /*55f50*/  STL.64 [R1+0x3a90], R24 ;  /* 0x003a901801007387 */ /* 0x0001e80000100a00 */
[----:B0-----:R-:W2:Y:S04]  /*55f60*/  LDL.LU R24, [R1+0x15d0] ;  /* 0x0015d00001187983 */ /* 0x001ea80000300800 */
[----:B------:R-:W2:Y:S04]  /*55f70*/  LDL.LU R25, [R1+0x15d4] ;  /* 0x0015d40001197983 */ /* 0x000ea80000300800 */
[----:B------:R-:W2:Y:S04]  /*55f80*/  LDL.LU R26, [R1+0x15d8] ;  /* 0x0015d800011a7983 */ /* 0x000ea80000300800 */
[----:B------:R-:W2:Y:S04]  /*55f90*/  LDL.LU R27, [R1+0x15dc] ;  /* 0x0015dc00011b7983 */ /* 0x000ea80000300800 */
[----:B------:R-:W2:Y:S04]  /*55fa0*/  LDL.LU R31, [R1+0x3b00] ;  /* 0x003b0000011f7983 */ /* 0x000ea80000300800 */
[----:B------:R-:W2:Y:S04]  /*55fb0*/  LDL.LU.64 R28, [R1+0x3af8] ;  /* 0x003af800011c7983 */ /* 0x000ea80000300a00 */
[----:B------:R0:W-:Y:S04]  /*55fc0*/  STL.64 [R1+0x9c0], R20 ;  /* 0x0009c01401007387 */ /* 0x0001e80000100a00 */
[----:B------:R-:W-:Y:S04]  /*55fd0*/  STL.64 [R1+0x9c8], R22 ;  /* 0x0009c81601007387 */ /* 0x000fe80000100a00 */
[----:B0-----:R-:W3:Y:S01]  /*55fe0*/  LDL.LU.64 R20, [R1+0x3af0] ;  /* 0x003af00001147983 */ /* 0x001ee20000300a00 */
[C---:B--2---:R-:W-:Y:S08]  /*55ff0*/  HMMA.16816.F32.BF16 R48, R12.reuse, R28, R48 ;  /* 0x0000001c0c30723c */ /* 0x044ff00000041830 */
[----:B---3--:R-:W-:Y:S11]  /*56000*/  HMMA.16816.F32.BF16 R4, R12, R20, R4 ;  /* 0x000000140c04723c */ /* 0x008ff60000041804 */
[----:B------:R0:W-:Y:S04]  /*56010*/  STL.64 [R1+0x9b0], R48 ;  /* 0x0009b03001007387 */ /* 0x0001e80000100a00 */
[----:B------:R1:W-:Y:S01]  /*56020*/  STL.64 [R1+0x9b8], R50 ;  /* 0x0009b83201007387 */ /* 0x0003e20000100a00 */
[----:B0-----:R-:W-:-:S02]  /*56030*/  IMAD.MOV.U32 R48, RZ, RZ, R0 ;  /* 0x000000ffff307224 */ /* 0x001fc400078e0000 */
[----:B------:R-:W-:Y:S01]  /*56040*/  IMAD.MOV.U32 R49, RZ, RZ, R2 ;  /* 0x000000ffff317224 */ /* 0x000fe200078e0002 */
[----:B------:R-:W2:Y:S04]  /*56050*/  LDL.LU R0, [R1+0x3aec] ;  /* 0x003aec0001007983 */ /* 0x000ea80000300800 */
[----:B------:R-:W3:Y:S01]  /*56060*/  LDL.LU R2, [R1+0x3ae8] ;  /* 0x003ae80001027983 */ /* 0x000ee20000300800 */
[----:B-1----:R-:W-:Y:S02]  /*56070*/  IMAD.MOV.U32 R50, RZ, RZ, R3 ;  /* 0x000000ffff327224 */ /* 0x002fe400078e0003 */
[----:B------:R-:W-:Y:S01]  /*56080*/  IMAD.MOV.U32 R51, RZ, RZ, R60 ;  /* 0x000000ffff337224 */ /* 0x000fe200078e003c */
[----:B------:R-:W4:Y:S04]  /*56090*/  LDL.LU R3, [R1+0x3ae4] ;  /* 0x003ae40001037983 */ /* 0x000f280000300800 */
[----:B------:R-:W4:Y:S04]  /*560a0*/  LDL.LU R60, [R1+0x3ae0] ;  /* 0x003ae000013c7983 */ /* 0x000f280000300800 */
[----:B------:R0:W-:Y:S04]  /*560b0*/  STL.64 [R1+0x3a80], R28 ;  /* 0x003a801c01007387 */ /* 0x0001e80000100a00 */
[----:B0-----:R-:W4:Y:S04]  /*560c0*/  LDL.64 R28, [R1+0x50] ;  /* 0x00005000011c7983 */ /* 0x001f280000100a00 */
[----:B------:R0:W-:Y:S04]  /*560d0*/  STL.64 [R1+0x3a78], R20 ;  /* 0x003a781401007387 */ /* 0x0001e80000100a00 */
[----:B0-----:R-:W4:Y:S04]  /*560e0*/  LDL.LU R20, [R1+0x15e0] ;  /* 0x0015e00001147983 */ /* 0x001f280000300800 */
[----:B------:R-:W-:Y:S04]  /*560f0*/  STL.64 [R1+0x9a0], R4 ;  /* 0x0009a00401007387 */ /* 0x000fe80000100a00 */
[----:B------:R-:W-:Y:S04]  /*56100*/  STL.64 [R1+0x9a8], R6 ;  /* 0x0009a80601007387 */ /* 0x000fe80000100a00 */
[----:B------:R-:W4:Y:S04]  /*56110*/  LDL.LU R21, [R1+0x15e4] ;  /* 0x0015e40001157983 */ /* 0x000f280000300800 */
[----:B------:R-:W4:Y:S04]  /*56120*/  LDL.LU R22, [R1+0x15e8] ;  /* 0x0015e80001167983 */ /* 0x000f280000300800 */
[----:B------:R-:W4:Y:S04]  /*56130*/  LDL.LU R23, [R1+0x15ec] ;  /* 0x0015ec0001177983 */ /* 0x000f280000300800 */
[----:B------:R-:W0:Y:S04]  /*56140*/  LDSM.16.MT88.4 R4, [R31+UR5+0x4180] ;  /* 0x004180051f04783b */ /* 0x000e280008004200 */
[----:B0-----:R2:W-:Y:S04]  /*56150*/  STL.64 [R1+0x3a40], R6 ;  /* 0x003a400601007387 */ /* 0x0015e80000100a00 */
[----:B------:R4:W-:Y:S04]  /*56160*/  STL.64 [R1+0x3a38], R4 ;  /* 0x003a380401007387 */ /* 0x0009e80000100a00 */
[----:B------:R0:W-:Y:S01]  /*56170*/  STL.64 [R1+0x3a88], R16 ;  /* 0x003a881001007387 */ /* 0x0001e20000100a00 */
[----:B--2---:R-:W-:-:S02]  /*56180*/  IMAD.MOV.U32 R7, RZ, RZ, R0 ;  /* 0x000000ffff077224 */ /* 0x004fc400078e0000 */
[----:B---3--:R-:W-:Y:S02]  /*56190*/  IMAD.MOV.U32 R6, RZ, RZ, R2 ;  /* 0x000000ffff067224 */ /* 0x008fe400078e0002 */
[----:B----4-:R-:W-:Y:S02]  /*561a0*/  IMAD.MOV.U32 R5, RZ, RZ, R3 ;  /* 0x000000ffff057224 */ /* 0x010fe400078e0003 */
[----:B------:R-:W-:-:S07]  /*561b0*/  IMAD.MOV.U32 R4, RZ, RZ, R60 ;  /* 0x000000ffff047224 */ /* 0x000fce00078e003c */
[C---:B------:R-:W-:Y:S08]  /*561c0*/  HMMA.16816.F32.BF16 R4, R12.reuse, R16, R4 ;  /* 0x000000100c04723c */ /* 0x040ff00000041804 */
[----:B0-----:R-:W-:Y:S11]  /*561d0*/  HMMA.16816.F32.BF16 R16, R12, R28, R20 ;  /* 0x0000001c0c10723c */ /* 0x001ff60000041814 */
[----:B------:R0:W-:Y:S04]  /*561e0*/  STL.64 [R1+0x990], R4 ;  /* 0x0009900401007387 */ /* 0x0001e80000100a00 */
[----:B------:R1:W-:Y:S01]  /*561f0*/  STL.64 [R1+0x998], R6 ;  /* 0x0009980601007387 */ /* 0x0003e20000100a00 */
[----:B0-----:R-:W-:-:S02]  /*56200*/  IMAD.MOV.U32 R4, RZ, RZ, R29 ;  /* 0x000000ffff047224 */ /* 0x001fc400078e001d */
[----:B-1----:R-:W-:Y:S01]  /*56210*/  IMAD.MOV.U32 R7, RZ, RZ, R28 ;  /* 0x000000ffff077224 */ /* 0x002fe200078e001c */
[----:B------:R-:W-:Y:S04]  /*56220*/  STL.64 [R1+0xb60], R16 ;  /* 0x000b601001007387 */ /* 0x000fe80000100a00 */
[----:B------:R0:W-:Y:S01]  /*56230*/  STL.64 [R1+0xb68], R18 ;  /* 0x000b681201007387 */ /* 0x0001e20000100a00 */
[----:B------:R-:W-:Y:S02]  /*56240*/  IMAD.MOV.U32 R6, RZ, RZ, R56 ;  /* 0x000000ffff067224 */ /* 0x000fe400078e0038 */
[----:B------:R-:W-:Y:S01]  /*56250*/  IMAD.MOV.U32 R5, RZ, RZ, R57 ;  /* 0x000000ffff057224 */ /* 0x000fe200078e0039 */
[C---:B0-----:R-:W-:Y:S02]  /*56260*/  HMMA.16816.F32.BF16 R16, R12.reuse, R56, R24 ;  /* 0x000000380c10723c */ /* 0x041fe40000041818 */
[----:B------:R-:W-:Y:S04]  /*56270*/  STL.64 [R1+0x3aa0], R6 ;  /* 0x003aa00601007387 */ /* 0x000fe80000100a00 */
[----:B------:R0:W-:Y:S02]  /*56280*/  STL.64 [R1+0x3a98], R4 ;  /* 0x003a980401007387 */ /* 0x0001e40000100a00 */
[----:B0-----:R-:W-:Y:S11]  /*56290*/  HMMA.16816.F32.BF16 R4, R12, R32, R52 ;  /* 0x000000200c04723c */ /* 0x001ff60000041834 */
[----:B------:R-:W-:-:S02]  /*562a0*/  IMAD.MOV.U32 R60, RZ, RZ, R19 ;  /* 0x000000ffff3c7224 */ /* 0x000fc400078e0013 */
[----:B------:R-:W-:Y:S02]  /*562b0*/  IMAD.MOV.U32 R3, RZ, RZ, R18 ;  /* 0x000000ffff037224 */ /* 0x000fe400078e0012 */
[----:B------:R-:W-:Y:S02]  /*562c0*/  IMAD.MOV.U32 R0, RZ, RZ, R17 ;  /* 0x000000ffff007224 */ /* 0x000fe400078e0011 */
[----:B------:R-:W-:Y:S01]  /*562d0*/  IMAD.MOV.U32 R2, RZ, RZ, R16 ;  /* 0x000000ffff027224 */ /* 0x000fe200078e0010 */
[----:B------:R-:W-:Y:S04]  /*562e0*/  STL [R1+0x31b4], R60 ;  /* 0x0031b43c01007387 */ /* 0x000fe80000100800 */
[----:B------:R-:W-:Y:S04]  /*562f0*/  STL [R1+0x31b0], R3 ;  /* 0x0031b00301007387 */ /* 0x000fe80000100800 */
[----:B------:R-:W-:Y:S04]  /*56300*/  STL [R1+0x31ac], R0 ;  /* 0x0031ac0001007387 */ /* 0x000fe80000100800 */
[----:B------:R-:W-:Y:S04]  /*56310*/  STL [R1+0x31a8], R2 ;  /* 0x0031a80201007387 */ /* 0x000fe80000100800 */
[----:B------:R-:W2:Y:S04]  /*56320*/  LDL.LU R28, [R1+0x15a0] ;  /* 0x0015a000011c7983 */ /* 0x000ea80000300800 */
[----:B------:R-:W-:Y:S04]  /*56330*/  STL.64 [R1+0xed0], R4 ;  /* 0x000ed00401007387 */ /* 0x000fe80000100a00 */
[----:B------:R0:W-:Y:S04]  /*56340*/  STL.64 [R1+0xed8], R6 ;  /* 0x000ed80601007387 */ /* 0x0001e80000100a00 */
[----:B------:R-:W2:Y:S04]  /*56350*/  LDL.LU R29, [R1+0x15a4] ;  /* 0x0015a400011d7983 */ /* 0x000ea80000300800 */
[----:B------:R-:W2:Y:S04]  /*56360*/  LDL.LU R30, [R1+0x15a8] ;  /* 0x0015a800011e7983 */ /* 0x000ea80000300800 */
[----:B------:R-:W2:Y:S01]  /*56370*/  LDL.LU R31, [R1+0x15ac] ;  /* 0x0015ac00011f7983 */ /* 0x000ea20000300800 */
[----:B0-----:R-:W-:Y:S03]  /*56380*/  HMMA.16816.F32.BF16 R4, R12, R36, R48 ;  /* 0x000000240c04723c */ /* 0x001fe60000041830 */
[----:B------:R-:W-:Y:S04]  /*56390*/  STL.64 [R1+0x3a50], R34 ;  /* 0x003a502201007387 */ /* 0x000fe80000100a00 */
[----:B------:R-:W-:-:S12]  /*563a0*/  STL.64 [R1+0x3a48], R32 ;  /* 0x003a482001007387 */ /* 0x000fd80000100a00 */
[----:B------:R0:W-:Y:S04]  /*563b0*/  STL.64 [R1+0xec0], R4 ;  /* 0x000ec00401007387 */ /* 0x0001e80000100a00 */
[----:B------:R1:W-:Y:S04]  /*563c0*/  STL.64 [R1+0xec8], R6 ;  /* 0x000ec80601007387 */ /* 0x0003e80000100a00 */
        /* <DEDUP_REMOVED lines=11> */
[----:B------:R-:W3:Y:S01]  /*56480*/  LDL.LU R51, [R1+0x159c] ;  /* 0x00159c0001337983 */ /* 0x000ee20000300800 */
[----:B------:R-:W-:-:S02]  /*56490*/  IMAD.MOV.U32 R25, RZ, RZ, R8 ;  /* 0x000000ffff197224 */ /* 0x000fc400078e0008 */
[----:B------:R-:W-:Y:S01]  /*564a0*/  IMAD.MOV.U32 R24, RZ, RZ, R9 ;  /* 0x000000ffff187224 */ /* 0x000fe200078e0009 */
[----:B------:R-:W4:Y:S04]  /*564b0*/  LDL.LU R8, [R1+0x540] ;  /* 0x0005400001087983 */ /* 0x000f280000300800 */
[----:B------:R-:W4:Y:S04]  /*564c0*/  LDL.LU R9, [R1+0x544] ;  /* 0x0005440001097983 */ /* 0x000f280000300800 */
[----:B------:R-:W4:Y:S04]  /*564d0*/  LDL.LU R10, [R1+0x548] ;  /* 0x00054800010a7983 */ /* 0x000f280000300800 */
[----:B------:R-:W4:Y:S04]  /*564e0*/  LDL.LU R11, [R1+0x54c] ;  /* 0x00054c00010b7983 */ /* 0x000f280000300800 */
        /* <DEDUP_REMOVED lines=8> */
[----:B------:R-:W-:Y:S04]  /*56570*/  STL.64 [R1+0x3a60], R38 ;  /* 0x003a602601007387 */ /* 0x000fe80000100a00 */
[----:B------:R0:W-:Y:S04]  /*56580*/  STL.64 [R1+0x3a58], R36 ;  /* 0x003a582401007387 */ /* 0x0001e80000100a00 */
[----:B0-----:R-:W4:Y:S04]  /*56590*/  LDL.64 R36, [R1+0xb0] ;  /* 0x0000b00001247983 */ /* 0x001f280000100a00 */
[----:B------:R-:W4:Y:S01]  /*565a0*/  LDL.LU R16, [R1+0x280] ;  /* 0x0002800001107983 */ /* 0x000f220000300800 */
[----:B--2---:R-:W-:-:S15]  /*565b0*/  HMMA.16816.F32.BF16 R20, R12, R40, R28 ;  /* 0x000000280c14723c */ /* 0x004fde000004181c */
[----:B------:R-:W-:-:S04]  /*565c0*/  NOP ;  /* 0x0000000000007918 */ /* 0x000fc80000000000 */
[----:B------:R0:W-:Y:S04]  /*565d0*/  STL.64 [R1+0xeb0], R20 ;  /* 0x000eb01401007387 */ /* 0x0001e80000100a00 */
[----:B------:R1:W-:Y:S04]  /*565e0*/  STL.64 [R1+0xeb8], R22 ;  /* 0x000eb81601007387 */ /* 0x0003e80000100a00 */
[----:B------:R-:W2:Y:S04]  /*565f0*/  LDL.LU R17, [R1+0x284] ;  /* 0x0002840001117983 */ /* 0x000ea80000300800 */
[----:B------:R-:W2:Y:S04]  /*56600*/  LDL.LU R18, [R1+0x288] ;  /* 0x0002880001127983 */ /* 0x000ea80000300800 */
[----:B------:R-:W2:Y:S04]  /*56610*/  LDL.LU R19, [R1+0x28c] ;  /* 0x00028c0001137983 */ /* 0x000ea80000300800 */
[----:B------:R-:W2:Y:S04]  /*56620*/  LDL.64 R28, [R1+0x90] ;  /* 0x00009000011c7983 */ /* 0x000ea80000100a00 */
[----:B0-----:R-:W2:Y:S04]  /*56630*/  LDL.LU R20, [R1+0x270] ;  /* 0x0002700001147983 */ /* 0x001ea80000300800 */
[----:B------:R-:W2:Y:S04]  /*56640*/  LDL.LU R21, [R1+0x274] ;  /* 0x0002740001157983 */ /* 0x000ea80000300800 */
[----:B-1----:R-:W2:Y:S04]  /*56650*/  LDL.LU R22, [R1+0x278] ;  /* 0x0002780001167983 */ /* 0x002ea80000300800 */
[----:B------:R-:W2:Y:S01]  /*56660*/  LDL.LU R23, [R1+0x27c] ;  /* 0x00027c0001177983 */ /* 0x000ea20000300800 */
[C---:B---3--:R-:W-:Y:S03]  /*56670*/  HMMA.16816.F32.BF16 R48, R12.reuse, R44, R48 ;  /* 0x0000002c0c30723c */ /* 0x048fe60000041830 */
        /* <DEDUP_REMOVED lines=9> */
[----:B------:R-:W4:Y:S02]  /*56710*/  LDL.LU.64 R48, [R1+0x3ad0] ;  /* 0x003ad00001307983 */ /* 0x000f240000300a00 */
[----:B----4-:R-:W-:-:S15]  /*56720*/  HMMA.16816.F32.BF16 R52, R12, R48, R52 ;  /* 0x000000300c34723c */ /* 0x010fde0000041834 */
[----:B------:R-:W-:-:S04]  /*56730*/  NOP ;  /* 0x0000000000007918 */ /* 0x000fc80000000000 */
        /* <DEDUP_REMOVED lines=16> */
[----:B-1----:R-:W4:Y:S04]  /*56840*/  LDL.LU R14, [R1+0x268] ;  /* 0x00026800010e7983 */ /* 0x002f280000300800 */
[----:B------:R-:W4:Y:S01]  /*56850*/  LDL.LU R15, [R1+0x26c] ;  /* 0x00026c00010f7983 */ /* 0x000f220000300800 */
[----:B--2---:R-:W-:Y:S03]  /*56860*/  HMMA.16816.F32.BF16 R24, R8, R24, R4 ;  /* 0x000000180818723c */ /* 0x004fe60000041804 */
[----:B------:R-:W2:Y:S04]  /*56870*/  LDL.LU.64 R6, [R1+0x3aa0] ;  /* 0x003aa00001067983 */ /* 0x000ea80000300a00 */
[----:B------:R-:W2:-:S12]  /*56880*/  LDL.LU.64 R4, [R1+0x3a98] ;  /* 0x003a980001047983 */ /* 0x000e980000300a00 */
[----:B------:R0:W-:Y:S04]  /*56890*/  STL.64 [R1+0xe40], R24 ;  /* 0x000e401801007387 */ /* 0x0001e80000100a00 */
[----:B------:R-:W-:Y:S04]  /*568a0*/  STL.64 [R1+0xe48], R26 ;  /* 0x000e481a01007387 */ /* 0x000fe80000100a00 */
[----:B0-----:R-:W2:Y:S01]  /*568b0*/  LDL.LU.64 R24, [R1+0x3a90] ;  /* 0x003a900001187983 */ /* 0x001ea20000300a00 */
[C---:B---3--:R-:W-:Y:S08]  /*568c0*/  HMMA.16816.F32.BF16 R40, R8.reuse, R36, R40 ;  /* 0x000000240828723c */ /* 0x048ff00000041828 */
[----:B------:R-:W-:Y:S01]  /*568d0*/  HMMA.16816.F32.BF16 R16, R8, R28, R16 ;  /* 0x0000001c0810723c */ /* 0x000fe20000041810 */
[----:B------:R-:W-:-:S02]  /*568e0*/  IMAD.MOV.U32 R2, RZ, RZ, R36 ;  /* 0x000000ffff027224 */ /* 0x000fc400078e0024 */
[----:B------:R-:W-:Y:S02]  /*568f0*/  IMAD.MOV.U32 R0, RZ, RZ, R37 ;  /* 0x000000ffff007224 */ /* 0x000fe400078e0025 */
[----:B------:R-:W-:-:S06]  /*56900*/  IMAD.MOV.U32 R3, RZ, RZ, R29 ;  /* 0x000000ffff037224 */ /* 0x000fcc00078e001d */
[----:B------:R0:W-:Y:S04]  /*56910*/  STL.64 [R1+0xe20], R40 ;  /* 0x000e202801007387 */ /* 0x0001e80000100a00 */
[----:B------:R1:W-:Y:S01]  /*56920*/  STL.64 [R1+0xe28], R42 ;  /* 0x000e282a01007387 */ /* 0x0003e20000100a00 */
[----:B--2---:R-:W-:-:S15]  /*56930*/  HMMA.16816.F32.BF16 R32, R8, R24, R32 ;  /* 0x000000180820723c */ /* 0x004fde0000041820 */
[----:B------:R-:W-:-:S04]  /*56940*/  NOP ;  /* 0x0000000000007918 */ /* 0x000fc80000000000 */
[----:B------:R2:W-:Y:S04]  /*56950*/  STL.64 [R1+0xe00], R32 ;  /* 0x000e002001007387 */ /* 0x0005e80000100a00 */
[----:B------:R-:W-:Y:S04]  /*56960*/  STL.64 [R1+0xe08], R34 ;  /* 0x000e082201007387 */ /* 0x000fe80000100a00 */
[----:B0-----:R-:W3:Y:S04]  /*56970*/  LDL.LU R40, [R1+0x1440] ;  /* 0x0014400001287983 */ /* 0x001ee80000300800 */
[----:B------:R-:W3:Y:S04]  /*56980*/  LDL.LU R41, [R1+0x1444] ;  /* 0x0014440001297983 */ /* 0x000ee80000300800 */
[----:B-1----:R-:W3:Y:S04]  /*56990*/  LDL.LU R42, [R1+0x1448] ;  /* 0x00144800012a7983 */ /* 0x002ee80000300800 */
[----:B------:R-:W3:Y:S04]  /*569a0*/  LDL.LU R43, [R1+0x144c] ;  /* 0x00144c00012b7983 */ /* 0x000ee80000300800 */
[----:B------:R-:W3:Y:S04]  /*569b0*/  LDL.LU R36, [R1+0x1430] ;  /* 0x0014300001247983 */ /* 0x000ee80000300800 */
[----:B------:R-:W3:Y:S04]  /*569c0*/  LDL.LU R37, [R1+0x1434] ;  /* 0x0014340001257983 */ /* 0x000ee80000300800 */
[----:B------:R-:W3:Y:S04]  /*569d0*/  LDL.LU R38, [R1+0x1438] ;  /* 0x0014380001267983 */ /* 0x000ee80000300800 */
[----:B------:R-:W3:Y:S04]  /*569e0*/  LDL.LU R39, [R1+0x143c] ;  /* 0x00143c0001277983 */ /* 0x000ee80000300800 */
[----:B------:R0:W-:Y:S01]  /*569f0*/  STL.64 [R1+0xd50], R16 ;  /* 0x000d501001007387 */ /* 0x0001e20000100a00 */
[----:B--2---:R-:W-:-:S03]  /*56a00*/  IMAD.MOV.U32 R33, RZ, RZ, R4 ;  /* 0x000000ffff217224 */ /* 0x004fc600078e0004 */
[----:B------:R-:W-:Y:S01]  /*56a10*/  STL.64 [R1+0xd58], R18 ;  /* 0x000d581201007387 */ /* 0x000fe20000100a00 */
[----:B------:R-:W-:-:S03]  /*56a20*/  IMAD.MOV.U32 R4, RZ, RZ, R28 ;  /* 0x000000ffff047224 */ /* 0x000fc600078e001c */
[----:B0-----:R-:W3:Y:S04]  /*56a30*/  LDL.LU.64 R16, [R1+0x3a88] ;  /* 0x003a880001107983 */ /* 0x001ee80000300a00 */
[----:B------:R-:W2:Y:S01]  /*56a40*/  LDL.LU.64 R28, [R1+0x3a80] ;  /* 0x003a8000011c7983 */ /* 0x000ea20000300a00 */
[----:B------:R-:W0:Y:S01]  /*56a50*/  S2R R27, SR_TID.X ;  /* 0x00000000001b7919 */ /* 0x000e220000002100 */
[----:B--2---:R-:W-:-:S15]  /*56a60*/  HMMA.16816.F32.BF16 R20, R8, R28, R20 ;  /* 0x0000001c0814723c */ /* 0x004fde0000041814 */
[----:B------:R-:W-:-:S04]  /*56a70*/  NOP ;  /* 0x0000000000007918 */ /* 0x000fc80000000000 */
[----:B------:R1:W-:Y:S04]  /*56a80*/  STL.64 [R1+0xd30], R20 ;  /* 0x000d301401007387 */ /* 0x0003e80000100a00 */
[----:B------:R-:W-:Y:S04]  /*56a90*/  STL.64 [R1+0xd38], R22 ;  /* 0x000d381601007387 */ /* 0x000fe80000100a00 */
[----:B-1----:R-:W4:Y:S01]  /*56aa0*/  LDL.LU.64 R20, [R1+0x3a78] ;  /* 0x003a780001147983 */ /* 0x002f220000300a00 */
[C---:B0-----:R-:W-:Y:S01]  /*56ab0*/  LOP3.LUT R31, R27.reuse, 0x7, RZ, 0xc0, !PT ;  /* 0x000000071b1f7812 */ /* 0x041fe200078ec0ff */
[----:B------:R-:W-:-:S02]  /*56ac0*/  IMAD.SHL.U32 R26, R27, 0x100, RZ ;  /* 0x000001001b1a7824 */ /* 0x000fc400078e00ff */
[----:B------:R-:W-:Y:S02]  /*56ad0*/  IMAD.SHL.U32 R27, R27, 0x2, RZ ;  /* 0x000000021b1b7824 */ /* 0x000fe400078e00ff */
[----:B------:R-:W-:Y:S01]  /*56ae0*/  IMAD R31, R31, 0x210, RZ ;  /* 0x000002101f1f7824 */ /* 0x000fe200078e02ff */
[----:B------:R0:W-:Y:S04]  /*56af0*/  STL.64 [R1+0x3a08], R28 ;  /* 0x003a081c01007387 */ /* 0x0001e80000100a00 */
[----:B------:R-:W-:-:S04]  /*56b00*/  LOP3.LUT R27, R31, 0x10, R27, 0x78, !PT ;  /* 0x000000101f1b7812 */ /* 0x000fc800078e781b */
[----:B------:R-:W-:Y:S01]  /*56b10*/  LOP3.LUT R27, R27, 0x1000, R26, 0xf8, !PT ;  /* 0x000010001b1b7812 */ /* 0x000fe200078ef81a */
[----:B0-----:R-:W2:Y:S04]  /*56b20*/  LDL.LU R28, [R1+0x13f0] ;  /* 0x0013f000011c7983 */ /* 0x001ea80000300800 */
[----:B------:R-:W2:Y:S04]  /*56b30*/  LDL.LU R29, [R1+0x13f4] ;  /* 0x0013f400011d7983 */ /* 0x000ea80000300800 */
[----:B------:R-:W2:Y:S01]  /*56b40*/  LDL.LU R30, [R1+0x13f8] ;  /* 0x0013f800011e7983 */ /* 0x000ea20000300800 */
[----:B------:R-:W-:-:S03]  /*56b50*/  LOP3.LUT R27, R27, 0x40, RZ, 0x3c, !PT ;  /* 0x000000401b1b7812 */ /* 0x000fc600078e3cff */
[----:B------:R-:W2:Y:S01]  /*56b60*/  LDL.LU R31, [R1+0x13fc] ;  /* 0x0013fc00011f7983 */ /* 0x000ea20000300800 */
[----:B---3--:R-:W-:Y:S01]  /*56b70*/  HMMA.16816.F32.BF16 R40, R8, R16, R40 ;  /* 0x000000100828723c */ /* 0x008fe20000041828 */
[----:B------:R-:W-:-:S07]  /*56b80*/  IMAD.MOV.U32 R32, RZ, RZ, R7 ;  /* 0x000000ffff207224 */ /* 0x000fce00078e0007 */
[C---:B------:R-:W-:Y:S08]  /*56b90*/  HMMA.16816.F32.BF16 R32, R8.reuse, R32, R36 ;  /* 0x000000200820723c */ /* 0x040ff00000041824 */
[----:B----4-:R-:W-:Y:S01]  /*56ba0*/  HMMA.16816.F32.BF16 R12, R8, R20, R12 ;  /* 0x00000014080c723c */ /* 0x010fe2000004180c */
[----:B------:R0:W-:Y:S04]  /*56bb0*/  STL.64 [R1+0x3a30], R20 ;  /* 0x003a301401007387 */ /* 0x0001e80000100a00 */
[----:B0-----:R-:W3:-:S14]  /*56bc0*/  LDL.LU R20, [R1+0x1400] ;  /* 0x0014000001147983 */ /* 0x001edc0000300800 */
[----:B------:R-:W-:Y:S04]  /*56bd0*/  STL.64 [R1+0xd20], R12 ;  /* 0x000d200c01007387 */ /* 0x000fe80000100a00 */
[----:B------:R-:W-:Y:S04]  /*56be0*/  STL.64 [R1+0xd28], R14 ;  /* 0x000d280e01007387 */ /* 0x000fe80000100a00 */
[----:B------:R-:W0:Y:S04]  /*56bf0*/  LDSM.16.MT88.4 R12, [R27+UR5+0x4000] ;  /* 0x004000051b0c783b */ /* 0x000e280008004200 */
[----:B------:R-:W3:Y:S04]  /*56c00*/  LDL.LU R21, [R1+0x1404] ;  /* 0x0014040001157983 */ /* 0x000ee80000300800 */
[----:B------:R-:W3:Y:S04]  /*56c10*/  LDL.LU R22, [R1+0x1408] ;  /* 0x0014080001167983 */ /* 0x000ee80000300800 */
[----:B------:R-:W3:Y:S04]  /*56c20*/  LDL.LU R23, [R1+0x140c] ;  /* 0x00140c0001177983 */ /* 0x000ee80000300800 */
[----:B------:R-:W-:Y:S04]  /*56c30*/  STL [R1+0x3a18], R27 ;  /* 0x003a181b01007387 */ /* 0x000fe80000100800 */
[----:B------:R1:W-:Y:S04]  /*56c40*/  STL.64 [R1+0x3a10], R24 ;  /* 0x003a101801007387 */ /* 0x0003e80000100a00 */
[----:B-1----:R-:W4:Y:S04]  /*56c50*/  LDL.LU R24, [R1+0x1410] ;  /* 0x0014100001187983 */ /* 0x002f280000300800 */
[----:B------:R-:W4:Y:S04]  /*56c60*/  LDL.LU R25, [R1+0x1414] ;  /* 0x0014140001197983 */ /* 0x000f280000300800 */
[----:B------:R-:W4:Y:S04]  /*56c70*/  LDL.LU R26, [R1+0x1418] ;  /* 0x00141800011a7983 */ /* 0x000f280000300800 */
[----:B------:R-:W4:Y:S04]  /*56c80*/  LDL.LU R27, [R1+0x141c] ;  /* 0x00141c00011b7983 */ /* 0x000f280000300800 */
[----:B0-----:R-:W-:Y:S04]  /*56c90*/  STL.64 [R1+0x39b0], R14 ;  /* 0x0039b00e01007387 */ /* 0x001fe80000100a00 */
[----:B------:R-:W-:Y:S04]  /*56ca0*/  STL.64 [R1+0x39a8], R12 ;  /* 0x0039a80c01007387 */ /* 0x000fe80000100a00 */
[----:B------:R-:W-:Y:S04]  /*56cb0*/  STL.64 [R1+0xd10], R40 ;  /* 0x000d102801007387 */ /* 0x000fe80000100a00 */
[----:B------:R0:W-:Y:S04]  /*56cc0*/  STL.64 [R1+0xd18], R42 ;  /* 0x000d182a01007387 */ /* 0x0001e80000100a00 */
[----:B0-----:R-:W2:Y:S04]  /*56cd0*/  LDL.LU.64 R42, [R1+0x3a70] ;  /* 0x003a7000012a7983 */ /* 0x001ea80000300a00 */
[----:B------:R-:W2:Y:S04]  /*56ce0*/  LDL.LU.64 R40, [R1+0x3a68] ;  /* 0x003a680001287983 */ /* 0x000ea80000300a00 */
[----:B------:R0:W-:Y:S04]  /*56cf0*/  STL.64 [R1+0x3a20], R16 ;  /* 0x003a201001007387 */ /* 0x0001e80000100a00 */
[----:B0-----:R-:W2:Y:S04]  /*56d00*/  LDL.LU R16, [R1+0x1420] ;  /* 0x0014200001107983 */ /* 0x001ea80000300800 */
[----:B------:R-:W2:Y:S04]  /*56d10*/  LDL.LU R17, [R1+0x1424] ;  /* 0x0014240001117983 */ /* 0x000ea80000300800 */
[----:B------:R-:W2:Y:S04]  /*56d20*/  LDL.LU R18, [R1+0x1428] ;  /* 0x0014280001127983 */ /* 0x000ea80000300800 */
[----:B------:R-:W2:Y:S04]  /*56d30*/  LDL.LU R19, [R1+0x142c] ;  /* 0x00142c0001137983 */ /* 0x000ea80000300800 */
[----:B------:R-:W3:Y:S04]  /*56d40*/  LDL.LU.64 R38, [R1+0x3a60] ;  /* 0x003a600001267983 */ /* 0x000ee80000300a00 */
[----:B------:R-:W3:Y:S04]  /*56d50*/  LDL.LU.64 R36, [R1+0x3a58] ;  /* 0x003a580001247983 */ /* 0x000ee80000300a00 */
[----:B------:R-:W-:Y:S04]  /*56d60*/  STL.64 [R1+0xd00], R32 ;  /* 0x000d002001007387 */ /* 0x000fe80000100a00 */
[----:B------:R0:W-:Y:S04]  /*56d70*/  STL.64 [R1+0xd08], R34 ;  /* 0x000d082201007387 */ /* 0x0001e80000100a00 */
[----:B0-----:R-:W3:Y:S04]  /*56d80*/  LDL.LU.64 R34, [R1+0x3a50] ;  /* 0x003a500001227983 */ /* 0x001ee80000300a00 */
[----:B------:R-:W4:Y:S01]  /*56d90*/  LDL.LU.64 R32, [R1+0x3a48] ;  /* 0x003a480001207983 */ /* 0x000f220000300a00 */
[----:B------:R-:W-:-:S02]  /*56da0*/  IMAD.MOV.U32 R12, RZ, RZ, R6 ;  /* 0x000000ffff0c7224 */ /* 0x000fc400078e0006 */
[----:B------:R-:W-:-:S07]  /*56db0*/  IMAD.MOV.U32 R13, RZ, RZ, R5 ;  /* 0x000000ffff0d7224 */ /* 0x000fce00078e0005 */
[C---:B--2---:R-:W-:Y:S08]  /*56dc0*/  HMMA.16816.F32.BF16 R16, R8.reuse, R12, R16 ;  /* 0x0000000c0810723c */ /* 0x044ff00000041810 */
[C---:B----4-:R-:W-:Y:S01]  /*56dd0*/  HMMA.16816.F32.BF16 R12, R8.reuse, R32, R24 ;  /* 0x00000020080c723c */ /* 0x050fe20000041818 */
[----:B---3--:R-:W-:Y:S10]  /*56de0*/  STL.64 [R1+0x39c0], R34 ;  /* 0x0039c02201007387 */ /* 0x008ff40000100a00 */
[----:B------:R-:W-:Y:S04]  /*56df0*/  STL.64 [R1+0xcf0], R16 ;  /* 0x000cf01001007387 */ /* 0x000fe80000100a00 */
[----:B------:R0:W-:Y:S04]  /*56e00*/  STL.64 [R1+0xcf8], R18 ;  /* 0x000cf81201007387 */ /* 0x0001e80000100a00 */
[----:B------:R-:W-:Y:S01]  /*56e10*/  STL.64 [R1+0x39b8], R32 ;  /* 0x0039b82001007387 */ /* 0x000fe20000100a00 */
[C---:B0-----:R-:W-:Y:S03]  /*56e20*/  HMMA.16816.F32.BF16 R16, R8.reuse, R40, R28 ;  /* 0x000000280810723c */ /* 0x041fe6000004181c */
[----:B------:R-:W-:Y:S04]  /*56e30*/  STL.64 [R1+0xce0], R12 ;  /* 0x000ce00c01007387 */ /* 0x000fe80000100a00 */
[----:B------:R0:W-:Y:S02]  /*56e40*/  STL.64 [R1+0xce8], R14 ;  /* 0x000ce80e01007387 */ /* 0x0001e40000100a00 */
[----:B0-----:R-:W-:Y:S02]  /*56e50*/  HMMA.16816.F32.BF16 R12, R8, R36, R20 ;  /* 0x00000024080c723c */ /* 0x001fe40000041814 */
[----:B------:R-:W-:Y:S04]  /*56e60*/  STL.64 [R1+0x39d0], R38 ;  /* 0x0039d02601007387 */ /* 0x000fe80000100a00 */
[----:B------:R-:W-:-:S13]  /*56e70*/  STL.64 [R1+0x39c8], R36 ;  /* 0x0039c82401007387 */ /* 0x000fda0000100a00 */
[----:B------:R0:W-:Y:S04]  /*56e80*/  STL.64 [R1+0xcd0], R12 ;  /* 0x000cd00c01007387 */ /* 0x0001e80000100a00 */
[----:B------:R-:W-:Y:S04]  /*56e90*/  STL.64 [R1+0xcd8], R14 ;  /* 0x000cd80e01007387 */ /* 0x000fe80000100a00 */
[----:B------:R-:W-:Y:S04]  /*56ea0*/  STL.64 [R1+0xcc0], R16 ;  /* 0x000cc01001007387 */ /* 0x000fe80000100a00 */
[----:B------:R-:W-:Y:S04]  /*56eb0*/  STL.64 [R1+0xcc8], R18 ;  /* 0x000cc81201007387 */ /* 0x000fe80000100a00 */
[----:B------:R-:W2:Y:S04]  /*56ec0*/  LDL.LU R32, [R1+0x750] ;  /* 0x0007500001207983 */ /* 0x000ea80000300800 */
[----:B------:R-:W2:Y:S04]  /*56ed0*/  LDL.LU R33, [R1+0x754] ;  /* 0x0007540001217983 */ /* 0x000ea80000300800 */
[----:B------:R-:W2:Y:S04]  /*56ee0*/  LDL.LU R34, [R1+0x758] ;  /* 0x0007580001227983 */ /* 0x000ea80000300800 */
[----:B------:R-:W2:Y:S01]  /*56ef0*/  LDL.LU R35, [R1+0x75c] ;  /* 0x00075c0001237983 */ /* 0x000ea20000300800 */
[----:B0-----:R-:W-:-:S02]  /*56f00*/  IMAD.MOV.U32 R12, RZ, RZ, R4 ;  /* 0x000000ffff0c7224 */ /* 0x001fc400078e0004 */
[----:B------:R-:W-:-:S05]  /*56f10*/  IMAD.MOV.U32 R13, RZ, RZ, R3 ;  /* 0x000000ffff0d7224 */ /* 0x000fca00078e0003 */
        /* <DEDUP_REMOVED lines=17> */
[----:B0-----:R-:W3:Y:S04]  /*57030*/  LDL.64 R12, [R1+0xc0] ;  /* 0x0000c000010c7983 */ /* 0x001ee80000100a00 */
[----:B------:R-:W3:Y:S04]  /*57040*/  LDL.LU R16, [R1+0x1c0] ;  /* 0x0001c00001107983 */ /* 0x000ee80000300800 */
[----:B------:R-:W3:Y:S04]  /*57050*/  LDL.LU R17, [R1+0x1c4] ;  /* 0x0001c40001117983 */ /* 0x000ee80000300800 */
[----:B------:R-:W3:Y:S04]  /*57060*/  LDL.LU R18, [R1+0x1c8] ;  /* 0x0001c80001127983 */ /* 0x000ee80000300800 */
[----:B------:R-:W3:Y:S04]  /*57070*/  LDL.LU R19, [R1+0x1cc] ;  /* 0x0001cc0001137983 */ /* 0x000ee80000300800 */
        /* <DEDUP_REMOVED lines=9> */
[----:B------:R1:W-:Y:S01]  /*57110*/  STL.64 [R1+0xcb8], R34 ;  /* 0x000cb82201007387 */ /* 0x0003e20000100a00 */
[C---:B----4-:R-:W-:Y:S03]  /*57120*/  HMMA.16816.F32.BF16 R4, R8.reuse, R48, R4 ;  /* 0x000000300804723c */ /* 0x050fe60000041804 */
[----:B0-----:R-:W2:Y:S04]  /*57130*/  LDL.LU R32, [R1+0x190] ;  /* 0x0001900001207983 */ /* 0x001ea80000300800 */
[----:B------:R-:W2:Y:S04]  /*57140*/  LDL.LU R33, [R1+0x194] ;  /* 0x0001940001217983 */ /* 0x000ea80000300800 */
[----:B-1----:R-:W2:Y:S04]  /*57150*/  LDL.LU R34, [R1+0x198] ;  /* 0x0001980001227983 */ /* 0x002ea80000300800 */
[----:B------:R-:W2:Y:S04]  /*57160*/  LDL.LU R35, [R1+0x19c] ;  /* 0x00019c0001237983 */ /* 0x000ea80000300800 */
[----:B------:R-:W-:Y:S04]  /*57170*/  STL.64 [R1+0x39f0], R46 ;  /* 0x0039f02e01007387 */ /* 0x000fe80000100a00 */
[----:B------:R0:W-:Y:S04]  /*57180*/  STL.64 [R1+0x39e8], R44 ;  /* 0x0039e82c01007387 */ /* 0x0001e80000100a00 */
[----:B0-----:R-:W4:Y:S04]  /*57190*/  LDL.LU R44, [R1+0x730] ;  /* 0x00073000012c7983 */ /* 0x001f280000300800 */
[----:B------:R-:W4:Y:S04]  /*571a0*/  LDL.LU R45, [R1+0x734] ;  /* 0x00073400012d7983 */ /* 0x000f280000300800 */
[----:B------:R-:W4:Y:S04]  /*571b0*/  LDL.LU R46, [R1+0x738] ;  /* 0x00073800012e7983 */ /* 0x000f280000300800 */
[----:B------:R-:W4:Y:S04]  /*571c0*/  LDL.LU R47, [R1+0x73c] ;  /* 0x00073c00012f7983 */ /* 0x000f280000300800 */
[----:B------:R-:W-:Y:S04]  /*571d0*/  STL.64 [R1+0xca0], R4 ;  /* 0x000ca00401007387 */ /* 0x000fe80000100a00 */
[----:B------:R0:W-:Y:S04]  /*571e0*/  STL.64 [R1+0xca8], R6 ;  /* 0x000ca80601007387 */ /* 0x0001e80000100a00 */
[----:B0-----:R-:W2:Y:S04]  /*571f0*/  LDL.LU.64 R6, [R1+0x3a40] ;  /* 0x003a400001067983 */ /* 0x001ea80000300a00 */
[----:B------:R-:W2:Y:S01]  /*57200*/  LDL.LU.64 R4, [R1+0x3a38] ;  /* 0x003a380001047983 */ /* 0x000ea20000300a00 */
[----:B---3--:R-:W-:Y:S01]  /*57210*/  HMMA.16816.F32.BF16 R40, R8, R56, R40 ;  /* 0x000000380828723c */ /* 0x008fe20000041828 */
[----:B------:R-:W-:-:S02]  /*57220*/  IMAD.MOV.U32 R24, RZ, RZ, R2 ;  /* 0x000000ffff187224 */ /* 0x000fc400078e0002 */
[----:B------:R-:W-:Y:S01]  /*57230*/  IMAD.MOV.U32 R25, RZ, RZ, R0 ;  /* 0x000000ffff197224 */ /* 0x000fe200078e0000 */
[----:B------:R-:W-:Y:S04]  /*57240*/  STL.64 [R1+0x3a00], R50 ;  /* 0x003a003201007387 */ /* 0x000fe80000100a00 */
[----:B------:R-:W-:Y:S01]  /*57250*/  STL.64 [R1+0x39f8], R48 ;  /* 0x0039f83001007387 */ /* 0x000fe20000100a00 */
[----:B------:R-:W-:Y:S01]  /*57260*/  IMAD.MOV.U32 R3, RZ, RZ, R13 ;  /* 0x000000ffff037224 */ /* 0x000fe200078e000d */
[----:B----4-:R-:W-:Y:S02]  /*57270*/  HMMA.16816.F32.BF16 R44, R8, R52, R44 ;  /* 0x00000034082c723c */ /* 0x010fe4000004182c */
[----:B------:R-:W3:Y:S06]  /*57280*/  LDL.LU R8, [R1+0x180] ;  /* 0x0001800001087983 */ /* 0x000eec0000300800 */
[C---:B--2---:R-:W-:Y:S08]  /*57290*/  HMMA.16816.F32.BF16 R20, R4.reuse, R12, R20 ;  /* 0x0000000c0414723c */ /* 0x044ff00000041814 */
[----:B------:R-:W-:Y:S03]  /*572a0*/  HMMA.16816.F32.BF16 R24, R4, R24, R16 ;  /* 0x000000180418723c */ /* 0x000fe60000041810 */
[----:B------:R0:W-:Y:S04]  /*572b0*/  STL.64 [R1+0xc90], R44 ;  /* 0x000c902c01007387 */ /* 0x0001e80000100a00 */
[----:B------:R1:W-:Y:S04]  /*572c0*/  STL.64 [R1+0xc98], R46 ;  /* 0x000c982e01007387 */ /* 0x0003e80000100a00 */
[----:B------:R2:W-:Y:S04]  /*572d0*/  STL.64 [R1+0x980], R40 ;  /* 0x0009802801007387 */ /* 0x0005e80000100a00 */
[----:B------:R-:W-:Y:S04]  /*572e0*/  STL.64 [R1+0x988], R42 ;  /* 0x0009882a01007387 */ /* 0x000fe80000100a00 */
[----:B------:R-:W3:Y:S04]  /*572f0*/  LDL.LU R9, [R1+0x184] ;  /* 0x0001840001097983 */ /* 0x000ee80000300800 */
[----:B------:R-:W3:Y:S04]  /*57300*/  LDL.LU R10, [R1+0x188] ;  /* 0x00018800010a7983 */ /* 0x000ee80000300800 */
[----:B------:R-:W3:Y:S04]  /*57310*/  LDL.LU R11, [R1+0x18c] ;  /* 0x00018c00010b7983 */ /* 0x000ee80000300800 */
[----:B0-----:R-:W4:Y:S04]  /*57320*/  LDL.LU R44, [R1+0x710] ;  /* 0x00071000012c7983 */ /* 0x001f280000300800 */
[----:B------:R-:W4:Y:S04]  /*57330*/  LDL.LU R45, [R1+0x714] ;  /* 0x00071400012d7983 */ /* 0x000f280000300800 */
[----:B-1----:R-:W4:Y:S04]  /*57340*/  LDL.LU R46, [R1+0x718] ;  /* 0x00071800012e7983 */ /* 0x002f280000300800 */
[----:B------:R-:W4:Y:S04]  /*57350*/  LDL.LU R47, [R1+0x71c] ;  /* 0x00071c00012f7983 */ /* 0x000f280000300800 */
[----:B------:R-:W3:Y:S04]  /*57360*/  LDL.LU R48, [R1+0x720] ;  /* 0x0007200001307983 */ /* 0x000ee80000300800 */
[----:B------:R-:W3:Y:S04]  /*57370*/  LDL.LU R49, [R1+0x724] ;  /* 0x0007240001317983 */ /* 0x000ee80000300800 */
[----:B------:R-:W3:Y:S04]  /*57380*/  LDL.LU R50, [R1+0x728] ;  /* 0x0007280001327983 */ /* 0x000ee80000300800 */
[----:B------:R-:W3:Y:S04]  /*57390*/  LDL.LU R51, [R1+0x72c] ;  /* 0x00072c0001337983 */ /* 0x000ee80000300800 */
[----:B--2---:R-:W4:Y:S04]  /*573a0*/  LDL.64 R40, [R1+0x50] ;  /* 0x0000500001287983 */ /* 0x004f280000100a00 */
[----:B------:R0:W-:Y:S04]  /*573b0*/  STL.64 [R1+0xee0], R20 ;  /* 0x000ee01401007387 */ /* 0x0001e80000100a00 */
[----:B------:R1:W-:Y:S04]  /*573c0*/  STL.64 [R1+0xee8], R22 ;  /* 0x000ee81601007387 */ /* 0x0003e80000100a00 */
[----:B0-----:R-:W3:Y:S01]  /*573d0*/  LDL.LU.64 R20, [R1+0x3a30] ;  /* 0x003a300001147983 */ /* 0x001ee20000300a00 */
[----:B-1----:R-:W-:-:S03]  /*573e0*/  IMAD.MOV.U32 R22, RZ, RZ, R12 ;  /* 0x000000ffff167224 */ /* 0x002fc600078e000c */
[----:B------:R-:W2:Y:S04]  /*573f0*/  LDL.LU.64 R12, [R1+0x3a28] ;  /* 0x003a2800010c7983 */ /* 0x000ea80000300a00 */
[----:B------:R-:W2:Y:S04]  /*57400*/  LDL.LU.64 R16, [R1+0x3a20] ;  /* 0x003a200001107983 */ /* 0x000ea80000300a00 */
[----:B------:R-:W-:Y:S04]  /*57410*/  STL.64 [R1+0xe70], R24 ;  /* 0x000e701801007387 */ /* 0x000fe80000100a00 */
[----:B------:R0:W-:Y:S04]  /*57420*/  STL.64 [R1+0xe78], R26 ;  /* 0x000e781a01007387 */ /* 0x0001e80000100a00 */
[----:B0-----:R-:W2:Y:S04]  /*57430*/  LDL.LU R27, [R1+0x3a18] ;  /* 0x003a1800011b7983 */ /* 0x001ea80000300800 */
[----:B------:R-:W2:Y:S02]  /*57440*/  LDL.LU.64 R24, [R1+0x3a10] ;  /* 0x003a100001187983 */ /* 0x000ea40000300a00 */
[----:B--2---:R-:W-:-:S15]  /*57450*/  HMMA.16816.F32.BF16 R28, R4, R24, R28 ;  /* 0x00000018041c723c */ /* 0x004fde000004181c */
[----:B------:R-:W-:-:S04]  /*57460*/  NOP ;  /* 0x0000000000007918 */ /* 0x000fc80000000000 */
[----:B------:R0:W-:Y:S04]  /*57470*/  STL.64 [R1+0xe50], R28 ;  /* 0x000e501c01007387 */ /* 0x0001e80000100a00 */
[----:B------:R-:W-:Y:S04]  /*57480*/  STL.64 [R1+0xe58], R30 ;  /* 0x000e581e01007387 */ /* 0x000fe80000100a00 */
[----:B0-----:R-:W2:Y:S01]  /*57490*/  LDL.LU.64 R28, [R1+0x3a08] ;  /* 0x003a0800011c7983 */ /* 0x001ea20000300a00 */
[----:B------:R-:W-:Y:S03]  /*574a0*/  HMMA.16816.F32.BF16 R36, R4, R12, R36 ;  /* 0x0000000c0424723c */ /* 0x000fe60000041824 */
[----:B------:R-:W4:-:S15]  /*574b0*/  LDL.LU R12, [R1+0x6b0] ;  /* 0x0006b000010c7983 */ /* 0x000f1e0000300800 */
[----:B------:R-:W-:Y:S01]  /*574c0*/  NOP ;  /* 0x0000000000007918 */ /* 0x000fe20000000000 */
[----:B------:R0:W-:Y:S04]  /*574d0*/  STL.64 [R1+0xe30], R36 ;  /* 0x000e302401007387 */ /* 0x0001e80000100a00 */
[----:B------:R1:W-:Y:S04]  /*574e0*/  STL.64 [R1+0xe38], R38 ;  /* 0x000e382601007387 */ /* 0x0003e80000100a00 */
[----:B------:R-:W4:Y:S04]  /*574f0*/  LDL.LU R13, [R1+0x6b4] ;  /* 0x0006b400010d7983 */ /* 0x000f280000300800 */
[----:B------:R-:W4:Y:S04]  /*57500*/  LDL.LU R14, [R1+0x6b8] ;  /* 0x0006b800010e7983 */ /* 0x000f280000300800 */
[----:B------:R-:W4:Y:S04]  /*57510*/  LDL.LU R15, [R1+0x6bc] ;  /* 0x0006bc00010f7983 */ /* 0x000f280000300800 */
[----:B0-----:R-:W4:Y:S01]  /*57520*/  LDL.LU R36, [R1+0x700] ;  /* 0x0007000001247983 */ /* 0x001f220000300800 */
[C---:B---3--:R-:W-:Y:S08]  /*57530*/  HMMA.16816.F32.BF16 R8, R4.reuse, R20, R8 ;  /* 0x000000140408723c */ /* 0x048ff00000041808 */
[----:B--2---:R-:W-:-:S15]  /*57540*/  HMMA.16816.F32.BF16 R32, R4, R28, R32 ;  /* 0x0000001c0420723c */ /* 0x004fde0000041820 */
[----:B------:R-:W-:-:S04]  /*57550*/  NOP ;  /* 0x0000000000007918 */ /* 0x000fc80000000000 */
[----:B------:R0:W-:Y:S04]  /*57560*/  STL.64 [R1+0xe10], R32 ;  /* 0x000e102001007387 */ /* 0x0001e80000100a00 */
[----:B------:R-:W-:Y:S04]  /*57570*/  STL.64 [R1+0xe18], R34 ;  /* 0x000e182201007387 */ /* 0x000fe80000100a00 */
[----:B------:R-:W2:Y:S04]  /*57580*/  LDL.LU R37, [R1+0x704] ;  /* 0x0007040001257983 */ /* 0x000ea80000300800 */
[----:B-1----:R-:W2:Y:S04]  /*57590*/  LDL.LU R38, [R1+0x708] ;  /* 0x0007080001267983 */ /* 0x002ea80000300800 */
[----:B------:R-:W2:Y:S04]  /*575a0*/  LDL.LU R39, [R1+0x70c] ;  /* 0x00070c0001277983 */ /* 0x000ea80000300800 */
[----:B0-----:R-:W2:Y:S04]  /*575b0*/  LDL.64 R32, [R1+0x40] ;  /* 0x0000400001207983 */ /* 0x001ea80000100a00 */
        /* <DEDUP_REMOVED lines=8> */
[----:B------:R-:W0:Y:S01]  /*57640*/  LDSM.16.MT88.4 R8, [R27+UR5+0x4080] ;  /* 0x004080051b08783b */ /* 0x000e220008004200 */
[C---:B------:R-:W-:Y:S08]  /*57650*/  HMMA.16816.F32.BF16 R48, R4.reuse, R16, R48 ;  /* 0x000000100430723c */ /* 0x040ff00000041830 */
[----:B----4-:R-:W-:Y:S01]  /*57660*/  HMMA.16816.F32.BF16 R44, R4, R40, R44 ;  /* 0x00000028042c723c */ /* 0x010fe2000004182c */
[----:B------:R-:W-:-:S02]  /*57670*/  IMAD.MOV.U32 R26, RZ, RZ, R40 ;  /* 0x000000ffff1a7224 */ /* 0x000fc400078e0028 */
[----:B------:R-:W-:Y:S01]  /*57680*/  IMAD.MOV.U32 R19, RZ, RZ, R41 ;  /* 0x000000ffff137224 */ /* 0x000fe200078e0029 */
        /* <DEDUP_REMOVED lines=14> */
[----:B------:R-:W3:Y:S04]  /*57770*/  LDL.LU.64 R42, [R1+0x39e0] ;  /* 0x0039e000012a7983 */ /* 0x000ee80000300a00 */
[----:B------:R-:W4:Y:S04]  /*57780*/  LDL.LU.64 R40, [R1+0x39d8] ;  /* 0x0039d80001287983 */ /* 0x000f280000300a00 */
[----:B------:R-:W-:Y:S04]  /*57790*/  STL.64 [R1+0x3970], R26 ;  /* 0x0039701a01007387 */ /* 0x000fe80000100a00 */
[----:B------:R0:W-:Y:S04]  /*577a0*/  STL.64 [R1+0x3968], R24 ;  /* 0x0039681801007387 */ /* 0x0001e80000100a00 */
[----:B0-----:R-:W3:Y:S04]  /*577b0*/  LDL.LU R24, [R1+0x6e0] ;  /* 0x0006e00001187983 */ /* 0x001ee80000300800 */
[----:B------:R-:W3:Y:S04]  /*577c0*/  LDL.LU R25, [R1+0x6e4] ;  /* 0x0006e40001197983 */ /* 0x000ee80000300800 */
[----:B------:R-:W3:Y:S04]  /*577d0*/  LDL.LU R26, [R1+0x6e8] ;  /* 0x0006e800011a7983 */ /* 0x000ee80000300800 */
[----:B------:R-:W3:Y:S04]  /*577e0*/  LDL.LU R27, [R1+0x6ec] ;  /* 0x0006ec00011b7983 */ /* 0x000ee80000300800 */
[----:B------:R-:W-:Y:S04]  /*577f0*/  STL [R1+0x3950], R19 ;  /* 0x0039501301007387 */ /* 0x000fe80000100800 */
[----:B------:R0:W-:Y:S04]  /*57800*/  STL.64 [R1+0x3948], R16 ;  /* 0x0039481001007387 */ /* 0x0001e80000100a00 */
[----:B0-----:R-:W3:Y:S04]  /*57810*/  LDL.LU R16, [R1+0x6f0] ;  /* 0x0006f00001107983 */ /* 0x001ee80000300800 */
[----:B------:R-:W3:Y:S04]  /*57820*/  LDL.LU R17, [R1+0x6f4] ;  /* 0x0006f40001117983 */ /* 0x000ee80000300800 */
[----:B------:R-:W3:Y:S04]  /*57830*/  LDL.LU R18, [R1+0x6f8] ;  /* 0x0006f80001127983 */ /* 0x000ee80000300800 */
        /* <DEDUP_REMOVED lines=11> */
[C---:B----4-:R-:W-:Y:S08]  /*578f0*/  HMMA.16816.F32.BF16 R8, R4.reuse, R40, R8 ;  /* 0x000000280408723c */ /* 0x050ff00000041808 */
[C---:B---3--:R-:W-:Y:S08]  /*57900*/  HMMA.16816.F32.BF16 R12, R4.reuse, R48, R12 ;  /* 0x00000030040c723c */ /* 0x048ff0000004180c */
[----:B--2---:R-:W-:Y:S01]  /*57910*/  HMMA.16816.F32.BF16 R16, R4, R32, R16 ;  /* 0x000000200410723c */ /* 0x004fe20000041810 */
[----:B------:R-:W-:Y:S04]  /*57920*/  STL.64 [R1+0x3960], R34 ;  /* 0x0039602201007387 */ /* 0x000fe80000100a00 */
[----:B------:R-:W-:-:S14]  /*57930*/  STL.64 [R1+0x3958], R32 ;  /* 0x0039582001007387 */ /* 0x000fdc0000100a00 */
[----:B------:R-:W-:Y:S04]  /*57940*/  STL.64 [R1+0xdb0], R16 ;  /* 0x000db01001007387 */ /* 0x000fe80000100a00 */
[----:B------:R0:W-:Y:S02]  /*57950*/  STL.64 [R1+0xdb8], R18 ;  /* 0x000db81201007387 */ /* 0x0001e40000100a00 */
[----:B0-----:R-:W-:Y:S02]  /*57960*/  HMMA.16816.F32.BF16 R16, R4, R36, R24 ;  /* 0x000000240410723c */ /* 0x001fe40000041818 */
[----:B------:R-:W-:Y:S04]  /*57970*/  STL.64 [R1+0x3980], R38 ;  /* 0x0039802601007387 */ /* 0x000fe80000100a00 */
[----:B------:R-:W-:-:S13]  /*57980*/  STL.64 [R1+0x3978], R36 ;  /* 0x0039782401007387 */ /* 0x000fda0000100a00 */
        /* <DEDUP_REMOVED lines=9> */
[----:B------:R0:W-:Y:S04]  /*57a20*/  STL.64 [R1+0xd80], R8 ;  /* 0x000d800801007387 */ /* 0x0001e80000100a00 */
[----:B------:R1:W-:Y:S04]  /*57a30*/  STL.64 [R1+0xd88], R10 ;  /* 0x000d880a01007387 */ /* 0x0003e80000100a00 */
[----:B0-----:R-:W2:Y:S04]  /*57a40*/  LDL.LU R8, [R1+0x6a0] ;  /* 0x0006a00001087983 */ /* 0x001ea80000300800 */
[----:B------:R0:W-:Y:S04]  /*57a50*/  STL.64 [R1+0xd70], R12 ;  /* 0x000d700c01007387 */ /* 0x0001e80000100a00 */
[----:B------:R3:W-:Y:S04]  /*57a60*/  STL.64 [R1+0xd78], R14 ;  /* 0x000d780e01007387 */ /* 0x0007e80000100a00 */
[----:B------:R-:W2:Y:S04]  /*57a70*/  LDL.LU R9, [R1+0x6a4] ;  /* 0x0006a40001097983 */ /* 0x000ea80000300800 */
[----:B-1----:R-:W2:Y:S04]  /*57a80*/  LDL.LU R10, [R1+0x6a8] ;  /* 0x0006a800010a7983 */ /* 0x002ea80000300800 */
[----:B------:R-:W2:Y:S04]  /*57a90*/  LDL.LU R11, [R1+0x6ac] ;  /* 0x0006ac00010b7983 */ /* 0x000ea80000300800 */
[----:B------:R-:W4:Y:S04]  /*57aa0*/  LDL.LU R16, [R1+0x5f0] ;  /* 0x0005f00001107983 */ /* 0x000f280000300800 */
[----:B------:R-:W4:Y:S04]  /*57ab0*/  LDL.LU R17, [R1+0x5f4] ;  /* 0x0005f40001117983 */ /* 0x000f280000300800 */
[----:B------:R-:W2:Y:S04]  /*57ac0*/  LDL.LU R18, [R1+0x5f8] ;  /* 0x0005f80001127983 */ /* 0x000ea80000300800 */
[----:B------:R-:W2:Y:S01]  /*57ad0*/  LDL.LU R19, [R1+0x5fc] ;  /* 0x0005fc0001137983 */ /* 0x000ea20000300800 */
[----:B------:R-:W-:-:S03]  /*57ae0*/  IMAD.MOV.U32 R40, RZ, RZ, R22 ;  /* 0x000000ffff287224 */ /* 0x000fc600078e0016 */
[----:B--2---:R-:W-:Y:S04]  /*57af0*/  STL.64 [R1+0x39a0], R18 ;  /* 0x0039a01201007387 */ /* 0x004fe80000100a00 */
[----:B----4-:R1:W-:Y:S04]  /*57b00*/  STL.64 [R1+0x3998], R16 ;  /* 0x0039981001007387 */ /* 0x0103e80000100a00 */
        /* <DEDUP_REMOVED lines=8> */
[----:B0-----:R-:W2:Y:S04]  /*57b90*/  LDL.LU R12, [R1+0x170] ;  /* 0x00017000010c7983 */ /* 0x001ea80000300800 */
[----:B------:R-:W2:Y:S04]  /*57ba0*/  LDL.LU R13, [R1+0x174] ;  /* 0x00017400010d7983 */ /* 0x000ea80000300800 */
[----:B---3--:R-:W2:Y:S04]  /*57bb0*/  LDL.LU R14, [R1+0x178] ;  /* 0x00017800010e7983 */ /* 0x008ea80000300800 */
[----:B------:R-:W2:Y:S01]  /*57bc0*/  LDL.LU R15, [R1+0x17c] ;  /* 0x00017c00010f7983 */ /* 0x000ea20000300800 */
[C---:B------:R-:W-:Y:S03]  /*57bd0*/  HMMA.16816.F32.BF16 R8, R4.reuse, R52, R8 ;  /* 0x000000340408723c */ /* 0x040fe60000041808 */
[----:B-1----:R-:W3:Y:S04]  /*57be0*/  LDL.LU R16, [R1+0x690] ;  /* 0x0006900001107983 */ /* 0x002ee80000300800 */
        /* <DEDUP_REMOVED lines=9> */
[----:B------:R-:W-:Y:S04]  /*57c80*/  STL.64 [R1+0x3920], R50 ;  /* 0x0039203201007387 */ /* 0x000fe80000100a00 */
[----:B------:R-:W-:Y:S04]  /*57c90*/  STL.64 [R1+0x3918], R48 ;  /* 0x0039183001007387 */ /* 0x000fe80000100a00 */
[----:B------:R-:W4:Y:S04]  /*57ca0*/  LDL.LU R44, [R1+0x840] ;  /* 0x00084000012c7983 */ /* 0x000f280000300800 */
[----:B------:R0:W-:Y:S04]  /*57cb0*/  STL.64 [R1+0xd60], R8 ;  /* 0x000d600801007387 */ /* 0x0001e80000100a00 */
[----:B------:R1:W-:Y:S04]  /*57cc0*/  STL.64 [R1+0xd68], R10 ;  /* 0x000d680a01007387 */ /* 0x0003e80000100a00 */
[----:B------:R-:W4:Y:S04]  /*57cd0*/  LDL.LU R45, [R1+0x844] ;  /* 0x00084400012d7983 */ /* 0x000f280000300800 */
[----:B------:R-:W4:Y:S04]  /*57ce0*/  LDL.LU R46, [R1+0x848] ;  /* 0x00084800012e7983 */ /* 0x000f280000300800 */
[----:B------:R-:W4:Y:S04]  /*57cf0*/  LDL.LU R47, [R1+0x84c] ;  /* 0x00084c00012f7983 */ /* 0x000f280000300800 */
[----:B0-----:R-:W4:Y:S04]  /*57d00*/  LDL.LU R8, [R1+0x830] ;  /* 0x0008300001087983 */ /* 0x001f280000300800 */
[----:B------:R-:W4:Y:S04]  /*57d10*/  LDL.LU R9, [R1+0x834] ;  /* 0x0008340001097983 */ /* 0x000f280000300800 */
[----:B-1----:R-:W4:Y:S04]  /*57d20*/  LDL.LU R10, [R1+0x838] ;  /* 0x00083800010a7983 */ /* 0x002f280000300800 */
[----:B------:R-:W4:Y:S04]  /*57d30*/  LDL.LU R11, [R1+0x83c] ;  /* 0x00083c00010b7983 */ /* 0x000f280000300800 */
[----:B------:R-:W-:Y:S04]  /*57d40*/  STL.64 [R1+0x3910], R54 ;  /* 0x0039103601007387 */ /* 0x000fe80000100a00 */
[----:B------:R0:W-:Y:S04]  /*57d50*/  STL.64 [R1+0x3908], R52 ;  /* 0x0039083401007387 */ /* 0x0001e80000100a00 */
[----:B0-----:R-:W4:Y:S04]  /*57d60*/  LDL.LU R52, [R1+0x1720] ;  /* 0x0017200001347983 */ /* 0x001f280000300800 */
[----:B------:R-:W4:Y:S04]  /*57d70*/  LDL.LU R53, [R1+0x1724] ;  /* 0x0017240001357983 */ /* 0x000f280000300800 */
[----:B------:R-:W4:Y:S04]  /*57d80*/  LDL.LU R54, [R1+0x1728] ;  /* 0x0017280001367983 */ /* 0x000f280000300800 */
[----:B------:R-:W4:Y:S01]  /*57d90*/  LDL.LU R55, [R1+0x172c] ;  /* 0x00172c0001377983 */ /* 0x000f220000300800 */
[----:B--2---:R-:W-:Y:S03]  /*57da0*/  HMMA.16816.F32.BF16 R4, R4, R56, R12 ;  /* 0x000000380404723c */ /* 0x004fe6000004180c */
[----:B------:R-:W2:Y:S04]  /*57db0*/  LDL.LU.64 R14, [R1+0x39b0] ;  /* 0x0039b000010e7983 */ /* 0x000ea80000300a00 */
[----:B------:R-:W2:Y:S01]  /*57dc0*/  LDL.LU.64 R12, [R1+0x39a8] ;  /* 0x0039a800010c7983 */ /* 0x000ea20000300a00 */
[----:B------:R-:W-:-:S02]  /*57dd0*/  IMAD.MOV.U32 R41, RZ, RZ, R3 ;  /* 0x000000ffff297224 */ /* 0x000fc400078e0003 */
[----:B------:R-:W-:-:S09]  /*57de0*/  IMAD.MOV.U32 R48, RZ, RZ, R2 ;  /* 0x000000ffff307224 */ /* 0x000fd200078e0002 */
[----:B------:R0:W-:Y:S04]  /*57df0*/  STL.64 [R1+0x860], R4 ;  /* 0x0008600401007387 */ /* 0x0001e80000100a00 */
[----:B------:R1:W-:Y:S04]  /*57e00*/  STL.64 [R1+0x868], R6 ;  /* 0x0008680601007387 */ /* 0x0003e80000100a00 */
[----:B0-----:R-:W4:Y:S04]  /*57e10*/  LDL.LU R4, [R1+0x5d0] ;  /* 0x0005d00001047983 */ /* 0x001f280000300800 */
[----:B------:R-:W4:Y:S04]  /*57e20*/  LDL.LU R5, [R1+0x5d4] ;  /* 0x0005d40001057983 */ /* 0x000f280000300800 */
[----:B-1----:R-:W4:Y:S04]  /*57e30*/  LDL.LU R6, [R1+0x5d8] ;  /* 0x0005d80001067983 */ /* 0x002f280000300800 */
[----:B------:R-:W4:Y:S01]  /*57e40*/  LDL.LU R7, [R1+0x5dc] ;  /* 0x0005dc0001077983 */ /* 0x000f220000300800 */
[----:B------:R-:W-:-:S02]  /*57e50*/  IMAD.MOV.U32 R49, RZ, RZ, R0 ;  /* 0x000000ffff317224 */ /* 0x000fc400078e0000 */
[----:B---3--:R-:W-:Y:S02]  /*57e60*/  IMAD.MOV.U32 R2, RZ, RZ, R24 ;  /* 0x000000ffff027224 */ /* 0x008fe400078e0018 */
[----:B------:R-:W-:Y:S01]  /*57e70*/  IMAD.MOV.U32 R0, RZ, RZ, R25 ;  /* 0x000000ffff007224 */ /* 0x000fe200078e0019 */
[C---:B--2---:R-:W-:Y:S08]  /*57e80*/  HMMA.16816.F32.BF16 R40, R12.reuse, R40, R16 ;  /* 0x000000280c28723c */ /* 0x044ff00000041810 */
[C---:B----4-:R-:W-:Y:S01]  /*57e90*/  HMMA.16816.F32.BF16 R36, R12.reuse, R24, R36 ;  /* 0x000000180c24723c */ /* 0x050fe20000041824 */
[----:B------:R-:W2:Y:S04]  /*57ea0*/  LDL.LU.64 R18, [R1+0x39a0] ;  /* 0x0039a00001127983 */ /* 0x000ea80000300a00 */
[----:B------:R-:W2:Y:S06]  /*57eb0*/  LDL.LU.64 R16, [R1+0x3998] ;  /* 0x0039980001107983 */ /* 0x000eac0000300a00 */
[----:B------:R-:W-:Y:S04]  /*57ec0*/  STL.64 [R1+0x590], R40 ;  /* 0x0005902801007387 */ /* 0x000fe80000100a00 */
[----:B------:R0:W-:Y:S04]  /*57ed0*/  STL.64 [R1+0x598], R42 ;  /* 0x0005982a01007387 */ /* 0x0001e80000100a00 */
[----:B0-----:R-:W3:Y:S04]  /*57ee0*/  LDL.LU.64 R42, [R1+0x3990] ;  /* 0x00399000012a7983 */ /* 0x001ee80000300a00 */
[----:B------:R-:W4:Y:S04]  /*57ef0*/  LDL.LU.64 R40, [R1+0x3988] ;  /* 0x0039880001287983 */ /* 0x000f280000300a00 */
[----:B------:R-:W-:Y:S04]  /*57f00*/  STL.64 [R1+0x580], R36 ;  /* 0x0005802401007387 */ /* 0x000fe80000100a00 */
[----:B------:R0:W-:Y:S04]  /*57f10*/  STL.64 [R1+0x588], R38 ;  /* 0x0005882601007387 */ /* 0x0001e80000100a00 */
[----:B0-----:R-:W3:Y:S04]  /*57f20*/  LDL.LU.64 R38, [R1+0x3980] ;  /* 0x0039800001267983 */ /* 0x001ee80000300a00 */
[----:B------:R-:W3:Y:S04]  /*57f30*/  LDL.LU.64 R36, [R1+0x3978] ;  /* 0x0039780001247983 */ /* 0x000ee80000300a00 */
[----:B------:R-:W3:Y:S04]  /*57f40*/  LDL.LU.64 R26, [R1+0x3970] ;  /* 0x00397000011a7983 */ /* 0x000ee80000300a00 */
[----:B------:R-:W3:Y:S01]  /*57f50*/  LDL.LU.64 R24, [R1+0x3968] ;  /* 0x0039680001187983 */ /* 0x000ee20000300a00 */
[----:B------:R-:W-:Y:S01]  /*57f60*/  IMAD.MOV.U32 R3, RZ, RZ, R29 ;  /* 0x000000ffff037224 */ /* 0x000fe200078e001d */
[C---:B--2---:R-:W-:Y:S08]  /*57f70*/  HMMA.16816.F32.BF16 R16, R12.reuse, R28, R16 ;  /* 0x0000001c0c10723c */ /* 0x044ff00000041810 */
[----:B---3--:R-:W-:-:S15]  /*57f80*/  HMMA.16816.F32.BF16 R32, R12, R24, R32 ;  /* 0x000000180c20723c */ /* 0x008fde0000041820 */
[----:B------:R-:W-:-:S04]  /*57f90*/  NOP ;  /* 0x0000000000007918 */ /* 0x000fc80000000000 */
[----:B------:R-:W-:Y:S04]  /*57fa0*/  STL.64 [R1+0x570], R32 ;  /* 0x0005702001007387 */ /* 0x000fe80000100a00 */
[----:B------:R0:W-:Y:S04]  /*57fb0*/  STL.64 [R1+0x578], R34 ;  /* 0x0005782201007387 */ /* 0x0001e80000100a00 */
[----:B0-----:R-:W2:Y:S04]  /*57fc0*/  LDL.LU.64 R34, [R1+0x3960] ;  /* 0x0039600001227983 */ /* 0x001ea80000300a00 */
[----:B------:R-:W3:Y:S04]  /*57fd0*/  LDL.LU.64 R32, [R1+0x3958] ;  /* 0x0039580001207983 */ /* 0x000ee80000300a00 */
[----:B------:R-:W-:Y:S04]  /*57fe0*/  STL.64 [R1+0x560], R16 ;  /* 0x0005601001007387 */ /* 0x000fe80000100a00 */
[----:B------:R0:W-:Y:S04]  /*57ff0*/  STL.64 [R1+0x568], R18 ;  /* 0x0005681201007387 */ /* 0x0001e80000100a00 */
[----:B0-----:R-:W2:Y:S04]  /*58000*/  LDL.LU R19, [R1+0x3950] ;  /* 0x0039500001137983 */ /* 0x001ea80000300800 */
[----:B------:R-:W2:Y:S01]  /*58010*/  LDL.LU.64 R16, [R1+0x3948] ;  /* 0x0039480001107983 */ /* 0x000ea20000300a00 */
[----:B------:R-:W-:-:S03]  /*58020*/  IMAD.MOV.U32 R18, RZ, RZ, R28 ;  /* 0x000000ffff127224 */ /* 0x000fc600078e001c */
[----:B------:R-:W2:Y:S02]  /*58030*/  LDL.LU.64 R28, [R1+0x3940] ;  /* 0x00394000011c7983 */ /* 0x000ea40000300a00 */
        /* <DEDUP_REMOVED lines=9> */
[----:B------:R-:W3:Y:S01]  /*580d0*/  LDL.LU R31, [R1+0x173c] ;  /* 0x00173c00011f7983 */ /* 0x000ee20000300800 */
[----:B--2---:R-:W-:Y:S03]  /*580e0*/  HMMA.16816.F32.BF16 R4, R12, R20, R4 ;  /* 0x000000140c04723c */ /* 0x004fe60000041804 */
[----:B------:R0:W-:Y:S04]  /*580f0*/  STL.64 [R1+0x38d0], R20 ;  /* 0x0038d01401007387 */ /* 0x0001e80000100a00 */
[----:B0-----:R-:W2:-:S12]  /*58100*/  LDL.LU R20, [R1+0x1740] ;  /* 0x0017400001147983 */ /* 0x001e980000300800 */
[----:B------:R-:W-:Y:S04]  /*58110*/  STL.64 [R1+0x10], R4 ;  /* 0x0000100401007387 */ /* 0x000fe80000100a00 */
[----:B------:R-:W-:Y:S04]  /*58120*/  STL.64 [R1+0x18], R6 ;  /* 0x0000180601007387 */ /* 0x000fe80000100a00 */
[----:B------:R-:W2:Y:S04]  /*58130*/  LDL.LU R21, [R1+0x1744] ;  /* 0x0017440001157983 */ /* 0x000ea80000300800 */
[----:B------:R-:W2:Y:S04]  /*58140*/  LDL.LU R22, [R1+0x1748] ;  /* 0x0017480001167983 */ /* 0x000ea80000300800 */
[----:B------:R-:W2:Y:S04]  /*58150*/  LDL.LU R23, [R1+0x174c] ;  /* 0x00174c0001177983 */ /* 0x000ea80000300800 */
[----:B------:R-:W0:Y:S04]  /*58160*/  LDSM.16.MT88.4 R4, [R27+UR5+0x4100] ;  /* 0x004100051b04783b */ /* 0x000e280008004200 */
[----:B------:R-:W-:Y:S04]  /*58170*/  STL [R1+0x38e0], R27 ;  /* 0x0038e01b01007387 */ /* 0x000fe80000100800 */
[----:B------:R-:W-:Y:S04]  /*58180*/  STL.64 [R1+0x38d8], R24 ;  /* 0x0038d81801007387 */ /* 0x000fe80000100a00 */
[----:B0-----:R-:W-:Y:S04]  /*58190*/  STL.64 [R1+0x3880], R6 ;  /* 0x0038800601007387 */ /* 0x001fe80000100a00 */
[----:B------:R0:W-:Y:S04]  /*581a0*/  STL.64 [R1+0x3878], R4 ;  /* 0x0038780401007387 */ /* 0x0001e80000100a00 */
[----:B------:R-:W-:Y:S01]  /*581b0*/  STL.64 [R1+0x38e8], R16 ;  /* 0x0038e81001007387 */ /* 0x000fe20000100a00 */
[----:B0-----:R-:W-:-:S02]  /*581c0*/  IMAD.MOV.U32 R4, RZ, RZ, R26 ;  /* 0x000000ffff047224 */ /* 0x001fc400078e001a */
[----:B------:R-:W-:-:S07]  /*581d0*/  IMAD.MOV.U32 R5, RZ, RZ, R19 ;  /* 0x000000ffff057224 */ /* 0x000fce00078e0013 */
[C---:B---3--:R-:W-:Y:S08]  /*581e0*/  HMMA.16816.F32.BF16 R24, R12.reuse, R4, R28 ;  /* 0x000000040c18723c */ /* 0x048ff0000004181c */
[----:B--2---:R-:W-:-:S15]  /*581f0*/  HMMA.16816.F32.BF16 R20, R12, R16, R20 ;  /* 0x000000100c14723c */ /* 0x004fde0000041814 */
[----:B------:R-:W-:-:S04]  /*58200*/  NOP ;  /* 0x0000000000007918 */ /* 0x000fc80000000000 */
[----:B------:R-:W-:Y:S04]  /*58210*/  STL.64 [R1+0x640], R20 ;  /* 0x0006401401007387 */ /* 0x000fe80000100a00 */
[----:B------:R0:W-:Y:S04]  /*58220*/  STL.64 [R1+0x648], R22 ;  /* 0x0006481601007387 */ /* 0x0001e80000100a00 */
[----:B------:R1:W-:Y:S01]  /*58230*/  STL.64 [R1+0x38f0], R4 ;  /* 0x0038f00401007387 */ /* 0x0003e20000100a00 */
[C---:B0-----:R-:W-:Y:S08]  /*58240*/  HMMA.16816.F32.BF16 R20, R12.reuse, R48, R52 ;  /* 0x000000300c14723c */ /* 0x041ff00000041834 */
[C---:B-1----:R-:W-:Y:S01]  /*58250*/  HMMA.16816.F32.BF16 R4, R12.reuse, R32, R44 ;  /* 0x000000200c04723c */ /* 0x042fe2000004182c */
        /* <DEDUP_REMOVED lines=8> */
[----:B------:R-:W4:Y:S01]  /*582e0*/  LDL.LU R44, [R1+0x820] ;  /* 0x00082000012c7983 */ /* 0x000f220000300800 */
[----:B0-----:R-:W-:-:S15]  /*582f0*/  HMMA.16816.F32.BF16 R4, R12, R36, R8 ;  /* 0x000000240c04723c */ /* 0x001fde0000041808 */
[----:B------:R-:W-:-:S04]  /*58300*/  NOP ;  /* 0x0000000000007918 */ /* 0x000fc80000000000 */
[----:B------:R0:W-:Y:S04]  /*58310*/  STL.64 [R1+0x600], R4 ;  /* 0x0006000401007387 */ /* 0x0001e80000100a00 */
[----:B------:R1:W-:Y:S04]  /*58320*/  STL.64 [R1+0x608], R6 ;  /* 0x0006080601007387 */ /* 0x0003e80000100a00 */
[----:B------:R-:W4:Y:S04]  /*58330*/  LDL.LU R45, [R1+0x824] ;  /* 0x00082400012d7983 */ /* 0x000f280000300800 */
[----:B------:R-:W4:Y:S04]  /*58340*/  LDL.LU R46, [R1+0x828] ;  /* 0x00082800012e7983 */ /* 0x000f280000300800 */
[----:B------:R-:W4:Y:S04]  /*58350*/  LDL.LU R47, [R1+0x82c] ;  /* 0x00082c00012f7983 */ /* 0x000f280000300800 */
        /* <DEDUP_REMOVED lines=48> */
[----:B------:R-:W2:Y:S02]  /*58660*/  LDL.LU.64 R48, [R1+0x3918] ;  /* 0x0039180001307983 */ /* 0x000ea40000300a00 */
[----:B--2---:R-:W-:-:S15]  /*58670*/  HMMA.16816.F32.BF16 R52, R12, R48, R52 ;  /* 0x000000300c34723c */ /* 0x004fde0000041834 */
[----:B------:R-:W-:-:S04]  /*58680*/  NOP ;  /* 0x0000000000007918 */ /* 0x000fc80000000000 */
        /* <DEDUP_REMOVED lines=16> */
[----:B---3--:R-:W-:Y:S03]  /*58790*/  HMMA.16816.F32.BF16 R48, R12, R56, R48 ;  /* 0x000000380c30723c */ /* 0x008fe60000041830 */
[----:B------:R-:W3:Y:S01]  /*587a0*/  LDL.LU R12, [R1+0x510] ;  /* 0x00051000010c7983 */ /* 0x000ee20000300800 */
[----:B------:R-:W-:-:S02]  /*587b0*/  IMAD.MOV.U32 R20, RZ, RZ, R2 ;  /* 0x000000ffff147224 */ /* 0x000fc400078e0002 */
[----:B------:R-:W-:Y:S02]  /*587c0*/  IMAD.MOV.U32 R21, RZ, RZ, R0 ;  /* 0x000000ffff157224 */ /* 0x000fe400078e0000 */
[----:B------:R-:W-:Y:S02]  /*587d0*/  IMAD.MOV.U32 R2, RZ, RZ, R16 ;  /* 0x000000ffff027224 */ /* 0x000fe400078e0010 */
[----:B------:R-:W-:-:S09]  /*587e0*/  IMAD.MOV.U32 R0, RZ, RZ, R17 ;  /* 0x000000ffff007224 */ /* 0x000fd200078e0011 */
        /* <DEDUP_REMOVED lines=8> */
[----:B------:R-:W3:Y:S01]  /*58870*/  LDL.LU R51, [R1+0x7dc] ;  /* 0x0007dc0001337983 */ /* 0x000ee20000300800 */
[C---:B--2---:R-:W-:Y:S08]  /*58880*/  HMMA.16816.F32.BF16 R4, R8.reuse, R16, R4 ;  /* 0x000000100804723c */ /* 0x044ff00000041804 */
[C---:B------:R-:W-:Y:S11]  /*58890*/  HMMA.16816.F32.BF16 R20, R8.reuse, R20, R24 ;  /* 0x000000140814723c */ /* 0x040ff60000041818 */
[----:B------:R0:W-:Y:S04]  /*588a0*/  STL.64 [R1+0x850], R4 ;  /* 0x0008500401007387 */ /* 0x0001e80000100a00 */
[----:B------:R-:W-:Y:S04]  /*588b0*/  STL.64 [R1+0x858], R6 ;  /* 0x0008580601007387 */ /* 0x000fe80000100a00 */
[----:B0-----:R-:W2:Y:S04]  /*588c0*/  LDL.LU.64 R4, [R1+0x38f0] ;  /* 0x0038f00001047983 */ /* 0x001ea80000300a00 */
[----:B------:R-:W2:Y:S04]  /*588d0*/  LDL.LU.64 R16, [R1+0x38e8] ;  /* 0x0038e80001107983 */ /* 0x000ea80000300a00 */
[----:B------:R-:W2:Y:S04]  /*588e0*/  LDL.LU R27, [R1+0x38e0] ;  /* 0x0038e000011b7983 */ /* 0x000ea80000300800 */
[----:B------:R-:W2:Y:S04]  /*588f0*/  LDL.LU.64 R24, [R1+0x38d8] ;  /* 0x0038d80001187983 */ /* 0x000ea80000300a00 */
[----:B------:R0:W-:Y:S04]  /*58900*/  STL.64 [R1+0x840], R20 ;  /* 0x0008401401007387 */ /* 0x0001e80000100a00 */
[----:B------:R-:W-:Y:S04]  /*58910*/  STL.64 [R1+0x848], R22 ;  /* 0x0008481601007387 */ /* 0x000fe80000100a00 */
[----:B0-----:R-:W3:Y:S01]  /*58920*/  LDL.LU.64 R20, [R1+0x38d0] ;  /* 0x0038d00001147983 */ /* 0x001ee20000300a00 */
[----:B--2---:R-:W-:-:S15]  /*58930*/  HMMA.16816.F32.BF16 R28, R8, R24, R28 ;  /* 0x00000018081c723c */ /* 0x004fde000004181c */
[----:B------:R-:W-:-:S04]  /*58940*/  NOP ;  /* 0x0000000000007918 */ /* 0x000fc80000000000 */
[----:B------:R0:W-:Y:S04]  /*58950*/  STL.64 [R1+0x830], R28 ;  /* 0x0008301c01007387 */ /* 0x0001e80000100a00 */
[----:B------:R-:W-:Y:S04]  /*58960*/  STL.64 [R1+0x838], R30 ;  /* 0x0008381e01007387 */ /* 0x000fe80000100a00 */
[----:B0-----:R-:W2:Y:S01]  /*58970*/  LDL.LU.64 R28, [R1+0x38c8] ;  /* 0x0038c800011c7983 */ /* 0x001ea20000300a00 */
[----:B------:R-:W-:Y:S02]  /*58980*/  IMAD.MOV.U32 R32, RZ, RZ, R18 ;  /* 0x000000ffff207224 */ /* 0x000fe400078e0012 */
[----:B------:R-:W-:-:S07]  /*58990*/  IMAD.MOV.U32 R33, RZ, RZ, R3 ;  /* 0x000000ffff217224 */ /* 0x000fce00078e0003 */
[----:B---3--:R-:W-:Y:S01]  /*589a0*/  HMMA.16816.F32.BF16 R12, R8, R32, R12 ;  /* 0x00000020080c723c */ /* 0x008fe2000004180c */
[----:B------:R-:W3:-:S15]  /*589b0*/  LDL.64 R32, [R1+0x40] ;  /* 0x0000400001207983 */ /* 0x000ede0000100a00 */
[----:B------:R-:W-:-:S03]  /*589c0*/  NOP ;  /* 0x0000000000007918 */ /* 0x000fc60000000000 */
[----:B------:R-:W-:Y:S04]  /*589d0*/  STL.64 [R1+0x820], R12 ;  /* 0x0008200c01007387 */ /* 0x000fe80000100a00 */
[----:B------:R2:W-:Y:S01]  /*589e0*/  STL.64 [R1+0x828], R14 ;  /* 0x0008280e01007387 */ /* 0x0005e20000100a00 */
[C---:B------:R-:W-:Y:S08]  /*589f0*/  HMMA.16816.F32.BF16 R20, R8.reuse, R20, R36 ;  /* 0x000000140814723c */ /* 0x040ff00000041824 */
[----:B--2---:R-:W-:Y:S01]  /*58a00*/  HMMA.16816.F32.BF16 R12, R8, R28, R40 ;  /* 0x0000001c080c723c */ /* 0x004fe20000041828 */
[----:B------:R0:W-:Y:S04]  /*58a10*/  STL.64 [R1+0x3868], R28 ;  /* 0x0038681c01007387 */ /* 0x0001e80000100a00 */
[----:B0-----:R-:W2:-:S14]  /*58a20*/  LDL.LU R28, [R1+0x7e0] ;  /* 0x0007e000011c7983 */ /* 0x001e9c0000300800 */
[----:B------:R-:W-:Y:S04]  /*58a30*/  STL.64 [R1+0x810], R12 ;  /* 0x0008100c01007387 */ /* 0x000fe80000100a00 */
[----:B------:R-:W-:Y:S04]  /*58a40*/  STL.64 [R1+0x818], R14 ;  /* 0x0008180e01007387 */ /* 0x000fe80000100a00 */
[----:B------:R-:W0:Y:S04]  /*58a50*/  LDSM.16.MT88.4 R12, [R27+UR5+0x4180] ;  /* 0x004180051b0c783b */ /* 0x000e280008004200 */
[----:B------:R-:W2:Y:S04]  /*58a60*/  LDL.LU R29, [R1+0x7e4] ;  /* 0x0007e400011d7983 */ /* 0x000ea80000300800 */
[----:B------:R-:W2:Y:S04]  /*58a70*/  LDL.LU R30, [R1+0x7e8] ;  /* 0x0007e800011e7983 */ /* 0x000ea80000300800 */
[----:B------:R-:W2:Y:S04]  /*58a80*/  LDL.LU R31, [R1+0x7ec] ;  /* 0x0007ec00011f7983 */ /* 0x000ea80000300800 */
[----:B------:R-:W4:Y:S04]  /*58a90*/  LDL.LU R36, [R1+0x7b0] ;  /* 0x0007b00001247983 */ /* 0x000f280000300800 */
[----:B------:R1:W-:Y:S04]  /*58aa0*/  STL.64 [R1+0x800], R20 ;  /* 0x0008001401007387 */ /* 0x0003e80000100a00 */
[----:B------:R0:W-:Y:S04]  /*58ab0*/  STL.64 [R1+0x808], R22 ;  /* 0x0008081601007387 */ /* 0x0001e80000100a00 */
[----:B------:R-:W4:Y:S04]  /*58ac0*/  LDL.LU R37, [R1+0x7b4] ;  /* 0x0007b40001257983 */ /* 0x000f280000300800 */
[----:B------:R-:W4:Y:S04]  /*58ad0*/  LDL.LU R38, [R1+0x7b8] ;  /* 0x0007b80001267983 */ /* 0x000f280000300800 */
[----:B------:R-:W4:Y:S04]  /*58ae0*/  LDL.LU R39, [R1+0x7bc] ;  /* 0x0007bc0001277983 */ /* 0x000f280000300800 */
[----:B------:R-:W4:Y:S04]  /*58af0*/  LDL.LU R40, [R1+0x7a0] ;  /* 0x0007a00001287983 */ /* 0x000f280000300800 */
[----:B------:R-:W4:Y:S04]  /*58b00*/  LDL.LU R41, [R1+0x7a4] ;  /* 0x0007a40001297983 */ /* 0x000f280000300800 */
[----:B------:R-:W4:Y:S04]  /*58b10*/  LDL.LU R42, [R1+0x7a8] ;  /* 0x0007a800012a7983 */ /* 0x000f280000300800 */
[----:B------:R-:W4:Y:S04]  /*58b20*/  LDL.LU R43, [R1+0x7ac] ;  /* 0x0007ac00012b7983 */ /* 0x000f280000300800 */
[----:B-1----:R-:W4:Y:S04]  /*58b30*/  LDL.LU R20, [R1+0x790] ;  /* 0x0007900001147983 */ /* 0x002f280000300800 */
[----:B------:R-:W4:Y:S04]  /*58b40*/  LDL.LU R21, [R1+0x794] ;  /* 0x0007940001157983 */ /* 0x000f280000300800 */
[----:B0-----:R-:W4:Y:S04]  /*58b50*/  LDL.LU R22, [R1+0x798] ;  /* 0x0007980001167983 */ /* 0x001f280000300800 */
[----:B------:R-:W4:Y:S04]  /*58b60*/  LDL.LU R23, [R1+0x79c] ;  /* 0x00079c0001177983 */ /* 0x000f280000300800 */
[----:B------:R-:W-:Y:S04]  /*58b70*/  STL.64 [R1+0x3808], R14 ;  /* 0x0038080e01007387 */ /* 0x000fe80000100a00 */
[----:B------:R0:W-:Y:S04]  /*58b80*/  STL.64 [R1+0x3800], R12 ;  /* 0x0038000c01007387 */ /* 0x0001e80000100a00 */
[----:B0-----:R-:W4:Y:S04]  /*58b90*/  LDL.LU R12, [R1+0x7c0] ;  /* 0x0007c000010c7983 */ /* 0x001f280000300800 */
[----:B------:R-:W4:Y:S04]  /*58ba0*/  LDL.LU R13, [R1+0x7c4] ;  /* 0x0007c400010d7983 */ /* 0x000f280000300800 */
[----:B------:R-:W4:Y:S04]  /*58bb0*/  LDL.LU R14, [R1+0x7c8] ;  /* 0x0007c800010e7983 */ /* 0x000f280000300800 */
[----:B------:R-:W4:Y:S01]  /*58bc0*/  LDL.LU R15, [R1+0x7cc] ;  /* 0x0007cc00010f7983 */ /* 0x000f220000300800 */
[----:B------:R-:W-:Y:S03]  /*58bd0*/  HMMA.16816.F32.BF16 R4, R8, R4, R48 ;  /* 0x000000040804723c */ /* 0x000fe60000041830 */
[----:B------:R-:W4:Y:S01]  /*58be0*/  LDL.LU R48, [R1+0x780] ;  /* 0x0007800001307983 */ /* 0x000f220000300800 */
[----:B---3--:R-:W-:-:S04]  /*58bf0*/  IMAD.MOV.U32 R3, RZ, RZ, R33 ;  /* 0x000000ffff037224 */ /* 0x008fc800078e0021 */
[----:B--2---:R-:W-:-:S15]  /*58c00*/  HMMA.16816.F32.BF16 R28, R8, R16, R28 ;  /* 0x00000010081c723c */ /* 0x004fde000004181c */
[----:B------:R-:W-:-:S04]  /*58c10*/  NOP ;  /* 0x0000000000007918 */ /* 0x000fc80000000000 */
[----:B------:R-:W-:Y:S04]  /*58c20*/  STL.64 [R1+0x7f0], R28 ;  /* 0x0007f01c01007387 */ /* 0x000fe80000100a00 */
[----:B------:R-:W-:Y:S04]  /*58c30*/  STL.64 [R1+0x7f8], R30 ;  /* 0x0007f81e01007387 */ /* 0x000fe80000100a00 */
        /* <DEDUP_REMOVED lines=8> */
[----:B------:R-:W3:Y:S01]  /*58cc0*/  LDL.LU R7, [R1+0x77c] ;  /* 0x00077c0001077983 */ /* 0x000ee20000300800 */
[----:B----4-:R-:W-:-:S15]  /*58cd0*/  HMMA.16816.F32.BF16 R12, R8, R32, R12 ;  /* 0x00000020080c723c */ /* 0x010fde000004180c */
[----:B------:R-:W-:-:S04]  /*58ce0*/  NOP ;  /* 0x0000000000007918 */ /* 0x000fc80000000000 */
[----:B------:R-:W-:Y:S04]  /*58cf0*/  STL.64 [R1+0x7d0], R12 ;  /* 0x0007d00c01007387 */ /* 0x000fe80000100a00 */
[----:B------:R0:W-:Y:S04]  /*58d00*/  STL.64 [R1+0x7d8], R14 ;  /* 0x0007d80e01007387 */ /* 0x0001e80000100a00 */
[----:B------:R-:W4:Y:S01]  /*58d10*/  LDL.LU.64 R34, [R1+0x38c0] ;  /* 0x0038c00001227983 */ /* 0x000f220000300a00 */
[----:B0-----:R-:W-:-:S03]  /*58d20*/  IMAD.MOV.U32 R14, RZ, RZ, R32 ;  /* 0x000000ffff0e7224 */ /* 0x001fc600078e0020 */
[----:B------:R-:W2:Y:S04]  /*58d30*/  LDL.LU.64 R32, [R1+0x38b8] ;  /* 0x0038b80001207983 */ /* 0x000ea80000300a00 */
[----:B------:R0:W-:Y:S04]  /*58d40*/  STL [R1+0x3870], R14 ;  /* 0x0038700e01007387 */ /* 0x0001e80000100800 */
        /* <DEDUP_REMOVED lines=9> */
[----:B------:R-:W2:Y:S04]  /*58de0*/  LDL.LU.64 R36, [R1+0x38a8] ;  /* 0x0038a80001247983 */ /* 0x000ea80000300a00 */
[----:B----4-:R-:W-:Y:S04]  /*58df0*/  STL.64 [R1+0x3860], R34 ;  /* 0x0038602201007387 */ /* 0x010fe80000100a00 */
        /* <DEDUP_REMOVED lines=22> */
[----:B0-----:R-:W2:Y:S04]  /*58f60*/  LDL.64 R40, [R1+0xb0] ;  /* 0x0000b00001287983 */ /* 0x001ea80000100a00 */
[----:B------:R-:W-:Y:S04]  /*58f70*/  STL.64 [R1+0x790], R48 ;  /* 0x0007903001007387 */ /* 0x000fe80000100a00 */
[----:B------:R0:W-:Y:S04]  /*58f80*/  STL.64 [R1+0x798], R50 ;  /* 0x0007983201007387 */ /* 0x0001e80000100a00 */
[----:B0-----:R-:W2:Y:S04]  /*58f90*/  LDL.LU.64 R50, [R1+0x3890] ;  /* 0x0038900001327983 */ /* 0x001ea80000300a00 */
        /* <DEDUP_REMOVED lines=15> */
[----:B0-----:R-:W2:Y:S04]  /*59090*/  LDL.LU R48, [R1+0x760] ;  /* 0x0007600001307983 */ /* 0x001ea80000300800 */
[----:B------:R-:W2:Y:S04]  /*590a0*/  LDL.LU R49, [R1+0x764] ;  /* 0x0007640001317983 */ /* 0x000ea80000300800 */
[----:B------:R-:W2:Y:S04]  /*590b0*/  LDL.LU R50, [R1+0x768] ;  /* 0x0007680001327983 */ /* 0x000ea80000300800 */
[----:B------:R-:W2:Y:S01]  /*590c0*/  LDL.LU R51, [R1+0x76c] ;  /* 0x00076c0001337983 */ /* 0x000ea20000300800 */
[----:B------:R-:W-:-:S02]  /*590d0*/  IMAD.MOV.U32 R28, RZ, RZ, R2 ;  /* 0x000000ffff1c7224 */ /* 0x000fc400078e0002 */
[----:B------:R-:W-:Y:S01]  /*590e0*/  IMAD.MOV.U32 R29, RZ, RZ, R0 ;  /* 0x000000ffff1d7224 */ /* 0x000fe200078e0000 */
[C---:B----4-:R-:W-:Y:S01]  /*590f0*/  HMMA.16816.F32.BF16 R32, R8.reuse, R56, R32 ;  /* 0x000000380820723c */ /* 0x050fe20000041820 */
[----:B------:R-:W-:Y:S04]  /*59100*/  STL.64 [R1+0x3820], R54 ;  /* 0x0038203601007387 */ /* 0x000fe80000100a00 */
[----:B------:R-:W-:Y:S03]  /*59110*/  STL.64 [R1+0x3818], R52 ;  /* 0x0038183401007387 */ /* 0x000fe60000100a00 */
[----:B--2---:R-:W-:Y:S08]  /*59120*/  HMMA.16816.F32.BF16 R48, R8, R52, R48 ;  /* 0x000000340830723c */ /* 0x004ff00000041830 */
[C---:B---3--:R-:W-:Y:S11]  /*59130*/  HMMA.16816.F32.BF16 R8, R4.reuse, R28, R12 ;  /* 0x0000001c0408723c */ /* 0x048ff6000004180c */
[----:B------:R-:W-:Y:S04]  /*59140*/  STL.64 [R1+0x770], R48 ;  /* 0x0007703001007387 */ /* 0x000fe80000100a00 */
[----:B------:R-:W-:Y:S04]  /*59150*/  STL.64 [R1+0x778], R50 ;  /* 0x0007783201007387 */ /* 0x000fe80000100a00 */
[----:B------:R0:W-:Y:S04]  /*59160*/  STL.64 [R1+0x3810], R56 ;  /* 0x0038103801007387 */ /* 0x0001e80000100a00 */
[----:B------:R1:W-:Y:S04]  /*59170*/  STL.64 [R1+0x760], R32 ;  /* 0x0007602001007387 */ /* 0x0003e80000100a00 */
[----:B------:R2:W-:Y:S04]  /*59180*/  STL.64 [R1+0x768], R34 ;  /* 0x0007682201007387 */ /* 0x0005e80000100a00 */
[----:B0-----:R-:W3:Y:S04]  /*59190*/  LDL.LU R56, [R1+0x1f0] ;  /* 0x0001f00001387983 */ /* 0x001ee80000300800 */
[----:B------:R0:W-:Y:S04]  /*591a0*/  STL.64 [R1+0x750], R8 ;  /* 0x0007500801007387 */ /* 0x0001e80000100a00 */
[----:B------:R-:W-:Y:S04]  /*591b0*/  STL.64 [R1+0x758], R10 ;  /* 0x0007580a01007387 */ /* 0x000fe80000100a00 */
[----:B------:R-:W3:Y:S04]  /*591c0*/  LDL.LU R57, [R1+0x1f4] ;  /* 0x0001f40001397983 */ /* 0x000ee80000300800 */
[----:B------:R-:W3:Y:S04]  /*591d0*/  LDL.LU R58, [R1+0x1f8] ;  /* 0x0001f800013a7983 */ /* 0x000ee80000300800 */
[----:B------:R-:W3:Y:S04]  /*591e0*/  LDL.LU R59, [R1+0x1fc] ;  /* 0x0001fc00013b7983 */ /* 0x000ee80000300800 */
[----:B------:R-:W4:Y:S04]  /*591f0*/  LDL.LU R12, [R1+0x210] ;  /* 0x00021000010c7983 */ /* 0x000f280000300800 */
[----:B------:R-:W4:Y:S04]  /*59200*/  LDL.LU R13, [R1+0x214] ;  /* 0x00021400010d7983 */ /* 0x000f280000300800 */
[----:B------:R-:W4:Y:S04]  /*59210*/  LDL.LU R14, [R1+0x218] ;  /* 0x00021800010e7983 */ /* 0x000f280000300800 */
[----:B------:R-:W4:Y:S04]  /*59220*/  LDL.LU R15, [R1+0x21c] ;  /* 0x00021c00010f7983 */ /* 0x000f280000300800 */
[----:B------:R-:W4:Y:S01]  /*59230*/  LDL.64 R28, [R1+0x90] ;  /* 0x00009000011c7983 */ /* 0x000f220000100a00 */
[----:B------:R-:W-:Y:S01]  /*59240*/  HMMA.16816.F32.BF16 R44, R4, R40, R44 ;  /* 0x00000028042c723c */ /* 0x000fe2000004182c */
[----:B------:R-:W-:-:S02]  /*59250*/  IMAD.MOV.U32 R27, RZ, RZ, R40 ;  /* 0x000000ffff1b7224 */ /* 0x000fc400078e0028 */
[----:B------:R-:W-:-:S05]  /*59260*/  IMAD.MOV.U32 R18, RZ, RZ, R41 ;  /* 0x000000ffff127224 */ /* 0x000fca00078e0029 */
[C---:B------:R-:W-:Y:S01]  /*59270*/  HMMA.16816.F32.BF16 R40, R4.reuse, R24, R20 ;  /* 0x000000180428723c */ /* 0x040fe20000041814 */
[----:B-1----:R-:W3:Y:S04]  /*59280*/  LDL.LU R32, [R1+0x200] ;  /* 0x0002000001207983 */ /* 0x002ee80000300800 */
[----:B------:R-:W3:Y:S04]  /*59290*/  LDL.LU R33, [R1+0x204] ;  /* 0x0002040001217983 */ /* 0x000ee80000300800 */
[----:B--2---:R-:W3:Y:S04]  /*592a0*/  LDL.LU R34, [R1+0x208] ;  /* 0x0002080001227983 */ /* 0x004ee80000300800 */
[----:B------:R-:W3:Y:S04]  /*592b0*/  LDL.LU R35, [R1+0x20c] ;  /* 0x00020c0001237983 */ /* 0x000ee80000300800 */
[----:B0-----:R-:W2:Y:S04]  /*592c0*/  LDL.64 R8, [R1+0x70] ;  /* 0x0000700001087983 */ /* 0x001ea80000100a00 */
[----:B------:R0:W-:Y:S04]  /*592d0*/  STL.64 [R1+0x740], R44 ;  /* 0x0007402c01007387 */ /* 0x0001e80000100a00 */
[----:B------:R1:W-:Y:S04]  /*592e0*/  STL.64 [R1+0x748], R46 ;  /* 0x0007482e01007387 */ /* 0x0003e80000100a00 */
[----:B------:R-:W2:Y:S04]  /*592f0*/  LDL.LU R20, [R1+0x13e0] ;  /* 0x0013e00001147983 */ /* 0x000ea80000300800 */
[----:B------:R0:W-:Y:S04]  /*59300*/  STL.64 [R1+0x730], R40 ;  /* 0x0007302801007387 */ /* 0x0001e80000100a00 */
[----:B------:R0:W-:Y:S04]  /*59310*/  STL.64 [R1+0x738], R42 ;  /* 0x0007382a01007387 */ /* 0x0001e80000100a00 */
[----:B------:R-:W3:Y:S04]  /*59320*/  LDL.LU R21, [R1+0x13e4] ;  /* 0x0013e40001157983 */ /* 0x000ee80000300800 */
[----:B------:R-:W3:Y:S04]  /*59330*/  LDL.LU R22, [R1+0x13e8] ;  /* 0x0013e80001167983 */ /* 0x000ee80000300800 */
[----:B------:R-:W3:Y:S04]  /*59340*/  LDL.LU R23, [R1+0x13ec] ;  /* 0x0013ec0001177983 */ /* 0x000ee80000300800 */
[----:B------:R-:W-:Y:S04]  /*59350*/  STL.64 [R1+0x37d0], R24 ;  /* 0x0037d01801007387 */ /* 0x000fe80000100a00 */
[----:B------:R-:W3:Y:S04]  /*59360*/  LDL.LU R52, [R1+0x13d0] ;  /* 0x0013d00001347983 */ /* 0x000ee80000300800 */
[----:B------:R-:W3:Y:S04]  /*59370*/  LDL.LU R53, [R1+0x13d4] ;  /* 0x0013d40001357983 */ /* 0x000ee80000300800 */
[----:B------:R-:W3:Y:S04]  /*59380*/  LDL.LU R54, [R1+0x13d8] ;  /* 0x0013d80001367983 */ /* 0x000ee80000300800 */
[----:B------:R-:W3:Y:S04]  /*59390*/  LDL.LU R55, [R1+0x13dc] ;  /* 0x0013dc0001377983 */ /* 0x000ee80000300800 */
[----:B------:R-:W3:Y:S04]  /*593a0*/  LDL.64 R48, [R1+0x50] ;  /* 0x0000500001307983 */ /* 0x000ee80000100a00 */
[----:B0-----:R-:W3:Y:S04]  /*593b0*/  LDL.LU R44, [R1+0x13c0] ;  /* 0x0013c000012c7983 */ /* 0x001ee80000300800 */
[----:B------:R-:W3:Y:S04]  /*593c0*/  LDL.LU R45, [R1+0x13c4] ;  /* 0x0013c400012d7983 */ /* 0x000ee80000300800 */
[----:B-1----:R-:W3:Y:S04]  /*593d0*/  LDL.LU R46, [R1+0x13c8] ;  /* 0x0013c800012e7983 */ /* 0x002ee80000300800 */
[----:B------:R-:W3:Y:S04]  /*593e0*/  LDL.LU R47, [R1+0x13cc] ;  /* 0x0013cc00012f7983 */ /* 0x000ee80000300800 */
[----:B------:R-:W3:Y:S04]  /*593f0*/  LDL.LU R40, [R1+0x13b0] ;  /* 0x0013b00001287983 */ /* 0x000ee80000300800 */
[----:B------:R-:W3:Y:S04]  /*59400*/  LDL.LU R41, [R1+0x13b4] ;  /* 0x0013b40001297983 */ /* 0x000ee80000300800 */
[----:B------:R-:W3:Y:S04]  /*59410*/  LDL.LU R42, [R1+0x13b8] ;  /* 0x0013b800012a7983 */ /* 0x000ee80000300800 */
[----:B------:R-:W3:Y:S01]  /*59420*/  LDL.LU R43, [R1+0x13bc] ;  /* 0x0013bc00012b7983 */ /* 0x000ee20000300800 */
[----:B----4-:R-:W-:-:S15]  /*59430*/  HMMA.16816.F32.BF16 R12, R4, R28, R12 ;  /* 0x0000001c040c723c */ /* 0x010fde000004180c */
[----:B------:R-:W-:-:S04]  /*59440*/  NOP ;  /* 0x0000000000007918 */ /* 0x000fc80000000000 */
[----:B------:R0:W-:Y:S04]  /*59450*/  STL.64 [R1+0x720], R12 ;  /* 0x0007200c01007387 */ /* 0x0001e80000100a00 */
[----:B------:R1:W-:Y:S01]  /*59460*/  STL.64 [R1+0x728], R14 ;  /* 0x0007280e01007387 */ /* 0x0003e20000100a00 */
[----:B0-----:R-:W-:-:S03]  /*59470*/  IMAD.MOV.U32 R13, RZ, RZ, R28 ;  /* 0x000000ffff0d7224 */ /* 0x001fc600078e001c */
[----:B-1----:R-:W4:Y:S01]  /*59480*/  LDL.LU R14, [R1+0x3870] ;  /* 0x00387000010e7983 */ /* 0x002f220000300800 */
[----:B------:R-:W-:-:S03]  /*59490*/  IMAD.MOV.U32 R12, RZ, RZ, R29 ;  /* 0x000000ffff0c7224 */ /* 0x000fc600078e001d */
[----:B------:R-:W4:Y:S01]  /*594a0*/  LDL.LU.64 R28, [R1+0x3868] ;  /* 0x00386800011c7983 */ /* 0x000f220000300a00 */
[----:B------:R-:W0:Y:S01]  /*594b0*/  S2R R26, SR_TID.X ;  /* 0x00000000001a7919 */ /* 0x000e220000002100 */
[----:B--2---:R-:W-:Y:S02]  /*594c0*/  IMAD.MOV.U32 R2, RZ, RZ, R8 ;  /* 0x000000ffff027224 */ /* 0x004fe400078e0008 */
[----:B------:R-:W-:Y:S01]  /*594d0*/  IMAD.MOV.U32 R0, RZ, RZ, R9 ;  /* 0x000000ffff007224 */ /* 0x000fe200078e0009 */
[C---:B0-----:R-:W-:Y:S01]  /*594e0*/  LOP3.LUT R31, R26.reuse, 0x7, RZ, 0xc0, !PT ;  /* 0x000000071a1f7812 */ /* 0x041fe200078ec0ff */
[----:B------:R-:W-:-:S04]  /*594f0*/  IMAD.SHL.U32 R19, R26, 0x2, RZ ;  /* 0x000000021a137824 */ /* 0x000fc800078e00ff */
[----:B------:R-:W-:Y:S02]  /*59500*/  IMAD R31, R31, 0x210, RZ ;  /* 0x000002101f1f7824 */ /* 0x000fe400078e02ff */
[----:B------:R-:W-:-:S03]  /*59510*/  IMAD.SHL.U32 R26, R26, 0x100, RZ ;  /* 0x000001001a1a7824 */ /* 0x000fc600078e00ff */
[----:B------:R-:W-:-:S04]  /*59520*/  LOP3.LUT R19, R31, 0x10, R19, 0x78, !PT ;  /* 0x000000101f137812 */ /* 0x000fc800078e7813 */
[----:B------:R-:W-:-:S04]  /*59530*/  LOP3.LUT R19, R19, 0x1000, R26, 0xf8, !PT ;  /* 0x0000100013137812 */ /* 0x000fc800078ef81a */
[----:B------:R-:W-:Y:S01]  /*59540*/  LOP3.LUT R19, R19, 0x60, RZ, 0x3c, !PT ;  /* 0x0000006013137812 */ /* 0x000fe200078e3cff */
[C---:B---3--:R-:W-:Y:S08]  /*59550*/  HMMA.16816.F32.BF16 R20, R4.reuse, R16, R20 ;  /* 0x000000100414723c */ /* 0x048ff00000041814 */
[----:B----4-:R-:W-:-:S15]  /*59560*/  HMMA.16816.F32.BF16 R32, R4, R28, R32 ;  /* 0x0000001c0420723c */ /* 0x010fde0000041820 */
[----:B------:R-:W-:-:S04]  /*59570*/  NOP ;  /* 0x0000000000007918 */ /* 0x000fc80000000000 */
[----:B------:R-:W-:Y:S04]  /*59580*/  STL.64 [R1+0x710], R32 ;  /* 0x0007102001007387 */ /* 0x000fe80000100a00 */
[----:B------:R0:W-:Y:S04]  /*59590*/  STL.64 [R1+0x718], R34 ;  /* 0x0007182201007387 */ /* 0x0001e80000100a00 */
[----:B0-----:R-:W2:Y:S04]  /*595a0*/  LDL.LU.64 R34, [R1+0x3860] ;  /* 0x0038600001227983 */ /* 0x001ea80000300a00 */
[----:B------:R-:W3:Y:S04]  /*595b0*/  LDL.LU.64 R32, [R1+0x3858] ;  /* 0x0038580001207983 */ /* 0x000ee80000300a00 */
[----:B------:R0:W-:Y:S02]  /*595c0*/  STL.64 [R1+0x37b0], R28 ;  /* 0x0037b01c01007387 */ /* 0x0001e40000100a00 */
[----:B0-----:R-:W-:Y:S02]  /*595d0*/  HMMA.16816.F32.BF16 R28, R4, R8, R56 ;  /* 0x00000008041c723c */ /* 0x001fe40000041838 */
[----:B------:R-:W0:-:S15]  /*595e0*/  LDSM.16.MT88.4 R8, [R19+UR5+0x4000] ;  /* 0x004000051308783b */ /* 0x000e1e0008004200 */
[----:B------:R-:W-:Y:S02]  /*595f0*/  NOP ;  /* 0x0000000000007918 */ /* 0x000fe40000000000 */
[----:B------:R-:W-:Y:S04]  /*59600*/  STL.64 [R1+0x700], R28 ;  /* 0x0007001c01007387 */ /* 0x000fe80000100a00 */
[----:B------:R-:W-:Y:S04]  /*59610*/  STL.64 [R1+0x708], R30 ;  /* 0x0007081e01007387 */ /* 0x000fe80000100a00 */
[----:B0-----:R-:W-:Y:S04]  /*59620*/  STL.64 [R1+0x3760], R10 ;  /* 0x0037600a01007387 */ /* 0x001fe80000100a00 */
[----:B------:R-:W-:Y:S04]  /*59630*/  STL.64 [R1+0x3758], R8 ;  /* 0x0037580801007387 */ /* 0x000fe80000100a00 */
[----:B------:R-:W-:Y:S04]  /*59640*/  STL [R1+0x3798], R19 ;  /* 0x0037981301007387 */ /* 0x000fe80000100800 */
[----:B------:R-:W-:Y:S04]  /*59650*/  STL.64 [R1+0x3790], R16 ;  /* 0x0037901001007387 */ /* 0x000fe80000100a00 */
[----:B------:R0:W-:Y:S04]  /*59660*/  STL.64 [R1+0x6f0], R20 ;  /* 0x0006f01401007387 */ /* 0x0001e80000100a00 */
[----:B------:R1:W-:Y:S04]  /*59670*/  STL.64 [R1+0x6f8], R22 ;  /* 0x0006f81601007387 */ /* 0x0003e80000100a00 */
[----:B0-----:R-:W4:Y:S04]  /*59680*/  LDL.LU R20, [R1+0x1240] ;  /* 0x0012400001147983 */ /* 0x001f280000300800 */
[----:B------:R-:W4:Y:S04]  /*59690*/  LDL.LU R21, [R1+0x1244] ;  /* 0x0012440001157983 */ /* 0x000f280000300800 */
[----:B-1----:R-:W2:Y:S04]  /*596a0*/  LDL.LU R22, [R1+0x1248] ;  /* 0x0012480001167983 */ /* 0x002ea80000300800 */
[----:B------:R-:W2:Y:S01]  /*596b0*/  LDL.LU R23, [R1+0x124c] ;  /* 0x00124c0001177983 */ /* 0x000ea20000300800 */
[----:B------:R-:W-:-:S02]  /*596c0*/  IMAD.MOV.U32 R8, RZ, RZ, R14 ;  /* 0x000000ffff087224 */ /* 0x000fc400078e000e */
[----:B------:R-:W-:Y:S01]  /*596d0*/  IMAD.MOV.U32 R9, RZ, RZ, R3 ;  /* 0x000000ffff097224 */ /* 0x000fe200078e0003 */
[----:B--2---:R-:W-:Y:S04]  /*596e0*/  STL.64 [R1+0x37a8], R22 ;  /* 0x0037a81601007387 */ /* 0x004fe80000100a00 */
[----:B----4-:R0:W-:Y:S02]  /*596f0*/  STL.64 [R1+0x37a0], R20 ;  /* 0x0037a01401007387 */ /* 0x0101e40000100a00 */
[----:B0-----:R-:W-:-:S15]  /*59700*/  HMMA.16816.F32.BF16 R20, R4, R48, R52 ;  /* 0x000000300414723c */ /* 0x001fde0000041834 */
[----:B------:R-:W-:-:S04]  /*59710*/  NOP ;  /* 0x0000000000007918 */ /* 0x000fc80000000000 */
[----:B------:R-:W-:Y:S04]  /*59720*/  STL.64 [R1+0x6e0], R20 ;  /* 0x0006e01401007387 */ /* 0x000fe80000100a00 */
[----:B------:R0:W-:Y:S04]  /*59730*/  STL.64 [R1+0x6e8], R22 ;  /* 0x0006e81601007387 */ /* 0x0001e80000100a00 */
[----:B------:R3:W-:Y:S01]  /*59740*/  STL.64 [R1+0x37b8], R8 ;  /* 0x0037b80801007387 */ /* 0x0007e20000100a00 */
[C---:B0-----:R-:W-:Y:S08]  /*59750*/  HMMA.16816.F32.BF16 R20, R4.reuse, R8, R44 ;  /* 0x000000080414723c */ /* 0x041ff0000004182c */
[----:B---3--:R-:W-:Y:S11]  /*59760*/  HMMA.16816.F32.BF16 R8, R4, R32, R40 ;  /* 0x000000200408723c */ /* 0x008ff60000041828 */
[----:B------:R0:W-:Y:S04]  /*59770*/  STL.64 [R1+0x6d0], R20 ;  /* 0x0006d01401007387 */ /* 0x0001e80000100a00 */
[----:B------:R1:W-:Y:S04]  /*59780*/  STL.64 [R1+0x6d8], R22 ;  /* 0x0006d81601007387 */ /* 0x0003e80000100a00 */
[----:B------:R-:W-:Y:S04]  /*59790*/  STL.64 [R1+0x37c8], R34 ;  /* 0x0037c82201007387 */ /* 0x000fe80000100a00 */
        /* <DEDUP_REMOVED lines=8> */
[----:B------:R-:W-:Y:S02]  /*59820*/  IMAD.MOV.U32 R29, RZ, RZ, R12 ;  /* 0x000000ffff1d7224 */ /* 0x000fe400078e000c */
[----:B------:R-:W-:Y:S02]  /*59830*/  IMAD.MOV.U32 R26, RZ, RZ, R48 ;  /* 0x000000ffff1a7224 */ /* 0x000fe400078e0030 */
[----:B------:R-:W-:Y:S01]  /*59840*/  IMAD.MOV.U32 R3, RZ, RZ, R49 ;  /* 0x000000ffff037224 */ /* 0x000fe200078e0031 */
[----:B--2---:R-:W-:Y:S04]  /*59850*/  STL.64 [R1+0x37e0], R22 ;  /* 0x0037e01601007387 */ /* 0x004fe80000100a00 */
[----:B----4-:R-:W-:Y:S04]  /*59860*/  STL.64 [R1+0x37d8], R20 ;  /* 0x0037d81401007387 */ /* 0x010fe80000100a00 */
[----:B------:R-:W-:Y:S04]  /*59870*/  STL.64 [R1+0x37e8], R28 ;  /* 0x0037e81c01007387 */ /* 0x000fe80000100a00 */
[----:B------:R-:W2:Y:S04]  /*59880*/  LDL.LU R8, [R1+0x130] ;  /* 0x0001300001087983 */ /* 0x000ea80000300800 */
[----:B------:R-:W2:Y:S04]  /*59890*/  LDL.LU R9, [R1+0x134] ;  /* 0x0001340001097983 */ /* 0x000ea80000300800 */
[----:B---3--:R-:W3:Y:S04]  /*598a0*/  LDL.LU R10, [R1+0x138] ;  /* 0x00013800010a7983 */ /* 0x008ee80000300800 */
        /* <DEDUP_REMOVED lines=22> */
[----:B---3--:R-:W-:Y:S04]  /*59a10*/  STL.64 [R1+0x37f8], R10 ;  /* 0x0037f80a01007387 */ /* 0x008fe80000100a00 */
[----:B--2---:R0:W-:Y:S04]  /*59a20*/  STL.64 [R1+0x37f0], R8 ;  /* 0x0037f00801007387 */ /* 0x0041e80000100a00 */
[----:B------:R-:W2:Y:S04]  /*59a30*/  LDL.LU R32, [R1+0x140] ;  /* 0x0001400001207983 */ /* 0x000ea80000300800 */
[----:B------:R-:W2:Y:S04]  /*59a40*/  LDL.LU R33, [R1+0x144] ;  /* 0x0001440001217983 */ /* 0x000ea80000300800 */
[----:B------:R-:W2:Y:S04]  /*59a50*/  LDL.LU R34, [R1+0x148] ;  /* 0x0001480001227983 */ /* 0x000ea80000300800 */
[----:B------:R-:W2:Y:S04]  /*59a60*/  LDL.LU R35, [R1+0x14c] ;  /* 0x00014c0001237983 */ /* 0x000ea80000300800 */
[----:B------:R-:W3:Y:S04]  /*59a70*/  LDL.LU R12, [R1+0x1e0] ;  /* 0x0001e000010c7983 */ /* 0x000ee80000300800 */
[----:B------:R-:W3:Y:S04]  /*59a80*/  LDL.LU R13, [R1+0x1e4] ;  /* 0x0001e400010d7983 */ /* 0x000ee80000300800 */
[----:B------:R-:W3:Y:S04]  /*59a90*/  LDL.LU R14, [R1+0x1e8] ;  /* 0x0001e800010e7983 */ /* 0x000ee80000300800 */
[----:B------:R-:W3:Y:S01]  /*59aa0*/  LDL.LU R15, [R1+0x1ec] ;  /* 0x0001ec00010f7983 */ /* 0x000ee20000300800 */
[C---:B----4-:R-:W-:Y:S03]  /*59ab0*/  HMMA.16816.F32.BF16 R40, R4.reuse, R36, R40 ;  /* 0x000000240428723c */ /* 0x050fe60000041828 */
[----:B0-----:R-:W4:Y:S04]  /*59ac0*/  LDL.LU R8, [R1+0x160] ;  /* 0x0001600001087983 */ /* 0x001f280000300800 */
        /* <DEDUP_REMOVED lines=42> */
[----:B------:R0:W-:Y:S04]  /*59d70*/  STL.64 [R1+0x670], R56 ;  /* 0x0006703801007387 */ /* 0x0001e80000100a00 */
[----:B------:R-:W-:Y:S04]  /*59d80*/  STL.64 [R1+0x678], R58 ;  /* 0x0006783a01007387 */ /* 0x000fe80000100a00 */
[----:B0-----:R-:W3:Y:S04]  /*59d90*/  LDL.LU.64 R56, [R1+0x3810] ;  /* 0x0038100001387983 */ /* 0x001ee80000300a00 */
[----:B------:R-:W-:Y:S04]  /*59da0*/  STL.64 [R1+0x3778], R54 ;  /* 0x0037783601007387 */ /* 0x000fe80000100a00 */
[----:B------:R0:W-:Y:S01]  /*59db0*/  STL.64 [R1+0x3770], R52 ;  /* 0x0037703401007387 */ /* 0x0001e20000100a00 */
[----:B---3--:R-:W-:Y:S03]  /*59dc0*/  HMMA.16816.F32.BF16 R4, R4, R56, R12 ;  /* 0x000000380404723c */ /* 0x008fe6000004180c */
[----:B------:R-:W4:Y:S04]  /*59dd0*/  LDL.LU.64 R14, [R1+0x3808] ;  /* 0x00380800010e7983 */ /* 0x000f280000300a00 */
[----:B------:R-:W4:Y:S01]  /*59de0*/  LDL.LU.64 R12, [R1+0x3800] ;  /* 0x00380000010c7983 */ /* 0x000f220000300a00 */
[----:B------:R-:W-:-:S02]  /*59df0*/  IMAD.MOV.U32 R24, RZ, RZ, R27 ;  /* 0x000000ffff187224 */ /* 0x000fc400078e001b */
[----:B0-----:R-:W-:-:S09]  /*59e00*/  IMAD.MOV.U32 R52, RZ, RZ, R26 ;  /* 0x000000ffff347224 */ /* 0x001fd200078e001a */
[----:B------:R-:W-:Y:S04]  /*59e10*/  STL.64 [R1+0x5b0], R4 ;  /* 0x0005b00401007387 */ /* 0x000fe80000100a00 */
[----:B------:R-:W-:Y:S04]  /*59e20*/  STL.64 [R1+0x5b8], R6 ;  /* 0x0005b80601007387 */ /* 0x000fe80000100a00 */
[----:B------:R0:W-:Y:S04]  /*59e30*/  STL.64 [R1+0x3768], R56 ;  /* 0x0037683801007387 */ /* 0x0001e80000100a00 */
[----:B0-----:R-:W2:Y:S04]  /*59e40*/  LDL.LU R56, [R1+0x1260] ;  /* 0x0012600001387983 */ /* 0x001ea80000300800 */
[----:B------:R-:W2:Y:S04]  /*59e50*/  LDL.LU R57, [R1+0x1264] ;  /* 0x0012640001397983 */ /* 0x000ea80000300800 */
[----:B------:R-:W2:Y:S04]  /*59e60*/  LDL.LU R58, [R1+0x1268] ;  /* 0x00126800013a7983 */ /* 0x000ea80000300800 */
[----:B------:R-:W2:Y:S01]  /*59e70*/  LDL.LU R59, [R1+0x126c] ;  /* 0x00126c00013b7983 */ /* 0x000ea20000300800 */
[----:B------:R-:W-:-:S02]  /*59e80*/  IMAD.MOV.U32 R4, RZ, RZ, R2 ;  /* 0x000000ffff047224 */ /* 0x000fc400078e0002 */
[----:B------:R-:W-:Y:S02]  /*59e90*/  IMAD.MOV.U32 R5, RZ, RZ, R0 ;  /* 0x000000ffff057224 */ /* 0x000fe400078e0000 */
[----:B------:R-:W-:Y:S02]  /*59ea0*/  IMAD.MOV.U32 R2, RZ, RZ, R28 ;  /* 0x000000ffff027224 */ /* 0x000fe400078e001c */
[----:B------:R-:W-:Y:S01]  /*59eb0*/  IMAD.MOV.U32 R0, RZ, RZ, R29 ;  /* 0x000000ffff007224 */ /* 0x000fe200078e001d */
[C---:B----4-:R-:W-:Y:S08]  /*59ec0*/  HMMA.16816.F32.BF16 R8, R12.reuse, R28, R8 ;  /* 0x0000001c0c08723c */ /* 0x050ff00000041808 */
[C---:B------:R-:W-:Y:S11]  /*59ed0*/  HMMA.16816.F32.BF16 R24, R12.reuse, R24, R20 ;  /* 0x000000180c18723c */ /* 0x040ff60000041814 */
[----:B------:R-:W-:Y:S04]  /*59ee0*/  STL.64 [R1+0x660], R8 ;  /* 0x0006600801007387 */ /* 0x000fe80000100a00 */
[----:B------:R0:W-:Y:S04]  /*59ef0*/  STL.64 [R1+0x668], R10 ;  /* 0x0006680a01007387 */ /* 0x0001e80000100a00 */
[----:B0-----:R-:W3:Y:S04]  /*59f00*/  LDL.LU.64 R10, [R1+0x37f8] ;  /* 0x0037f800010a7983 */ /* 0x001ee80000300a00 */
[----:B------:R-:W3:Y:S04]  /*59f10*/  LDL.LU.64 R8, [R1+0x37f0] ;  /* 0x0037f00001087983 */ /* 0x000ee80000300a00 */
[----:B------:R-:W3:Y:S04]  /*59f20*/  LDL.LU.64 R28, [R1+0x37e8] ;  /* 0x0037e800011c7983 */ /* 0x000ee80000300a00 */
[----:B------:R-:W4:Y:S04]  /*59f30*/  LDL.LU.64 R22, [R1+0x37e0] ;  /* 0x0037e00001167983 */ /* 0x000f280000300a00 */
[----:B------:R-:W4:Y:S04]  /*59f40*/  LDL.LU.64 R20, [R1+0x37d8] ;  /* 0x0037d80001147983 */ /* 0x000f280000300a00 */
[----:B------:R0:W-:Y:S04]  /*59f50*/  STL.64 [R1+0x650], R24 ;  /* 0x0006501801007387 */ /* 0x0001e80000100a00 */
[----:B------:R-:W-:Y:S04]  /*59f60*/  STL.64 [R1+0x658], R26 ;  /* 0x0006581a01007387 */ /* 0x000fe80000100a00 */
[----:B0-----:R-:W2:Y:S01]  /*59f70*/  LDL.LU.64 R24, [R1+0x37d0] ;  /* 0x0037d00001187983 */ /* 0x001ea20000300a00 */
[C---:B---3--:R-:W-:Y:S08]  /*59f80*/  HMMA.16816.F32.BF16 R28, R12.reuse, R28, R8 ;  /* 0x0000001c0c1c723c */ /* 0x048ff00000041808 */
[----:B--2---:R-:W-:-:S15]  /*59f90*/  HMMA.16816.F32.BF16 R32, R12, R24, R32 ;  /* 0x000000180c20723c */ /* 0x004fde0000041820 */
[----:B------:R-:W-:-:S04]  /*59fa0*/  NOP ;  /* 0x0000000000007918 */ /* 0x000fc80000000000 */
[----:B------:R-:W-:Y:S04]  /*59fb0*/  STL.64 [R1+0x5a0], R32 ;  /* 0x0005a02001007387 */ /* 0x000fe80000100a00 */
[----:B------:R0:W-:Y:S04]  /*59fc0*/  STL.64 [R1+0x5a8], R34 ;  /* 0x0005a82201007387 */ /* 0x0001e80000100a00 */
[----:B0-----:R-:W2:Y:S04]  /*59fd0*/  LDL.LU.64 R34, [R1+0x37c8] ;  /* 0x0037c80001227983 */ /* 0x001ea80000300a00 */
[----:B------:R-:W3:Y:S04]  /*59fe0*/  LDL.LU.64 R32, [R1+0x37c0] ;  /* 0x0037c00001207983 */ /* 0x000ee80000300a00 */
[----:B------:R-:W2:Y:S04]  /*59ff0*/  LDL.LU.64 R8, [R1+0x37b8] ;  /* 0x0037b80001087983 */ /* 0x000ea80000300a00 */
[----:B------:R0:W-:Y:S04]  /*5a000*/  STL.64 [R1+0x530], R28 ;  /* 0x0005301c01007387 */ /* 0x0001e80000100a00 */
[----:B------:R-:W-:Y:S04]  /*5a010*/  STL.64 [R1+0x538], R30 ;  /* 0x0005381e01007387 */ /* 0x000fe80000100a00 */
[----:B0-----:R-:W4:Y:S01]  /*5a020*/  LDL.LU.64 R28, [R1+0x37b0] ;  /* 0x0037b000011c7983 */ /* 0x001f220000300a00 */
[C---:B------:R-:W-:Y:S08]  /*5a030*/  HMMA.16816.F32.BF16 R4, R12.reuse, R4, R16 ;  /* 0x000000040c04723c */ /* 0x040ff00000041810 */
[----:B----4-:R-:W-:-:S15]  /*5a040*/  HMMA.16816.F32.BF16 R20, R12, R28, R20 ;  /* 0x0000001c0c14723c */ /* 0x010fde0000041814 */
[----:B------:R-:W-:-:S04]  /*5a050*/  NOP ;  /* 0x0000000000007918 */ /* 0x000fc80000000000 */
[----:B------:R-:W-:Y:S04]  /*5a060*/  STL.64 [R1+0x520], R20 ;  /* 0x0005201401007387 */ /* 0x000fe80000100a00 */
[----:B------:R0:W-:Y:S04]  /*5a070*/  STL.64 [R1+0x528], R22 ;  /* 0x0005281601007387 */ /* 0x0001e80000100a00 */
[----:B0-----:R-:W3:Y:S04]  /*5a080*/  LDL.LU.64 R22, [R1+0x37a8] ;  /* 0x0037a80001167983 */ /* 0x001ee80000300a00 */
[----:B------:R-:W3:Y:S04]  /*5a090*/  LDL.LU.64 R20, [R1+0x37a0] ;  /* 0x0037a00001147983 */ /* 0x000ee80000300a00 */
[----:B------:R-:W4:Y:S04]  /*5a0a0*/  LDL.LU R19, [R1+0x3798] ;  /* 0x0037980001137983 */ /* 0x000f280000300800 */
[----:B------:R-:W2:Y:S04]  /*5a0b0*/  LDL.LU.64 R16, [R1+0x3790] ;  /* 0x0037900001107983 */ /* 0x000ea80000300a00 */
[----:B------:R-:W-:Y:S04]  /*5a0c0*/  STL.64 [R1+0x510], R4 ;  /* 0x0005100401007387 */ /* 0x000fe80000100a00 */
[----:B------:R-:W-:Y:S04]  /*5a0d0*/  STL.64 [R1+0x518], R6 ;  /* 0x0005180601007387 */ /* 0x000fe80000100a00 */
[----:B----4-:R-:W0:Y:S04]  /*5a0e0*/  LDSM.16.MT88.4 R4, [R19+UR5+0x4080] ;  /* 0x004080051304783b */ /* 0x010e280008004200 */
[----:B0-----:R0:W-:Y:S04]  /*5a0f0*/  STL [R1+0x36e8], R4 ;  /* 0x0036e80401007387 */ /* 0x0011e80000100800 */
[----:B------:R1:W-:Y:S04]  /*5a100*/  STL [R1+0x36e4], R5 ;  /* 0x0036e40501007387 */ /* 0x0003e80000100800 */
[----:B------:R4:W-:Y:S04]  /*5a110*/  STL [R1+0x36e0], R6 ;  /* 0x0036e00601007387 */ /* 0x0009e80000100800 */
[----:B------:R2:W-:Y:S04]  /*5a120*/  STL [R1+0x36dc], R7 ;  /* 0x0036dc0701007387 */ /* 0x0005e80000100800 */
[----:B0-----:R-:W3:Y:S04]  /*5a130*/  LDL.LU R4, [R1+0x1270] ;  /* 0x0012700001047983 */ /* 0x001ee80000300800 */
[----:B-1----:R-:W3:Y:S04]  /*5a140*/  LDL.LU R5, [R1+0x1274] ;  /* 0x0012740001057983 */ /* 0x002ee80000300800 */
[----:B----4-:R-:W3:Y:S04]  /*5a150*/  LDL.LU R6, [R1+0x1278] ;  /* 0x0012780001067983 */ /* 0x010ee80000300800 */
[----:B--2---:R-:W3:Y:S01]  /*5a160*/  LDL.LU R7, [R1+0x127c] ;  /* 0x00127c0001077983 */ /* 0x004ee20000300800 */
[----:B------:R-:W-:Y:S01]  /*5a170*/  IMAD.MOV.U32 R53, RZ, RZ, R3 ;  /* 0x000000ffff357224 */ /* 0x000fe200078e0003 */
[C---:B------:R-:W-:Y:S08]  /*5a180*/  HMMA.16816.F32.BF16 R8, R12.reuse, R8, R44 ;  /* 0x000000080c08723c */ /* 0x040ff0000004182c */
[C---:B------:R-:W-:Y:S08]  /*5a190*/  HMMA.16816.F32.BF16 R52, R12.reuse, R52, R56 ;  /* 0x000000340c34723c */ /* 0x040ff00000041838 */
[----:B---3--:R-:W-:-:S15]  /*5a1a0*/  HMMA.16816.F32.BF16 R4, R12, R16, R4 ;  /* 0x000000100c04723c */ /* 0x008fde0000041804 */
[----:B------:R-:W-:-:S04]  /*5a1b0*/  NOP ;  /* 0x0000000000007918 */ /* 0x000fc80000000000 */
[----:B------:R-:W-:Y:S04]  /*5a1c0*/  STL.64 [R1+0x500], R4 ;  /* 0x0005000401007387 */ /* 0x000fe80000100a00 */
[----:B------:R0:W-:Y:S02]  /*5a1d0*/  STL.64 [R1+0x508], R6 ;  /* 0x0005080601007387 */ /* 0x0001e40000100a00 */
[C---:B0-----:R-:W-:Y:S02]  /*5a1e0*/  HMMA.16816.F32.BF16 R4, R12.reuse, R32, R20 ;  /* 0x000000200c04723c */ /* 0x041fe40000041814 */
[----:B------:R-:W-:Y:S04]  /*5a1f0*/  STL.64 [R1+0x4f0], R52 ;  /* 0x0004f03401007387 */ /* 0x000fe80000100a00 */
        /* <DEDUP_REMOVED lines=35> */
[C---:B--2---:R-:W-:Y:S08]  /*5a430*/  HMMA.16816.F32.BF16 R44, R12.reuse, R40, R44 ;  /* 0x000000280c2c723c */ /* 0x044ff0000004182c */
[----:B---3--:R-:W-:-:S15]  /*5a440*/  HMMA.16816.F32.BF16 R32, R12, R36, R32 ;  /* 0x000000240c20723c */ /* 0x008fde0000041820 */
[----:B------:R-:W-:-:S04]  /*5a450*/  NOP ;  /* 0x0000000000007918 */ /* 0x000fc80000000000 */
[----:B------:R0:W-:Y:S04]  /*5a460*/  STL.64 [R1+0x4c0], R32 ;  /* 0x0004c02001007387 */ /* 0x0001e80000100a00 */
[----:B------:R-:W-:Y:S04]  /*5a470*/  STL.64 [R1+0x4c8], R34 ;  /* 0x0004c82201007387 */ /* 0x000fe80000100a00 */
[----:B0-----:R-:W2:Y:S04]  /*5a480*/  LDL.LU.64 R32, [R1+0x90] ;  /* 0x0000900001207983 */ /* 0x001ea80000300a00 */
        /* <DEDUP_REMOVED lines=8> */
[----:B0-----:R-:W3:Y:S04]  /*5a510*/  LDL.LU.64 R46, [R1+0x3788] ;  /* 0x00378800012e7983 */ /* 0x001ee80000300a00 */
[----:B------:R-:W2:Y:S01]  /*5a520*/  LDL.LU.64 R44, [R1+0x3780] ;  /* 0x00378000012c7983 */ /* 0x000ea20000300a00 */
[C---:B------:R-:W-:Y:S03]  /*5a530*/  HMMA.16816.F32.BF16 R52, R12.reuse, R48, R52 ;  /* 0x000000300c34723c */ /* 0x040fe60000041834 */
[----:B------:R-:W-:Y:S04]  /*5a540*/  STL.64 [R1+0x3720], R42 ;  /* 0x0037202a01007387 */ /* 0x000fe80000100a00 */
[----:B------:R0:W-:Y:S04]  /*5a550*/  STL.64 [R1+0x3718], R40 ;  /* 0x0037182801007387 */ /* 0x0001e80000100a00 */
[----:B0-----:R-:W3:Y:S01]  /*5a560*/  LDL.64 R40, [R1+0xb0] ;  /* 0x0000b00001287983 */ /* 0x001ee20000100a00 */
        /* <DEDUP_REMOVED lines=8> */
[----:B---3--:R-:W-:Y:S04]  /*5a5f0*/  STL.64 [R1+0x3730], R46 ;  /* 0x0037302e01007387 */ /* 0x008fe80000100a00 */
        /* <DEDUP_REMOVED lines=21> */
[----:B0-----:R-:W2:Y:S04]  /*5a750*/  LDL.LU R12, [R1+0x1170] ;  /* 0x00117000010c7983 */ /* 0x001ea80000300800 */
[----:B------:R-:W2:Y:S04]  /*5a760*/  LDL.LU R13, [R1+0x1174] ;  /* 0x00117400010d7983 */ /* 0x000ea80000300800 */
[----:B-1----:R-:W2:Y:S04]  /*5a770*/  LDL.LU R14, [R1+0x1178] ;  /* 0x00117800010e7983 */ /* 0x002ea80000300800 */
[----:B------:R-:W2:Y:S01]  /*5a780*/  LDL.LU R15, [R1+0x117c] ;  /* 0x00117c00010f7983 */ /* 0x000ea20000300800 */
[----:B------:R-:W-:-:S02]  /*5a790*/  IMAD.MOV.U32 R48, RZ, RZ, R2 ;  /* 0x000000ffff307224 */ /* 0x000fc400078e0002 */
[----:B------:R-:W-:Y:S01]  /*5a7a0*/  IMAD.MOV.U32 R49, RZ, RZ, R0 ;  /* 0x000000ffff317224 */ /* 0x000fe200078e0000 */
[----:B------:R-:W-:Y:S04]  /*5a7b0*/  STL [R1+0x36f0], R56 ;  /* 0x0036f03801007387 */ /* 0x000fe80000100800 */
[----:B------:R-:W-:Y:S02]  /*5a7c0*/  STL [R1+0x36ec], R57 ;  /* 0x0036ec3901007387 */ /* 0x000fe40000100800 */
[C---:B--2---:R-:W-:Y:S08]  /*5a7d0*/  HMMA.16816.F32.BF16 R48, R8.reuse, R48, R12 ;  /* 0x000000300830723c */ /* 0x044ff0000004180c */
[C---:B---3--:R-:W-:Y:S11]  /*5a7e0*/  HMMA.16816.F32.BF16 R12, R8.reuse, R40, R44 ;  /* 0x00000028080c723c */ /* 0x048ff6000004182c */
[----:B------:R-:W-:Y:S04]  /*5a7f0*/  STL.64 [R1+0x150], R48 ;  /* 0x0001503001007387 */ /* 0x000fe80000100a00 */
[----:B------:R-:W-:Y:S04]  /*5a800*/  STL.64 [R1+0x158], R50 ;  /* 0x0001583201007387 */ /* 0x000fe80000100a00 */
[----:B------:R-:W-:Y:S04]  /*5a810*/  STL.64 [R1+0x140], R12 ;  /* 0x0001400c01007387 */ /* 0x000fe80000100a00 */
[----:B------:R4:W-:Y:S02]  /*5a820*/  STL.64 [R1+0x148], R14 ;  /* 0x0001480e01007387 */ /* 0x0009e40000100a00 */
[----:B----4-:R-:W-:Y:S02]  /*5a830*/  HMMA.16816.F32.BF16 R12, R8, R24, R4 ;  /* 0x00000018080c723c */ /* 0x010fe40000041804 */
[----:B------:R-:W2:Y:S01]  /*5a840*/  LDL.LU R24, [R1+0x1120] ;  /* 0x0011200001187983 */ /* 0x000ea20000300800 */
[----:B------:R-:W-:-:S15]  /*5a850*/  IMAD.MOV.U32 R4, RZ, RZ, R25 ;  /* 0x000000ffff047224 */ /* 0x000fde00078e0019 */
[----:B------:R-:W-:Y:S01]  /*5a860*/  NOP ;  /* 0x0000000000007918 */ /* 0x000fe20000000000 */
[----:B------:R0:W-:Y:S04]  /*5a870*/  STL.64 [R1+0x130], R12 ;  /* 0x0001300c01007387 */ /* 0x0001e80000100a00 */
[----:B------:R-:W-:Y:S04]  /*5a880*/  STL.64 [R1+0x138], R14 ;  /* 0x0001380e01007387 */ /* 0x000fe80000100a00 */
[----:B------:R-:W2:Y:S04]  /*5a890*/  LDL.LU R25, [R1+0x1124] ;  /* 0x0011240001197983 */ /* 0x000ea80000300800 */
[----:B------:R-:W2:Y:S04]  /*5a8a0*/  LDL.LU R26, [R1+0x1128] ;  /* 0x00112800011a7983 */ /* 0x000ea80000300800 */
[----:B------:R-:W2:Y:S04]  /*5a8b0*/  LDL.LU R27, [R1+0x112c] ;  /* 0x00112c00011b7983 */ /* 0x000ea80000300800 */
[----:B0-----:R-:W2:Y:S01]  /*5a8c0*/  LDL.64 R12, [R1+0x70] ;  /* 0x00007000010c7983 */ /* 0x001ea20000100a00 */
[C---:B------:R-:W-:Y:S08]  /*5a8d0*/  HMMA.16816.F32.BF16 R36, R8.reuse, R32, R36 ;  /* 0x000000200824723c */ /* 0x040ff00000041824 */
[----:B------:R-:W-:Y:S01]  /*5a8e0*/  HMMA.16816.F32.BF16 R20, R8, R28, R20 ;  /* 0x0000001c0814723c */ /* 0x000fe20000041814 */
[----:B------:R-:W-:-:S02]  /*5a8f0*/  IMAD.MOV.U32 R5, RZ, RZ, R28 ;  /* 0x000000ffff057224 */ /* 0x000fc400078e001c */
[----:B------:R-:W-:-:S08]  /*5a900*/  IMAD.MOV.U32 R6, RZ, RZ, R29 ;  /* 0x000000ffff067224 */ /* 0x000fd000078e001d */
[----:B------:R-:W-:Y:S04]  /*5a910*/  STL.64 [R1+0x120], R36 ;  /* 0x0001202401007387 */ /* 0x000fe80000100a00 */
[----:B------:R-:W-:Y:S04]  /*5a920*/  STL.64 [R1+0x128], R38 ;  /* 0x0001282601007387 */ /* 0x000fe80000100a00 */
        /* <DEDUP_REMOVED lines=8> */
[----:B------:R0:W-:Y:S04]  /*5a9b0*/  STL.64 [R1+0x110], R20 ;  /* 0x0001101401007387 */ /* 0x0001e80000100a00 */
[----:B------:R1:W-:Y:S04]  /*5a9c0*/  STL.64 [R1+0x118], R22 ;  /* 0x0001181601007387 */ /* 0x0003e80000100a00 */
[----:B------:R-:W3:Y:S01]  /*5a9d0*/  LDL.LU.64 R28, [R1+0x3750] ;  /* 0x00375000011c7983 */ /* 0x000ee20000300a00 */
[----:B------:R-:W-:-:S02]  /*5a9e0*/  IMAD.MOV.U32 R56, RZ, RZ, R40 ;  /* 0x000000ffff387224 */ /* 0x000fc400078e0028 */
[----:B------:R-:W-:Y:S02]  /*5a9f0*/  IMAD.MOV.U32 R57, RZ, RZ, R41 ;  /* 0x000000ffff397224 */ /* 0x000fe400078e0029 */
[----:B------:R-:W-:Y:S01]  /*5aa00*/  IMAD.MOV.U32 R59, RZ, RZ, R32 ;  /* 0x000000ffff3b7224 */ /* 0x000fe200078e0020 */
[----:B0-----:R-:W3:Y:S04]  /*5aa10*/  LDL.LU R20, [R1+0x16c0] ;  /* 0x0016c00001147983 */ /* 0x001ee80000300800 */
[----:B------:R-:W3:Y:S04]  /*5aa20*/  LDL.LU R21, [R1+0x16c4] ;  /* 0x0016c40001157983 */ /* 0x000ee80000300800 */
[----:B-1----:R-:W3:Y:S04]  /*5aa30*/  LDL.LU R22, [R1+0x16c8] ;  /* 0x0016c80001167983 */ /* 0x002ee80000300800 */
[----:B------:R-:W3:Y:S04]  /*5aa40*/  LDL.LU R23, [R1+0x16cc] ;  /* 0x0016cc0001177983 */ /* 0x000ee80000300800 */
[----:B------:R-:W3:Y:S04]  /*5aa50*/  LDL.LU R40, [R1+0x16f0] ;  /* 0x0016f00001287983 */ /* 0x000ee80000300800 */
[----:B------:R-:W3:Y:S04]  /*5aa60*/  LDL.LU R41, [R1+0x16f4] ;  /* 0x0016f40001297983 */ /* 0x000ee80000300800 */
[----:B------:R-:W3:Y:S01]  /*5aa70*/  LDL.LU R42, [R1+0x16f8] ;  /* 0x0016f800012a7983 */ /* 0x000ee20000300800 */
[----:B------:R-:W-:-:S03]  /*5aa80*/  IMAD.MOV.U32 R58, RZ, RZ, R33 ;  /* 0x000000ffff3a7224 */ /* 0x000fc600078e0021 */
[----:B------:R-:W3:Y:S04]  /*5aa90*/  LDL.LU R43, [R1+0x16fc] ;  /* 0x0016fc00012b7983 */ /* 0x000ee80000300800 */
[----:B------:R-:W3:Y:S04]  /*5aaa0*/  LDL.LU.64 R32, [R1+0x40] ;  /* 0x0000400001207983 */ /* 0x000ee80000300a00 */
[----:B------:R-:W3:Y:S04]  /*5aab0*/  LDL.LU R36, [R1+0x16e0] ;  /* 0x0016e00001247983 */ /* 0x000ee80000300800 */
[----:B------:R-:W3:Y:S04]  /*5aac0*/  LDL.LU R37, [R1+0x16e4] ;  /* 0x0016e40001257983 */ /* 0x000ee80000300800 */
[----:B------:R-:W3:Y:S04]  /*5aad0*/  LDL.LU R38, [R1+0x16e8] ;  /* 0x0016e80001267983 */ /* 0x000ee80000300800 */
[----:B------:R-:W3:Y:S04]  /*5aae0*/  LDL.LU R39, [R1+0x16ec] ;  /* 0x0016ec0001277983 */ /* 0x000ee80000300800 */
[----:B------:R-:W3:Y:S04]  /*5aaf0*/  LDL.LU R30, [R1+0x16b8] ;  /* 0x0016b800011e7983 */ /* 0x000ee80000300800 */
[----:B------:R-:W3:Y:S01]  /*5ab00*/  LDL.LU R31, [R1+0x16bc] ;  /* 0x0016bc00011f7983 */ /* 0x000ee20000300800 */
[----:B--2---:R-:W-:Y:S01]  /*5ab10*/  HMMA.16816.F32.BF16 R24, R8, R12, R24 ;  /* 0x0000000c0818723c */ /* 0x004fe20000041818 */
[----:B------:R-:W-:-:S02]  /*5ab20*/  IMAD.MOV.U32 R7, RZ, RZ, R12 ;  /* 0x000000ffff077224 */ /* 0x000fc400078e000c */
[----:B------:R-:W-:Y:S02]  /*5ab30*/  IMAD.MOV.U32 R61, RZ, RZ, R13 ;  /* 0x000000ffff3d7224 */ /* 0x000fe400078e000d */
[----:B------:R-:W0:-:S14]  /*5ab40*/  LDSM.16.MT88.4 R12, [R19+UR5+0x4100] ;  /* 0x00410005130c783b */ /* 0x000e1c0008004200 */
[----:B------:R1:W-:Y:S04]  /*5ab50*/  STL.64 [R1+0x100], R24 ;  /* 0x0001001801007387 */ /* 0x0003e80000100a00 */
[----:B------:R2:W-:Y:S04]  /*5ab60*/  STL.64 [R1+0x108], R26 ;  /* 0x0001081a01007387 */ /* 0x0005e80000100a00 */
[----:B-1----:R-:W3:Y:S04]  /*5ab70*/  LDL.LU.64 R24, [R1+0x3748] ;  /* 0x0037480001187983 */ /* 0x002ee80000300a00 */
[----:B--2---:R-:W2:Y:S04]  /*5ab80*/  LDL.LU R26, [R1+0x16a8] ;  /* 0x0016a800011a7983 */ /* 0x004ea80000300800 */
[----:B------:R-:W2:Y:S04]  /*5ab90*/  LDL.LU R27, [R1+0x16ac] ;  /* 0x0016ac00011b7983 */ /* 0x000ea80000300800 */
[----:B0-----:R-:W-:Y:S04]  /*5aba0*/  STL.64 [R1+0x3648], R14 ;  /* 0x0036480e01007387 */ /* 0x001fe80000100a00 */
[----:B------:R0:W-:Y:S04]  /*5abb0*/  STL.64 [R1+0x3640], R12 ;  /* 0x0036400c01007387 */ /* 0x0001e80000100a00 */
[----:B0-----:R-:W2:Y:S01]  /*5abc0*/  LDL.64 R12, [R1+0x50] ;  /* 0x00005000010c7983 */ /* 0x001ea20000100a00 */
[C---:B----4-:R-:W-:Y:S08]  /*5abd0*/  HMMA.16816.F32.BF16 R48, R8.reuse, R16, R48 ;  /* 0x000000100830723c */ /* 0x050ff00000041830 */
[----:B---3--:R-:W-:Y:S11]  /*5abe0*/  HMMA.16816.F32.BF16 R40, R8, R32, R40 ;  /* 0x000000200828723c */ /* 0x008ff60000041828 */
[----:B------:R-:W-:Y:S04]  /*5abf0*/  STL.64 [R1+0xf0], R48 ;  /* 0x0000f03001007387 */ /* 0x000fe80000100a00 */
[----:B------:R0:W-:Y:S04]  /*5ac00*/  STL.64 [R1+0xf8], R50 ;  /* 0x0000f83201007387 */ /* 0x0001e80000100a00 */
[----:B0-----:R-:W3:Y:S04]  /*5ac10*/  LDL.LU.64 R50, [R1+0x3740] ;  /* 0x0037400001327983 */ /* 0x001ee80000300a00 */
[----:B------:R-:W4:Y:S01]  /*5ac20*/  LDL.LU.64 R48, [R1+0x3738] ;  /* 0x0037380001307983 */ /* 0x000f220000300a00 */
[----:B------:R-:W-:-:S02]  /*5ac30*/  IMAD.MOV.U32 R2, RZ, RZ, R32 ;  /* 0x000000ffff027224 */ /* 0x000fc400078e0020 */
[----:B------:R-:W-:Y:S01]  /*5ac40*/  IMAD.MOV.U32 R0, RZ, RZ, R33 ;  /* 0x000000ffff007224 */ /* 0x000fe200078e0021 */
[----:B--2---:R-:W-:Y:S01]  /*5ac50*/  HMMA.16816.F32.BF16 R44, R8, R12, R44 ;  /* 0x0000000c082c723c */ /* 0x004fe2000004182c */
[----:B------:R-:W-:Y:S02]  /*5ac60*/  IMAD.MOV.U32 R19, RZ, RZ, R12 ;  /* 0x000000ffff137224 */ /* 0x000fe400078e000c */
[----:B------:R-:W-:-:S15]  /*5ac70*/  IMAD.MOV.U32 R18, RZ, RZ, R13 ;  /* 0x000000ffff127224 */ /* 0x000fde00078e000d */
[----:B------:R-:W-:Y:S01]  /*5ac80*/  NOP ;  /* 0x0000000000007918 */ /* 0x000fe20000000000 */
[----:B------:R-:W-:Y:S04]  /*5ac90*/  STL.64 [R1+0xe0], R44 ;  /* 0x0000e02c01007387 */ /* 0x000fe80000100a00 */
[----:B------:R0:W-:Y:S04]  /*5aca0*/  STL.64 [R1+0xe8], R46 ;  /* 0x0000e82e01007387 */ /* 0x0001e80000100a00 */
[----:B0-----:R-:W2:Y:S04]  /*5acb0*/  LDL.LU.64 R46, [R1+0x3730] ;  /* 0x00373000012e7983 */ /* 0x001ea80000300a00 */
[----:B------:R-:W2:Y:S04]  /*5acc0*/  LDL.LU.64 R44, [R1+0x3728] ;  /* 0x00372800012c7983 */ /* 0x000ea80000300a00 */
        /* <DEDUP_REMOVED lines=24> */
[C---:B------:R-:W-:Y:S08]  /*5ae50*/  HMMA.16816.F32.BF16 R28, R8.reuse, R44, R28 ;  /* 0x0000002c081c723c */ /* 0x040ff0000004181c */
[C---:B----4-:R-:W-:Y:S08]  /*5ae60*/  HMMA.16816.F32.BF16 R24, R8.reuse, R48, R24 ;  /* 0x000000300818723c */ /* 0x050ff00000041818 */
        /* <DEDUP_REMOVED lines=8> */
[----:B------:R-:W-:Y:S04]  /*5aef0*/  STL.64 [R1], R16 ;  /* 0x0000001001007387 */ /* 0x000fe80000100a00 */
[----:B------:R-:W-:Y:S04]  /*5af00*/  STL.64 [R1+0x8], R18 ;  /* 0x0000081201007387 */ /* 0x000fe80000100a00 */
[----:B------:R-:W-:Y:S04]  /*5af10*/  STL.64 [R1+0x3698], R46 ;  /* 0x0036982e01007387 */ /* 0x000fe80000100a00 */
[----:B------:R-:W-:Y:S04]  /*5af20*/  STL.64 [R1+0x3690], R44 ;  /* 0x0036902c01007387 */ /* 0x000fe80000100a00 */
[----:B------:R-:W-:Y:S04]  /*5af30*/  STL.64 [R1+0x3190], R30 ;  /* 0x0031901e01007387 */ /* 0x000fe80000100a00 */
[----:B------:R-:W-:Y:S04]  /*5af40*/  STL.64 [R1+0x3188], R28 ;  /* 0x0031881c01007387 */ /* 0x000fe80000100a00 */
[----:B------:R-:W2:Y:S04]  /*5af50*/  LDL.LU R20, [R1+0x1110] ;  /* 0x0011100001147983 */ /* 0x000ea80000300800 */
[----:B------:R-:W2:Y:S04]  /*5af60*/  LDL.LU R21, [R1+0x1114] ;  /* 0x0011140001157983 */ /* 0x000ea80000300800 */
[----:B------:R-:W2:Y:S04]  /*5af70*/  LDL.LU R22, [R1+0x1118] ;  /* 0x0011180001167983 */ /* 0x000ea80000300800 */
[----:B------:R-:W2:Y:S04]  /*5af80*/  LDL.LU R23, [R1+0x111c] ;  /* 0x00111c0001177983 */ /* 0x000ea80000300800 */
[----:B---3--:R-:W-:Y:S04]  /*5af90*/  STL.64 [R1+0x36a8], R50 ;  /* 0x0036a83201007387 */ /* 0x008fe80000100a00 */
[----:B------:R-:W-:Y:S04]  /*5afa0*/  STL.64 [R1+0x36a0], R48 ;  /* 0x0036a03001007387 */ /* 0x000fe80000100a00 */
[----:B------:R0:W-:Y:S04]  /*5afb0*/  STL.64 [R1+0x31a0], R26 ;  /* 0x0031a01a01007387 */ /* 0x0001e80000100a00 */
[----:B------:R1:W-:Y:S04]  /*5afc0*/  STL.64 [R1+0x3198], R24 ;  /* 0x0031981801007387 */ /* 0x0003e80000100a00 */
[----:B0-----:R-:W3:Y:S04]  /*5afd0*/  LDL R26, [R1+0x48] ;  /* 0x00004800011a7983 */ /* 0x001ee80000100800 */
[----:B------:R-:W3:Y:S01]  /*5afe0*/  LDL R27, [R1+0x4c] ;  /* 0x00004c00011b7983 */ /* 0x000ee20000100800 */
[----:B-1----:R-:W-:-:S02]  /*5aff0*/  IMAD.MOV.U32 R24, RZ, RZ, R2 ;  /* 0x000000ffff187224 */ /* 0x002fc400078e0002 */
[----:B------:R-:W-:Y:S02]  /*5b000*/  IMAD.MOV.U32 R25, RZ, RZ, R0 ;  /* 0x000000ffff197224 */ /* 0x000fe400078e0000 */
[----:B------:R-:W-:Y:S02]  /*5b010*/  IMAD.MOV.U32 R32, RZ, RZ, R56 ;  /* 0x000000ffff207224 */ /* 0x000fe400078e0038 */
[----:B------:R-:W-:Y:S01]  /*5b020*/  IMAD.MOV.U32 R33, RZ, RZ, R57 ;  /* 0x000000ffff217224 */ /* 0x000fe200078e0039 */
[----:B------:R-:W-:Y:S01]  /*5b030*/  HMMA.16816.F32.BF16 R12, R8, R52, R12 ;  /* 0x00000034080c723c */ /* 0x000fe2000004180c */
[----:B------:R-:W-:Y:S01]  /*5b040*/  IMAD.MOV.U32 R29, RZ, RZ, R4 ;  /* 0x000000ffff1d7224 */ /* 0x000fe200078e0004 */
[----:B---3--:R-:W-:Y:S04]  /*5b050*/  STL.64 [R1+0x36b8], R26 ;  /* 0x0036b81a01007387 */ /* 0x008fe80000100a00 */
[----:B------:R0:W-:Y:S04]  /*5b060*/  STL.64 [R1+0x36b0], R24 ;  /* 0x0036b01801007387 */ /* 0x0001e80000100a00 */
[----:B------:R-:W-:Y:S04]  /*5b070*/  STL.64 [R1+0x36c8], R54 ;  /* 0x0036c83601007387 */ /* 0x000fe80000100a00 */
[----:B------:R1:W-:Y:S04]  /*5b080*/  STL.64 [R1+0x36c0], R52 ;  /* 0x0036c03401007387 */ /* 0x0003e80000100a00 */
[----:B------:R-:W2:Y:S04]  /*5b090*/  LDL.LU R56, [R1+0x36f0] ;  /* 0x0036f00001387983 */ /* 0x000ea80000300800 */
[----:B------:R-:W2:Y:S04]  /*5b0a0*/  LDL.LU R57, [R1+0x36ec] ;  /* 0x0036ec0001397983 */ /* 0x000ea80000300800 */
[----:B------:R-:W3:Y:S04]  /*5b0b0*/  LDL.LU R40, [R1+0x320] ;  /* 0x0003200001287983 */ /* 0x000ee80000300800 */
[----:B------:R-:W3:Y:S04]  /*5b0c0*/  LDL.LU R41, [R1+0x324] ;  /* 0x0003240001297983 */ /* 0x000ee80000300800 */
[----:B------:R-:W3:Y:S04]  /*5b0d0*/  LDL.LU R42, [R1+0x328] ;  /* 0x00032800012a7983 */ /* 0x000ee80000300800 */
[----:B------:R-:W3:Y:S01]  /*5b0e0*/  LDL.LU R43, [R1+0x32c] ;  /* 0x00032c00012b7983 */ /* 0x000ee20000300800 */
[----:B------:R-:W-:-:S02]  /*5b0f0*/  IMAD.MOV.U32 R3, RZ, RZ, R13 ;  /* 0x000000ffff037224 */ /* 0x000fc400078e000d */
[----:B------:R-:W-:Y:S01]  /*5b100*/  IMAD.MOV.U32 R60, RZ, RZ, R12 ;  /* 0x000000ffff3c7224 */ /* 0x000fe200078e000c */
[----:B0-----:R-:W4:Y:S04]  /*5b110*/  LDL R24, [R1+0xc0] ;  /* 0x0000c00001187983 */ /* 0x001f280000100800 */
[----:B------:R-:W4:Y:S04]  /*5b120*/  LDL R25, [R1+0xc4] ;  /* 0x0000c40001197983 */ /* 0x000f280000100800 */
[----:B-1----:R-:W4:Y:S04]  /*5b130*/  LDL.LU R52, [R1+0x1100] ;  /* 0x0011000001347983 */ /* 0x002f280000300800 */
[----:B------:R-:W4:Y:S04]  /*5b140*/  LDL.LU R53, [R1+0x1104] ;  /* 0x0011040001357983 */ /* 0x000f280000300800 */
[----:B------:R-:W4:Y:S04]  /*5b150*/  LDL.LU R54, [R1+0x1108] ;  /* 0x0011080001367983 */ /* 0x000f280000300800 */
[----:B------:R-:W4:Y:S04]  /*5b160*/  LDL.LU R55, [R1+0x110c] ;  /* 0x00110c0001377983 */ /* 0x000f280000300800 */
[----:B------:R-:W-:Y:S04]  /*5b170*/  STL [R1+0x3334], R3 ;  /* 0x0033340301007387 */ /* 0x000fe80000100800 */
[----:B------:R-:W-:Y:S04]  /*5b180*/  STL [R1+0x3330], R60 ;  /* 0x0033303c01007387 */ /* 0x000fe80000100800 */
[----:B------:R-:W3:Y:S04]  /*5b190*/  LDL R28, [R1+0xa0] ;  /* 0x0000a000011c7983 */ /* 0x000ee80000100800 */
        /* <DEDUP_REMOVED lines=9> */
[----:B------:R-:W-:-:S03]  /*5b230*/  IMAD.MOV.U32 R12, RZ, RZ, R5 ;  /* 0x000000ffff0c7224 */ /* 0x000fc600078e0005 */
[----:B------:R-:W4:Y:S01]  /*5b240*/  LDL.LU R5, [R1+0x36e4] ;  /* 0x0036e40001057983 */ /* 0x000f220000300800 */
[----:B------:R-:W-:-:S03]  /*5b250*/  IMAD.MOV.U32 R13, RZ, RZ, R6 ;  /* 0x000000ffff0d7224 */ /* 0x000fc600078e0006 */
[----:B------:R-:W4:Y:S04]  /*5b260*/  LDL.LU R6, [R1+0x36e0] ;  /* 0x0036e00001067983 */ /* 0x000f280000300800 */
[----:B------:R-:W3:Y:S04]  /*5b270*/  LDL.LU R36, [R1+0x2d0] ;  /* 0x0002d00001247983 */ /* 0x000ee80000300800 */
[----:B------:R-:W3:Y:S04]  /*5b280*/  LDL.LU R37, [R1+0x2d4] ;  /* 0x0002d40001257983 */ /* 0x000ee80000300800 */
[----:B------:R-:W3:Y:S04]  /*5b290*/  LDL.LU R38, [R1+0x2d8] ;  /* 0x0002d80001267983 */ /* 0x000ee80000300800 */
[----:B------:R-:W3:Y:S01]  /*5b2a0*/  LDL.LU R39, [R1+0x2dc] ;  /* 0x0002dc0001277983 */ /* 0x000ee20000300800 */
[----:B--2---:R-:W-:Y:S01]  /*5b2b0*/  HMMA.16816.F32.BF16 R20, R8, R56, R20 ;  /* 0x000000380814723c */ /* 0x004fe20000041814 */
[----:B------:R-:W-:-:S02]  /*5b2c0*/  IMAD.MOV.U32 R8, RZ, RZ, R7 ;  /* 0x000000ffff087224 */ /* 0x000fc400078e0007 */
[----:B------:R-:W4:Y:S01]  /*5b2d0*/  LDL.LU R7, [R1+0x36dc] ;  /* 0x0036dc0001077983 */ /* 0x000f220000300800 */
[----:B------:R-:W-:-:S03]  /*5b2e0*/  IMAD.MOV.U32 R9, RZ, RZ, R61 ;  /* 0x000000ffff097224 */ /* 0x000fc600078e003d */
[----:B------:R-:W2:Y:S04]  /*5b2f0*/  LDL.LU R61, [R1+0x36d8] ;  /* 0x0036d800013d7983 */ /* 0x000ea80000300800 */
[----:B------:R-:W2:Y:S04]  /*5b300*/  LDL.LU R16, [R1+0x2c0] ;  /* 0x0002c00001107983 */ /* 0x000ea80000300800 */
[----:B------:R-:W2:Y:S04]  /*5b310*/  LDL.LU R17, [R1+0x2c4] ;  /* 0x0002c40001117983 */ /* 0x000ea80000300800 */
[----:B------:R-:W2:Y:S04]  /*5b320*/  LDL.LU R18, [R1+0x2c8] ;  /* 0x0002c80001127983 */ /* 0x000ea80000300800 */
[----:B------:R-:W2:Y:S04]  /*5b330*/  LDL.LU R19, [R1+0x2cc] ;  /* 0x0002cc0001137983 */ /* 0x000ea80000300800 */
[----:B------:R-:W-:Y:S04]  /*5b340*/  STL.64 [R1+0x3180], R22 ;  /* 0x0031801601007387 */ /* 0x000fe80000100a00 */
[----:B------:R0:W-:Y:S02]  /*5b350*/  STL.64 [R1+0x3178], R20 ;  /* 0x0031781401007387 */ /* 0x0001e40000100a00 */
[----:B0-----:R-:W-:-:S02]  /*5b360*/  IMAD.MOV.U32 R20, RZ, RZ, R59 ;  /* 0x000000ffff147224 */ /* 0x001fc400078e003b */
[----:B------:R-:W-:Y:S01]  /*5b370*/  IMAD.MOV.U32 R21, RZ, RZ, R58 ;  /* 0x000000ffff157224 */ /* 0x000fe200078e003a */
[----:B------:R-:W2:Y:S04]  /*5b380*/  LDL.LU R59, [R1+0x36d4] ;  /* 0x0036d400013b7983 */ /* 0x000ea80000300800 */
[----:B------:R-:W2:Y:S04]  /*5b390*/  LDL.LU R58, [R1+0x36d0] ;  /* 0x0036d000013a7983 */ /* 0x000ea80000300800 */
[----:B------:R-:W2:Y:S04]  /*5b3a0*/  LDL R22, [R1+0x98] ;  /* 0x0000980001167983 */ /* 0x000ea80000100800 */
[----:B------:R-:W2:Y:S01]  /*5b3b0*/  LDL R23, [R1+0x9c] ;  /* 0x00009c0001177983 */ /* 0x000ea20000100800 */
[----:B------:R-:W-:-:S02]  /*5b3c0*/  IMAD.MOV.U32 R0, RZ, RZ, R14 ;  /* 0x000000ffff007224 */ /* 0x000fc400078e000e */
[----:B------:R-:W-:Y:S01]  /*5b3d0*/  IMAD.MOV.U32 R2, RZ, RZ, R15 ;  /* 0x000000ffff027224 */ /* 0x000fe200078e000f */
[C---:B----4-:R-:W-:Y:S08]  /*5b3e0*/  HMMA.16816.F32.BF16 R24, R4.reuse, R24, R52 ;  /* 0x000000180418723c */ /* 0x050ff00000041834 */
[C---:B---3--:R-:W-:Y:S08]  /*5b3f0*/  HMMA.16816.F32.BF16 R32, R4.reuse, R32, R40 ;  /* 0x000000200420723c */ /* 0x048ff00000041828 */
[C---:B------:R-:W-:Y:S01]  /*5b400*/  HMMA.16816.F32.BF16 R28, R4.reuse, R28, R48 ;  /* 0x0000001c041c723c */ /* 0x040fe20000041830 */
[----:B------:R-:W3:Y:S04]  /*5b410*/  LDL.LU.64 R54, [R1+0x36c8] ;  /* 0x0036c80001367983 */ /* 0x000ee80000300a00 */
[----:B------:R-:W4:Y:S03]  /*5b420*/  LDL.LU.64 R52, [R1+0x36c0] ;  /* 0x0036c00001347983 */ /* 0x000f260000300a00 */
[C---:B------:R-:W-:Y:S08]  /*5b430*/  HMMA.16816.F32.BF16 R44, R4.reuse, R20, R44 ;  /* 0x00000014042c723c */ /* 0x040ff0000004182c */
[C---:B------:R-:W-:Y:S01]  /*5b440*/  HMMA.16816.F32.BF16 R12, R4.reuse, R12, R36 ;  /* 0x0000000c040c723c */ /* 0x040fe20000041824 */
[----:B------:R-:W-:Y:S04]  /*5b450*/  STL.64 [R1+0x370], R24 ;  /* 0x0003701801007387 */ /* 0x000fe80000100a00 */
[----:B------:R0:W-:Y:S04]  /*5b460*/  STL.64 [R1+0x378], R26 ;  /* 0x0003781a01007387 */ /* 0x0001e80000100a00 */
[----:B0-----:R-:W3:Y:S04]  /*5b470*/  LDL.LU.64 R26, [R1+0x36b8] ;  /* 0x0036b800011a7983 */ /* 0x001ee80000300a00 */
[----:B------:R-:W3:Y:S04]  /*5b480*/  LDL.LU.64 R24, [R1+0x36b0] ;  /* 0x0036b00001187983 */ /* 0x000ee80000300a00 */
        /* <DEDUP_REMOVED lines=10> */
[----:B------:R-:W3:Y:S04]  /*5b530*/  LDL.LU.64 R50, [R1+0x36a8] ;  /* 0x0036a80001327983 */ /* 0x000ee80000300a00 */
[----:B------:R-:W3:Y:S04]  /*5b540*/  LDL.LU.64 R48, [R1+0x36a0] ;  /* 0x0036a00001307983 */ /* 0x000ee80000300a00 */
[----:B------:R-:W-:Y:S04]  /*5b550*/  STL.64 [R1+0x350], R28 ;  /* 0x0003501c01007387 */ /* 0x000fe80000100a00 */
[----:B------:R-:W-:Y:S04]  /*5b560*/  STL.64 [R1+0x358], R30 ;  /* 0x0003581e01007387 */ /* 0x000fe80000100a00 */
        /* <DEDUP_REMOVED lines=9> */
[----:B------:R-:W2:Y:S04]  /*5b600*/  LDL.LU R23, [R1+0x154c] ;  /* 0x00154c0001177983 */ /* 0x000ea80000300800 */
[----:B------:R-:W2:Y:S04]  /*5b610*/  LDL.LU R36, [R1+0x1530] ;  /* 0x0015300001247983 */ /* 0x000ea80000300800 */
[----:B------:R0:W-:Y:S04]  /*5b620*/  STL.64 [R1+0x330], R12 ;  /* 0x0003300c01007387 */ /* 0x0001e80000100a00 */
[----:B------:R1:W-:Y:S04]  /*5b630*/  STL.64 [R1+0x338], R14 ;  /* 0x0003380e01007387 */ /* 0x0003e80000100a00 */
[----:B------:R-:W2:Y:S04]  /*5b640*/  LDL.LU R37, [R1+0x1534] ;  /* 0x0015340001257983 */ /* 0x000ea80000300800 */
[----:B------:R-:W2:Y:S04]  /*5b650*/  LDL.LU R38, [R1+0x1538] ;  /* 0x0015380001267983 */ /* 0x000ea80000300800 */
[----:B------:R-:W2:Y:S01]  /*5b660*/  LDL.LU R39, [R1+0x153c] ;  /* 0x00153c0001277983 */ /* 0x000ea20000300800 */
[----:B------:R-:W-:Y:S03]  /*5b670*/  HMMA.16816.F32.BF16 R8, R4, R8, R16 ;  /* 0x000000080408723c */ /* 0x000fe60000041810 */
[----:B0-----:R-:W2:Y:S04]  /*5b680*/  LDL.LU R12, [R1+0x1520] ;  /* 0x00152000010c7983 */ /* 0x001ea80000300800 */
[----:B------:R-:W2:Y:S04]  /*5b690*/  LDL.LU R13, [R1+0x1524] ;  /* 0x00152400010d7983 */ /* 0x000ea80000300800 */
[----:B-1----:R-:W2:Y:S04]  /*5b6a0*/  LDL.LU R14, [R1+0x1528] ;  /* 0x00152800010e7983 */ /* 0x002ea80000300800 */
[----:B------:R-:W2:Y:S04]  /*5b6b0*/  LDL.LU R15, [R1+0x152c] ;  /* 0x00152c00010f7983 */ /* 0x000ea80000300800 */
[----:B------:R-:W2:Y:S04]  /*5b6c0*/  LDL.LU.64 R18, [R1+0x3688] ;  /* 0x0036880001127983 */ /* 0x000ea80000300a00 */
[----:B------:R-:W3:Y:S01]  /*5b6d0*/  LDL.LU.64 R16, [R1+0x3680] ;  /* 0x0036800001107983 */ /* 0x000ee20000300a00 */
[----:B------:R-:W-:-:S03]  /*5b6e0*/  LOP3.LUT R31, R61, 0x60, RZ, 0x3c, !PT ;  /* 0x000000603d1f7812 */ /* 0x000fc600078e3cff */
[----:B------:R-:W-:Y:S04]  /*5b6f0*/  STL.64 [R1+0x320], R8 ;  /* 0x0003200801007387 */ /* 0x000fe80000100a00 */
[----:B------:R-:W-:Y:S04]  /*5b700*/  STL.64 [R1+0x328], R10 ;  /* 0x0003280a01007387 */ /* 0x000fe80000100a00 */
[----:B------:R-:W0:Y:S04]  /*5b710*/  LDSM.16.MT88.4 R8, [R31+UR5+0x4180] ;  /* 0x004180051f08783b */ /* 0x000e280008004200 */
[----:B0-----:R-:W-:Y:S04]  /*5b720*/  STL.64 [R1+0x35b8], R10 ;  /* 0x0035b80a01007387 */ /* 0x001fe80000100a00 */
[----:B------:R0:W-:Y:S04]  /*5b730*/  STL.64 [R1+0x35b0], R8 ;  /* 0x0035b00801007387 */ /* 0x0001e80000100a00 */
[----:B0-----:R-:W4:Y:S04]  /*5b740*/  LDL.LU R8, [R1+0x1500] ;  /* 0x0015000001087983 */ /* 0x001f280000300800 */
[----:B------:R-:W4:Y:S04]  /*5b750*/  LDL.LU R9, [R1+0x1504] ;  /* 0x0015040001097983 */ /* 0x000f280000300800 */
[----:B------:R-:W4:Y:S04]  /*5b760*/  LDL.LU R10, [R1+0x1508] ;  /* 0x00150800010a7983 */ /* 0x000f280000300800 */
[----:B------:R-:W4:Y:S04]  /*5b770*/  LDL.LU R11, [R1+0x150c] ;  /* 0x00150c00010b7983 */ /* 0x000f280000300800 */
[----:B------:R0:W-:Y:S01]  /*5b780*/  STL [R1+0x3360], R31 ;  /* 0x0033601f01007387 */ /* 0x0001e20000100800 */
[----:B---3--:R-:W-:Y:S01]  /*5b790*/  HMMA.16816.F32.BF16 R40, R4, R16, R40 ;  /* 0x000000100428723c */ /* 0x008fe20000041828 */
[----:B--2---:R-:W-:-:S02]  /*5b7a0*/  IMAD.MOV.U32 R28, RZ, RZ, R19 ;  /* 0x000000ffff1c7224 */ /* 0x004fc400078e0013 */
[----:B------:R-:W-:-:S07]  /*5b7b0*/  IMAD.MOV.U32 R29, RZ, RZ, R18 ;  /* 0x000000ffff1d7224 */ /* 0x000fce00078e0012 */
[C---:B0-----:R-:W-:Y:S09]  /*5b7c0*/  HMMA.16816.F32.BF16 R28, R4.reuse, R28, R32 ;  /* 0x0000001c041c723c */ /* 0x041ff20000041820 */
[----:B------:R-:W-:Y:S04]  /*5b7d0*/  STL.64 [R1+0x310], R40 ;  /* 0x0003102801007387 */ /* 0x000fe80000100a00 */
[----:B------:R0:W-:Y:S04]  /*5b7e0*/  STL.64 [R1+0x318], R42 ;  /* 0x0003182a01007387 */ /* 0x0001e80000100a00 */
[----:B0-----:R-:W2:Y:S04]  /*5b7f0*/  LDL.LU.64 R42, [R1+0x3678] ;  /* 0x00367800012a7983 */ /* 0x001ea80000300a00 */
[----:B------:R-:W3:Y:S04]  /*5b800*/  LDL.LU.64 R40, [R1+0x3670] ;  /* 0x0036700001287983 */ /* 0x000ee80000300a00 */
[----:B------:R-:W2:Y:S04]  /*5b810*/  LDL.LU.64 R34, [R1+0x3668] ;  /* 0x0036680001227983 */ /* 0x000ea80000300a00 */
[----:B------:R-:W2:Y:S01]  /*5b820*/  LDL.LU.64 R32, [R1+0x3660] ;  /* 0x0036600001207983 */ /* 0x000ea20000300a00 */
[C---:B------:R-:W-:Y:S03]  /*5b830*/  HMMA.16816.F32.BF16 R20, R4.reuse, R24, R20 ;  /* 0x000000180414723c */ /* 0x040fe60000041814 */
[----:B------:R0:W-:Y:S04]  /*5b840*/  STL.64 [R1+0x300], R28 ;  /* 0x0003001c01007387 */ /* 0x0001e80000100a00 */
[----:B------:R1:W-:Y:S04]  /*5b850*/  STL.64 [R1+0x308], R30 ;  /* 0x0003081e01007387 */ /* 0x0003e80000100a00 */
[----:B0-----:R-:W3:Y:S08]  /*5b860*/  LDL.LU R28, [R1+0x14f0] ;  /* 0x0014f000011c7983 */ /* 0x001ef00000300800 */
[----:B------:R0:W-:Y:S04]  /*5b870*/  STL.64 [R1+0x2f0], R20 ;  /* 0x0002f01401007387 */ /* 0x0001e80000100a00 */
[----:B------:R0:W-:Y:S04]  /*5b880*/  STL.64 [R1+0x2f8], R22 ;  /* 0x0002f81601007387 */ /* 0x0001e80000100a00 */
[----:B------:R-:W3:Y:S04]  /*5b890*/  LDL.LU R29, [R1+0x14f4] ;  /* 0x0014f400011d7983 */ /* 0x000ee80000300800 */
[----:B-1----:R-:W3:Y:S04]  /*5b8a0*/  LDL.LU R30, [R1+0x14f8] ;  /* 0x0014f800011e7983 */ /* 0x002ee80000300800 */
[----:B------:R-:W3:Y:S04]  /*5b8b0*/  LDL.LU R31, [R1+0x14fc] ;  /* 0x0014fc00011f7983 */ /* 0x000ee80000300800 */
[----:B0-----:R-:W3:Y:S04]  /*5b8c0*/  LDL.LU R20, [R1+0x14e0] ;  /* 0x0014e00001147983 */ /* 0x001ee80000300800 */
        /* <DEDUP_REMOVED lines=17> */
[----:B0-----:R-:W4:Y:S01]  /*5b9e0*/  LDL.LU.64 R32, [R1+0xc0] ;  /* 0x0000c00001207983 */ /* 0x001f220000300a00 */
[C---:B---3--:R-:W-:Y:S08]  /*5b9f0*/  HMMA.16816.F32.BF16 R24, R4.reuse, R40, R24 ;  /* 0x000000280418723c */ /* 0x048ff00000041818 */
[C---:B------:R-:W-:Y:S08]  /*5ba00*/  HMMA.16816.F32.BF16 R28, R4.reuse, R48, R28 ;  /* 0x00000030041c723c */ /* 0x040ff0000004181c */
[----:B--2---:R-:W-:-:S15]  /*5ba10*/  HMMA.16816.F32.BF16 R12, R4, R36, R12 ;  /* 0x00000024040c723c */ /* 0x004fde000004180c */
[----:B------:R-:W-:-:S04]  /*5ba20*/  NOP ;  /* 0x0000000000007918 */ /* 0x000fc80000000000 */
[----:B------:R-:W-:Y:S04]  /*5ba30*/  STL.64 [R1+0x2d0], R12 ;  /* 0x0002d00c01007387 */ /* 0x000fe80000100a00 */
[----:B------:R0:W-:Y:S04]  /*5ba40*/  STL.64 [R1+0x2d8], R14 ;  /* 0x0002d80e01007387 */ /* 0x0001e80000100a00 */
[----:B0-----:R-:W2:Y:S04]  /*5ba50*/  LDL.LU.64 R14, [R1+0x3648] ;  /* 0x00364800010e7983 */ /* 0x001ea80000300a00 */
[----:B------:R-:W2:Y:S04]  /*5ba60*/  LDL.LU.64 R12, [R1+0x3640] ;  /* 0x00364000010c7983 */ /* 0x000ea80000300a00 */
[----:B------:R-:W-:Y:S04]  /*5ba70*/  STL.64 [R1+0x35c8], R38 ;  /* 0x0035c82601007387 */ /* 0x000fe80000100a00 */
[----:B------:R-:W-:Y:S04]  /*5ba80*/  STL.64 [R1+0x35c0], R36 ;  /* 0x0035c02401007387 */ /* 0x000fe80000100a00 */
[----:B------:R-:W-:Y:S04]  /*5ba90*/  STL.64 [R1+0x35f8], R42 ;  /* 0x0035f82a01007387 */ /* 0x000fe80000100a00 */
[----:B------:R0:W-:Y:S04]  /*5baa0*/  STL.64 [R1+0x35f0], R40 ;  /* 0x0035f02801007387 */ /* 0x0001e80000100a00 */
[----:B------:R-:W-:Y:S04]  /*5bab0*/  STL.64 [R1+0x2c0], R24 ;  /* 0x0002c01801007387 */ /* 0x000fe80000100a00 */
[----:B------:R4:W-:Y:S04]  /*5bac0*/  STL.64 [R1+0x2c8], R26 ;  /* 0x0002c81a01007387 */ /* 0x0009e80000100a00 */
[----:B0-----:R-:W2:Y:S04]  /*5bad0*/  LDL.LU R40, [R1+0x380] ;  /* 0x0003800001287983 */ /* 0x001ea80000300800 */
[----:B------:R-:W2:Y:S01]  /*5bae0*/  LDL.LU R41, [R1+0x384] ;  /* 0x0003840001297983 */ /* 0x000ea20000300800 */
[C---:B----4-:R-:W-:Y:S03]  /*5baf0*/  HMMA.16816.F32.BF16 R24, R4.reuse, R44, R8 ;  /* 0x0000002c0418723c */ /* 0x050fe60000041808 */
[----:B------:R-:W2:Y:S04]  /*5bb00*/  LDL.LU R42, [R1+0x388] ;  /* 0x00038800012a7983 */ /* 0x000ea80000300800 */
[----:B------:R-:W2:Y:S04]  /*5bb10*/  LDL.LU R43, [R1+0x38c] ;  /* 0x00038c00012b7983 */ /* 0x000ea80000300800 */
[----:B------:R-:W3:Y:S08]  /*5bb20*/  LDL.LU R8, [R1+0x390] ;  /* 0x0003900001087983 */ /* 0x000ef00000300800 */
[----:B------:R0:W-:Y:S04]  /*5bb30*/  STL.64 [R1+0x2b0], R24 ;  /* 0x0002b01801007387 */ /* 0x0001e80000100a00 */
[----:B------:R-:W-:Y:S04]  /*5bb40*/  STL.64 [R1+0x2b8], R26 ;  /* 0x0002b81a01007387 */ /* 0x000fe80000100a00 */
[----:B------:R-:W3:Y:S04]  /*5bb50*/  LDL.LU R9, [R1+0x394] ;  /* 0x0003940001097983 */ /* 0x000ee80000300800 */
[----:B------:R-:W3:Y:S04]  /*5bb60*/  LDL.LU R10, [R1+0x398] ;  /* 0x00039800010a7983 */ /* 0x000ee80000300800 */
[----:B------:R-:W3:Y:S04]  /*5bb70*/  LDL.LU R11, [R1+0x39c] ;  /* 0x00039c00010b7983 */ /* 0x000ee80000300800 */
[----:B0-----:R-:W3:Y:S04]  /*5bb80*/  LDL.LU.64 R24, [R1+0xb0] ;  /* 0x0000b00001187983 */ /* 0x001ee80000300a00 */
[----:B------:R-:W-:Y:S04]  /*5bb90*/  STL.64 [R1+0x3608], R46 ;  /* 0x0036082e01007387 */ /* 0x000fe80000100a00 */
[----:B------:R0:W-:Y:S04]  /*5bba0*/  STL.64 [R1+0x3600], R44 ;  /* 0x0036002c01007387 */ /* 0x0001e80000100a00 */
[----:B0-----:R-:W4:Y:S04]  /*5bbb0*/  LDL.LU R44, [R1+0x10f0] ;  /* 0x0010f000012c7983 */ /* 0x001f280000300800 */
[----:B------:R-:W4:Y:S04]  /*5bbc0*/  LDL.LU R45, [R1+0x10f4] ;  /* 0x0010f400012d7983 */ /* 0x000f280000300800 */
[----:B------:R-:W4:Y:S04]  /*5bbd0*/  LDL.LU R46, [R1+0x10f8] ;  /* 0x0010f800012e7983 */ /* 0x000f280000300800 */
[----:B------:R-:W4:Y:S04]  /*5bbe0*/  LDL.LU R47, [R1+0x10fc] ;  /* 0x0010fc00012f7983 */ /* 0x000f280000300800 */
[----:B------:R-:W-:Y:S04]  /*5bbf0*/  STL.64 [R1+0x3618], R50 ;  /* 0x0036183201007387 */ /* 0x000fe80000100a00 */
[----:B------:R-:W-:Y:S04]  /*5bc00*/  STL.64 [R1+0x3610], R48 ;  /* 0x0036103001007387 */ /* 0x000fe80000100a00 */
[----:B------:R-:W-:Y:S04]  /*5bc10*/  STL.64 [R1+0x2a0], R28 ;  /* 0x0002a01c01007387 */ /* 0x000fe80000100a00 */
[----:B------:R0:W-:Y:S02]  /*5bc20*/  STL.64 [R1+0x2a8], R30 ;  /* 0x0002a81e01007387 */ /* 0x0001e40000100a00 */
[----:B0-----:R-:W-:Y:S02]  /*5bc30*/  HMMA.16816.F32.BF16 R28, R4, R52, R20 ;  /* 0x00000034041c723c */ /* 0x001fe40000041814 */
[----:B------:R-:W3:-:S15]  /*5bc40*/  LDL.LU R20, [R1+0x3a0] ;  /* 0x0003a00001147983 */ /* 0x000ede0000300800 */
[----:B------:R-:W-:Y:S02]  /*5bc50*/  NOP ;  /* 0x0000000000007918 */ /* 0x000fe40000000000 */
[----:B------:R0:W-:Y:S04]  /*5bc60*/  STL.64 [R1+0x290], R28 ;  /* 0x0002901c01007387 */ /* 0x0001e80000100a00 */
[----:B------:R1:W-:Y:S04]  /*5bc70*/  STL.64 [R1+0x298], R30 ;  /* 0x0002981e01007387 */ /* 0x0003e80000100a00 */
[----:B------:R-:W3:Y:S04]  /*5bc80*/  LDL.LU R21, [R1+0x3a4] ;  /* 0x0003a40001157983 */ /* 0x000ee80000300800 */
[----:B------:R-:W3:Y:S04]  /*5bc90*/  LDL.LU R22, [R1+0x3a8] ;  /* 0x0003a80001167983 */ /* 0x000ee80000300800 */
[----:B------:R-:W3:Y:S04]  /*5bca0*/  LDL.LU R23, [R1+0x3ac] ;  /* 0x0003ac0001177983 */ /* 0x000ee80000300800 */
[----:B------:R-:W3:Y:S01]  /*5bcb0*/  LDL.LU.64 R36, [R1+0xa0] ;  /* 0x0000a00001247983 */ /* 0x000ee20000300a00 */
[----:B------:R-:W-:-:S02]  /*5bcc0*/  IMAD.MOV.U32 R19, RZ, RZ, R32 ;  /* 0x000000ffff137224 */ /* 0x000fc400078e0020 */
[----:B------:R-:W-:Y:S01]  /*5bcd0*/  IMAD.MOV.U32 R18, RZ, RZ, R33 ;  /* 0x000000ffff127224 */ /* 0x000fe200078e0021 */
[----:B0-----:R-:W3:Y:S04]  /*5bce0*/  LDL.LU R28, [R1+0x3b0] ;  /* 0x0003b000011c7983 */ /* 0x001ee80000300800 */
[----:B------:R-:W3:Y:S04]  /*5bcf0*/  LDL.LU R29, [R1+0x3b4] ;  /* 0x0003b400011d7983 */ /* 0x000ee80000300800 */
[----:B-1----:R-:W3:Y:S04]  /*5bd00*/  LDL.LU R30, [R1+0x3b8] ;  /* 0x0003b800011e7983 */ /* 0x002ee80000300800 */
[----:B------:R-:W3:Y:S04]  /*5bd10*/  LDL.LU R31, [R1+0x3bc] ;  /* 0x0003bc00011f7983 */ /* 0x000ee80000300800 */
[----:B------:R-:W-:Y:S04]  /*5bd20*/  STL.64 [R1+0x3628], R54 ;  /* 0x0036283601007387 */ /* 0x000fe80000100a00 */
[----:B------:R0:W-:Y:S01]  /*5bd30*/  STL.64 [R1+0x3620], R52 ;  /* 0x0036203401007387 */ /* 0x0001e20000100a00 */
[----:B----4-:R-:W-:Y:S08]  /*5bd40*/  HMMA.16816.F32.BF16 R44, R4, R56, R44 ;  /* 0x00000038042c723c */ /* 0x010ff0000004182c */
[C---:B--2---:R-:W-:Y:S08]  /*5bd50*/  HMMA.16816.F32.BF16 R4, R12.reuse, R32, R40 ;  /* 0x000000200c04723c */ /* 0x044ff00000041828 */
[C---:B---3--:R-:W-:Y:S03]  /*5bd60*/  HMMA.16816.F32.BF16 R32, R12.reuse, R24, R8 ;  /* 0x000000180c20723c */ /* 0x048fe60000041808 */
[----:B------:R1:W-:Y:S04]  /*5bd70*/  STL.64 [R1+0x270], R44 ;  /* 0x0002702c01007387 */ /* 0x0003e80000100a00 */
[----:B------:R-:W-:Y:S04]  /*5bd80*/  STL.64 [R1+0x278], R46 ;  /* 0x0002782e01007387 */ /* 0x000fe80000100a00 */
[----:B------:R2:W-:Y:S04]  /*5bd90*/  STL.64 [R1+0x260], R4 ;  /* 0x0002600401007387 */ /* 0x0005e80000100a00 */
[----:B------:R3:W-:Y:S04]  /*5bda0*/  STL.64 [R1+0x268], R6 ;  /* 0x0002680601007387 */ /* 0x0007e80000100a00 */
[----:B------:R-:W4:Y:S04]  /*5bdb0*/  LDL.LU R48, [R1+0x3d0] ;  /* 0x0003d00001307983 */ /* 0x000f280000300800 */
[----:B------:R-:W4:Y:S04]  /*5bdc0*/  LDL.LU R49, [R1+0x3d4] ;  /* 0x0003d40001317983 */ /* 0x000f280000300800 */
[----:B------:R-:W4:Y:S04]  /*5bdd0*/  LDL.LU R50, [R1+0x3d8] ;  /* 0x0003d80001327983 */ /* 0x000f280000300800 */
[----:B------:R-:W4:Y:S04]  /*5bde0*/  LDL.LU R51, [R1+0x3dc] ;  /* 0x0003dc0001337983 */ /* 0x000f280000300800 */
[----:B0-----:R-:W4:Y:S04]  /*5bdf0*/  LDL.LU.64 R52, [R1+0x80] ;  /* 0x0000800001347983 */ /* 0x001f280000300a00 */
[----:B-1----:R-:W4:Y:S04]  /*5be00*/  LDL.LU.64 R44, [R1+0x70] ;  /* 0x00007000012c7983 */ /* 0x002f280000300a00 */
[----:B--2---:R-:W2:Y:S04]  /*5be10*/  LDL.LU R4, [R1+0x3e0] ;  /* 0x0003e00001047983 */ /* 0x004ea80000300800 */
[----:B------:R-:W2:Y:S04]  /*5be20*/  LDL.LU R5, [R1+0x3e4] ;  /* 0x0003e40001057983 */ /* 0x000ea80000300800 */
[----:B---3--:R-:W2:Y:S04]  /*5be30*/  LDL.LU R6, [R1+0x3e8] ;  /* 0x0003e80001067983 */ /* 0x008ea80000300800 */
[----:B------:R-:W2:Y:S01]  /*5be40*/  LDL.LU R7, [R1+0x3ec] ;  /* 0x0003ec0001077983 */ /* 0x000ea20000300800 */
[----:B------:R-:W-:Y:S03]  /*5be50*/  HMMA.16816.F32.BF16 R20, R12, R36, R20 ;  /* 0x000000240c14723c */ /* 0x000fe60000041814 */
[----:B------:R0:W-:Y:S04]  /*5be60*/  STL.64 [R1+0x250], R32 ;  /* 0x0002502001007387 */ /* 0x0001e80000100a00 */
[----:B------:R1:W-:Y:S04]  /*5be70*/  STL.64 [R1+0x258], R34 ;  /* 0x0002582201007387 */ /* 0x0003e80000100a00 */
[----:B------:R-:W3:Y:S04]  /*5be80*/  LDL.LU R40, [R1+0x1350] ;  /* 0x0013500001287983 */ /* 0x000ee80000300800 */
[----:B------:R-:W3:Y:S04]  /*5be90*/  LDL.LU R41, [R1+0x1354] ;  /* 0x0013540001297983 */ /* 0x000ee80000300800 */
[----:B------:R-:W3:Y:S01]  /*5bea0*/  LDL.LU R42, [R1+0x1358] ;  /* 0x00135800012a7983 */ /* 0x000ee20000300800 */
[----:B------:R-:W-:-:S02]  /*5beb0*/  IMAD.MOV.U32 R9, RZ, RZ, R24 ;  /* 0x000000ffff097224 */ /* 0x000fc400078e0018 */
[----:B------:R-:W-:Y:S01]  /*5bec0*/  IMAD.MOV.U32 R8, RZ, RZ, R25 ;  /* 0x000000ffff087224 */ /* 0x000fe200078e0019 */
[----:B------:R-:W3:Y:S04]  /*5bed0*/  LDL.LU R43, [R1+0x135c] ;  /* 0x00135c00012b7983 */ /* 0x000ee80000300800 */
[----:B------:R-:W3:Y:S04]  /*5bee0*/  LDL.LU.64 R24, [R1+0x50] ;  /* 0x0000500001187983 */ /* 0x000ee80000300a00 */
[----:B0-----:R-:W2:Y:S04]  /*5bef0*/  LDL.LU R32, [R1+0x1340] ;  /* 0x0013400001207983 */ /* 0x001ea80000300800 */
[----:B------:R-:W2:Y:S04]  /*5bf00*/  LDL.LU R33, [R1+0x1344] ;  /* 0x0013440001217983 */ /* 0x000ea80000300800 */
[----:B-1----:R-:W2:Y:S04]  /*5bf10*/  LDL.LU R34, [R1+0x1348] ;  /* 0x0013480001227983 */ /* 0x002ea80000300800 */
[----:B------:R-:W2:Y:S04]  /*5bf20*/  LDL.LU R35, [R1+0x134c] ;  /* 0x00134c0001237983 */ /* 0x000ea80000300800 */
[----:B------:R-:W-:Y:S04]  /*5bf30*/  STL.64 [R1+0x240], R20 ;  /* 0x0002401401007387 */ /* 0x000fe80000100a00 */
[----:B------:R0:W-:Y:S04]  /*5bf40*/  STL.64 [R1+0x248], R22 ;  /* 0x0002481601007387 */ /* 0x0001e80000100a00 */
[----:B0-----:R-:W2:Y:S04]  /*5bf50*/  LDL.LU.64 R22, [R1+0x3638] ;  /* 0x0036380001167983 */ /* 0x001ea80000300a00 */
[----:B------:R-:W2:Y:S01]  /*5bf60*/  LDL.LU.64 R20, [R1+0x3630] ;  /* 0x0036300001147983 */ /* 0x000ea20000300a00 */
[----:B------:R-:W-:-:S03]  /*5bf70*/  IMAD.MOV.U32 R11, RZ, RZ, R36 ;  /* 0x000000ffff0b7224 */ /* 0x000fc600078e0024 */
[----:B------:R-:W3:Y:S01]  /*5bf80*/  LDL.LU R36, [R1+0x1330] ;  /* 0x0013300001247983 */ /* 0x000ee20000300800 */
[----:B------:R-:W-:Y:S01]  /*5bf90*/  IMAD.MOV.U32 R10, RZ, RZ, R37 ;  /* 0x000000ffff0a7224 */ /* 0x000fe200078e0025 */
[----:B--2---:R-:W-:-:S15]  /*5bfa0*/  HMMA.16816.F32.BF16 R28, R12, R20, R28 ;  /* 0x000000140c1c723c */ /* 0x004fde000004181c */
[----:B------:R-:W-:-:S04]  /*5bfb0*/  NOP ;  /* 0x0000000000007918 */ /* 0x000fc80000000000 */
        /* <DEDUP_REMOVED lines=15> */
[C---:B----4-:R-:W-:Y:S08]  /*5c0b0*/  HMMA.16816.F32.BF16 R48, R12.reuse, R44, R48 ;  /* 0x0000002c0c30723c */ /* 0x050ff00000041830 */
[----:B------:R-:W-:Y:S01]  /*5c0c0*/  HMMA.16816.F32.BF16 R4, R12, R16, R4 ;  /* 0x000000100c04723c */ /* 0x000fe20000041804 */
[----:B------:R-:W-:-:S07]  /*5c0d0*/  IMAD.MOV.U32 R60, RZ, RZ, R44 ;  /* 0x000000ffff3c7224 */ /* 0x000fce00078e002c */
[----:B---3--:R-:W-:Y:S01]  /*5c0e0*/  HMMA.16816.F32.BF16 R40, R12, R24, R40 ;  /* 0x000000180c28723c */ /* 0x008fe20000041828 */
[----:B------:R-:W-:-:S07]  /*5c0f0*/  IMAD.MOV.U32 R3, RZ, RZ, R25 ;  /* 0x000000ffff037224 */ /* 0x000fce00078e0019 */
[----:B--2---:R-:W-:-:S15]  /*5c100*/  HMMA.16816.F32.BF16 R20, R12, R52, R20 ;  /* 0x000000340c14723c */ /* 0x004fde0000041814 */
[----:B------:R-:W-:-:S04]  /*5c110*/  NOP ;  /* 0x0000000000007918 */ /* 0x000fc80000000000 */
[----:B------:R0:W-:Y:S04]  /*5c120*/  STL.64 [R1+0x220], R20 ;  /* 0x0002201401007387 */ /* 0x0001e80000100a00 */
[----:B------:R1:W-:Y:S04]  /*5c130*/  STL.64 [R1+0x228], R22 ;  /* 0x0002281601007387 */ /* 0x0003e80000100a00 */
[----:B------:R-:W2:Y:S01]  /*5c140*/  LDL.LU.64 R54, [R1+0x3628] ;  /* 0x0036280001367983 */ /* 0x000ea20000300a00 */
[----:B0-----:R-:W-:Y:S02]  /*5c150*/  IMAD.MOV.U32 R21, RZ, RZ, R52 ;  /* 0x000000ffff157224 */ /* 0x001fe400078e0034 */
[----:B------:R-:W-:-:S02]  /*5c160*/  IMAD.MOV.U32 R20, RZ, RZ, R53 ;  /* 0x000000ffff147224 */ /* 0x000fc400078e0035 */
[----:B------:R-:W3:Y:S04]  /*5c170*/  LDL.LU.64 R52, [R1+0x3620] ;  /* 0x0036200001347983 */ /* 0x000ee80000300a00 */
[----:B------:R-:W-:Y:S04]  /*5c180*/  STL.64 [R1+0x210], R48 ;  /* 0x0002103001007387 */ /* 0x000fe80000100a00 */
[----:B------:R0:W-:Y:S01]  /*5c190*/  STL.64 [R1+0x218], R50 ;  /* 0x0002183201007387 */ /* 0x0001e20000100a00 */
[----:B-1----:R-:W-:-:S03]  /*5c1a0*/  IMAD.MOV.U32 R23, RZ, RZ, R45 ;  /* 0x000000ffff177224 */ /* 0x002fc600078e002d */
[----:B0-----:R-:W4:Y:S04]  /*5c1b0*/  LDL.LU.64 R50, [R1+0x3618] ;  /* 0x0036180001327983 */ /* 0x001f280000300a00 */
[----:B------:R-:W2:Y:S04]  /*5c1c0*/  LDL.LU.64 R48, [R1+0x3610] ;  /* 0x0036100001307983 */ /* 0x000ea80000300a00 */
[----:B------:R-:W2:Y:S04]  /*5c1d0*/  LDL.LU.64 R46, [R1+0x3608] ;  /* 0x00360800012e7983 */ /* 0x000ea80000300a00 */
[----:B------:R-:W2:Y:S04]  /*5c1e0*/  LDL.LU.64 R44, [R1+0x3600] ;  /* 0x00360000012c7983 */ /* 0x000ea80000300a00 */
[----:B------:R-:W-:Y:S04]  /*5c1f0*/  STL.64 [R1+0x3528], R16 ;  /* 0x0035281001007387 */ /* 0x000fe80000100a00 */
[----:B------:R-:W-:Y:S04]  /*5c200*/  STL.64 [R1+0x200], R4 ;  /* 0x0002000401007387 */ /* 0x000fe80000100a00 */
[----:B------:R-:W-:Y:S04]  /*5c210*/  STL.64 [R1+0x208], R6 ;  /* 0x0002080601007387 */ /* 0x000fe80000100a00 */
[----:B------:R-:W0:Y:S01]  /*5c220*/  LDSM.16.MT88.4 R4, [R61+UR5+0x6000] ;  /* 0x006000053d04783b */ /* 0x000e220008004200 */
[----:B------:R-:W-:-:S03]  /*5c230*/  IMAD.MOV.U32 R22, RZ, RZ, R24 ;  /* 0x000000ffff167224 */ /* 0x000fc600078e0018 */
        /* <DEDUP_REMOVED lines=36> */
[C---:B------:R-:W-:Y:S03]  /*5c480*/  HMMA.16816.F32.BF16 R28, R12.reuse, R40, R28 ;  /* 0x000000280c1c723c */ /* 0x040fe6000004181c */
[----:B--2---:R-:W-:Y:S05]  /*5c490*/  STL.64 [R1+0x3500], R38 ;  /* 0x0035002601007387 */ /* 0x004fea0000100a00 */
[----:B---3--:R-:W-:Y:S01]  /*5c4a0*/  HMMA.16816.F32.BF16 R32, R12, R36, R32 ;  /* 0x000000240c20723c */ /* 0x008fe20000041820 */
[----:B------:R-:W-:-:S15]  /*5c4b0*/  STL.64 [R1+0x34f8], R36 ;  /* 0x0034f82401007387 */ /* 0x000fde0000100a00 */
[----:B------:R-:W-:-:S03]  /*5c4c0*/  NOP ;  /* 0x0000000000007918 */ /* 0x000fc60000000000 */
        /* <DEDUP_REMOVED lines=9> */
[----:B------:R-:W3:Y:S01]  /*5c560*/  LDL.LU R31, [R1+0x97c] ;  /* 0x00097c00011f7983 */ /* 0x000ee20000300800 */
[C---:B------:R-:W-:Y:S08]  /*5c570*/  HMMA.16816.F32.BF16 R24, R12.reuse, R44, R24 ;  /* 0x0000002c0c18723c */ /* 0x040ff00000041818 */
[----:B------:R-:W-:Y:S01]  /*5c580*/  HMMA.16816.F32.BF16 R4, R12, R48, R4 ;  /* 0x000000300c04723c */ /* 0x000fe20000041804 */
[----:B---3--:R-:W-:Y:S04]  /*5c590*/  STL.64 [R1+0x3538], R30 ;  /* 0x0035381e01007387 */ /* 0x008fe80000100a00 */
[----:B--2---:R-:W-:Y:S04]  /*5c5a0*/  STL.64 [R1+0x3530], R28 ;  /* 0x0035301c01007387 */ /* 0x004fe80000100a00 */
[----:B------:R-:W-:Y:S04]  /*5c5b0*/  STL.64 [R1+0x3548], R46 ;  /* 0x0035482e01007387 */ /* 0x000fe80000100a00 */
[----:B------:R0:W-:Y:S04]  /*5c5c0*/  STL.64 [R1+0x3540], R44 ;  /* 0x0035402c01007387 */ /* 0x0001e80000100a00 */
[----:B------:R-:W-:Y:S04]  /*5c5d0*/  STL.64 [R1+0x1a0], R24 ;  /* 0x0001a01801007387 */ /* 0x000fe80000100a00 */
[----:B------:R-:W-:Y:S04]  /*5c5e0*/  STL.64 [R1+0x1a8], R26 ;  /* 0x0001a81a01007387 */ /* 0x000fe80000100a00 */
[----:B----4-:R-:W-:Y:S04]  /*5c5f0*/  STL.64 [R1+0x3558], R50 ;  /* 0x0035583201007387 */ /* 0x010fe80000100a00 */
[----:B------:R-:W-:Y:S04]  /*5c600*/  STL.64 [R1+0x3550], R48 ;  /* 0x0035503001007387 */ /* 0x000fe80000100a00 */
[----:B------:R-:W-:Y:S04]  /*5c610*/  STL.64 [R1+0x190], R4 ;  /* 0x0001900401007387 */ /* 0x000fe80000100a00 */
[----:B------:R-:W-:Y:S04]  /*5c620*/  STL.64 [R1+0x198], R6 ;  /* 0x0001980601007387 */ /* 0x000fe80000100a00 */
[----:B------:R-:W2:Y:S04]  /*5c630*/  LDL.LU R40, [R1+0x3f0] ;  /* 0x0003f00001287983 */ /* 0x000ea80000300800 */
[----:B------:R-:W2:Y:S04]  /*5c640*/  LDL.LU R41, [R1+0x3f4] ;  /* 0x0003f40001297983 */ /* 0x000ea80000300800 */
[----:B------:R-:W3:Y:S04]  /*5c650*/  LDL.LU R42, [R1+0x3f8] ;  /* 0x0003f800012a7983 */ /* 0x000ee80000300800 */
[----:B------:R-:W3:Y:S01]  /*5c660*/  LDL.LU R43, [R1+0x3fc] ;  /* 0x0003fc00012b7983 */ /* 0x000ee20000300800 */
[----:B------:R-:W-:-:S02]  /*5c670*/  IMAD.MOV.U32 R16, RZ, RZ, R60 ;  /* 0x000000ffff107224 */ /* 0x000fc400078e003c */
[----:B------:R-:W-:Y:S02]  /*5c680*/  IMAD.MOV.U32 R17, RZ, RZ, R23 ;  /* 0x000000ffff117224 */ /* 0x000fe400078e0017 */
[----:B0-----:R-:W-:Y:S02]  /*5c690*/  IMAD.MOV.U32 R44, RZ, RZ, R21 ;  /* 0x000000ffff2c7224 */ /* 0x001fe400078e0015 */
[----:B------:R-:W-:Y:S01]  /*5c6a0*/  IMAD.MOV.U32 R45, RZ, RZ, R20 ;  /* 0x000000ffff2d7224 */ /* 0x000fe200078e0014 */
[----:B---3--:R-:W-:Y:S04]  /*5c6b0*/  STL.64 [R1+0x3568], R42 ;  /* 0x0035682a01007387 */ /* 0x008fe80000100a00 */
[----:B--2---:R0:W-:Y:S04]  /*5c6c0*/  STL.64 [R1+0x3560], R40 ;  /* 0x0035602801007387 */ /* 0x0041e80000100a00 */
[----:B------:R-:W-:Y:S04]  /*5c6d0*/  STL.64 [R1+0x3580], R16 ;  /* 0x0035801001007387 */ /* 0x000fe80000100a00 */
[----:B------:R1:W-:Y:S04]  /*5c6e0*/  STL.64 [R1+0x3588], R44 ;  /* 0x0035882c01007387 */ /* 0x0003e80000100a00 */
[----:B0-----:R-:W2:Y:S04]  /*5c6f0*/  LDL.LU R40, [R1+0x420] ;  /* 0x0004200001287983 */ /* 0x001ea80000300800 */
[----:B------:R-:W2:Y:S04]  /*5c700*/  LDL.LU R41, [R1+0x424] ;  /* 0x0004240001297983 */ /* 0x000ea80000300800 */
[----:B------:R-:W3:Y:S04]  /*5c710*/  LDL.LU R42, [R1+0x428] ;  /* 0x00042800012a7983 */ /* 0x000ee80000300800 */
[----:B------:R-:W3:Y:S01]  /*5c720*/  LDL.LU R43, [R1+0x42c] ;  /* 0x00042c00012b7983 */ /* 0x000ee20000300800 */
[----:B------:R-:W-:-:S02]  /*5c730*/  IMAD.MOV.U32 R20, RZ, RZ, R11 ;  /* 0x000000ffff147224 */ /* 0x000fc400078e000b */
[----:B------:R-:W-:Y:S02]  /*5c740*/  IMAD.MOV.U32 R21, RZ, RZ, R10 ;  /* 0x000000ffff157224 */ /* 0x000fe400078e000a */
[----:B-1----:R-:W-:Y:S02]  /*5c750*/  IMAD.MOV.U32 R45, RZ, RZ, R8 ;  /* 0x000000ffff2d7224 */ /* 0x002fe400078e0008 */
[----:B------:R-:W-:Y:S01]  /*5c760*/  IMAD.MOV.U32 R44, RZ, RZ, R9 ;  /* 0x000000ffff2c7224 */ /* 0x000fe200078e0009 */
[----:B---3--:R-:W-:Y:S04]  /*5c770*/  STL.64 [R1+0x3598], R42 ;  /* 0x0035982a01007387 */ /* 0x008fe80000100a00 */
[----:B--2---:R0:W-:Y:S04]  /*5c780*/  STL.64 [R1+0x3590], R40 ;  /* 0x0035902801007387 */ /* 0x0041e80000100a00 */
        /* <DEDUP_REMOVED lines=9> */
[----:B------:R4:W-:Y:S04]  /*5c820*/  STL.64 [R1+0x35a8], R44 ;  /* 0x0035a82c01007387 */ /* 0x0009e80000100a00 */
[----:B0-----:R-:W2:Y:S04]  /*5c830*/  LDL.LU R40, [R1+0x440] ;  /* 0x0004400001287983 */ /* 0x001ea80000300800 */
[----:B------:R-:W2:Y:S04]  /*5c840*/  LDL.LU R41, [R1+0x444] ;  /* 0x0004440001297983 */ /* 0x000ea80000300800 */
[----:B------:R-:W2:Y:S04]  /*5c850*/  LDL.LU R42, [R1+0x448] ;  /* 0x00044800012a7983 */ /* 0x000ea80000300800 */
[----:B------:R-:W2:Y:S01]  /*5c860*/  LDL.LU R43, [R1+0x44c] ;  /* 0x00044c00012b7983 */ /* 0x000ea20000300800 */
[----:B-1----:R-:W-:-:S03]  /*5c870*/  IMAD.MOV.U32 R21, RZ, RZ, R18 ;  /* 0x000000ffff157224 */ /* 0x002fc600078e0012 */
[----:B----4-:R-:W4:Y:S04]  /*5c880*/  LDL.LU R44, [R1+0x450] ;  /* 0x00045000012c7983 */ /* 0x010f280000300800 */
[----:B------:R-:W4:Y:S04]  /*5c890*/  LDL.LU R45, [R1+0x454] ;  /* 0x00045400012d7983 */ /* 0x000f280000300800 */
[----:B------:R-:W4:Y:S04]  /*5c8a0*/  LDL.LU R46, [R1+0x458] ;  /* 0x00045800012e7983 */ /* 0x000f280000300800 */
[----:B------:R-:W4:Y:S04]  /*5c8b0*/  LDL.LU R47, [R1+0x45c] ;  /* 0x00045c00012f7983 */ /* 0x000f280000300800 */
[----:B------:R-:W2:Y:S04]  /*5c8c0*/  LDL.LU R16, [R1+0x430] ;  /* 0x0004300001107983 */ /* 0x000ea80000300800 */
        /* <DEDUP_REMOVED lines=22> */
[----:B------:R-:W-:Y:S04]  /*5ca30*/  STL.64 [R1+0x180], R8 ;  /* 0x0001800801007387 */ /* 0x000fe80000100a00 */
[----:B------:R0:W-:Y:S04]  /*5ca40*/  STL.64 [R1+0x188], R10 ;  /* 0x0001880a01007387 */ /* 0x0001e80000100a00 */
[----:B0-----:R-:W4:Y:S04]  /*5ca50*/  LDL.LU.64 R10, [R1+0x35b8] ;  /* 0x0035b800010a7983 */ /* 0x001f280000300a00 */
[----:B------:R-:W4:Y:S01]  /*5ca60*/  LDL.LU.64 R8, [R1+0x35b0] ;  /* 0x0035b00001087983 */ /* 0x000f220000300a00 */
[----:B--2---:R-:W-:Y:S01]  /*5ca70*/  HMMA.16816.F32.BF16 R12, R12, R56, R4 ;  /* 0x000000380c0c723c */ /* 0x004fe20000041804 */
[----:B------:R-:W-:-:S02]  /*5ca80*/  IMAD.MOV.U32 R24, RZ, RZ, R22 ;  /* 0x000000ffff187224 */ /* 0x000fc400078e0016 */
[----:B------:R-:W2:-:S15]  /*5ca90*/  LDL.LU R4, [R1+0xb30] ;  /* 0x000b300001047983 */ /* 0x000e9e0000300800 */
[----:B------:R-:W-:Y:S01]  /*5caa0*/  NOP ;  /* 0x0000000000007918 */ /* 0x000fe20000000000 */
        /* <DEDUP_REMOVED lines=9> */
[----:B----4-:R-:W-:Y:S03]  /*5cb40*/  HMMA.16816.F32.BF16 R20, R8, R20, R44 ;  /* 0x000000140814723c */ /* 0x010fe6000004182c */
[----:B------:R-:W4:-:S15]  /*5cb50*/  LDL.LU.64 R44, [R1+0x35a8] ;  /* 0x0035a800012c7983 */ /* 0x000f1e0000300a00 */
[----:B------:R-:W-:Y:S01]  /*5cb60*/  NOP ;  /* 0x0000000000007918 */ /* 0x000fe20000000000 */
[----:B------:R0:W-:Y:S04]  /*5cb70*/  STL.64 [R1+0x460], R20 ;  /* 0x0004601401007387 */ /* 0x0001e80000100a00 */
[----:B------:R1:W-:Y:S04]  /*5cb80*/  STL.64 [R1+0x468], R22 ;  /* 0x0004681601007387 */ /* 0x0003e80000100a00 */
[----:B0-----:R-:W1:Y:S01]  /*5cb90*/  LDL.LU.64 R20, [R1+0x35a0] ;  /* 0x0035a00001147983 */ /* 0x001e620000300a00 */
[C---:B----4-:R-:W-:Y:S03]  /*5cba0*/  HMMA.16816.F32.BF16 R44, R8.reuse, R44, R40 ;  /* 0x0000002c082c723c */ /* 0x050fe60000041828 */
[----:B------:R-:W4:Y:S04]  /*5cbb0*/  LDL.LU.64 R42, [R1+0x3598] ;  /* 0x00359800012a7983 */ /* 0x000f280000300a00 */
[----:B------:R-:W4:Y:S01]  /*5cbc0*/  LDL.LU.64 R40, [R1+0x3590] ;  /* 0x0035900001287983 */ /* 0x000f220000300a00 */
[C---:B-1----:R-:W-:Y:S11]  /*5cbd0*/  HMMA.16816.F32.BF16 R20, R8.reuse, R20, R16 ;  /* 0x000000140814723c */ /* 0x042ff60000041810 */
[----:B------:R0:W-:Y:S04]  /*5cbe0*/  STL.64 [R1+0x450], R44 ;  /* 0x0004502c01007387 */ /* 0x0001e80000100a00 */
[----:B------:R-:W-:Y:S04]  /*5cbf0*/  STL.64 [R1+0x458], R46 ;  /* 0x0004582e01007387 */ /* 0x000fe80000100a00 */
[----:B0-----:R-:W2:Y:S04]  /*5cc00*/  LDL.LU.64 R44, [R1+0x3588] ;  /* 0x00358800012c7983 */ /* 0x001ea80000300a00 */
[----:B------:R-:W3:Y:S04]  /*5cc10*/  LDL.LU.64 R16, [R1+0x3580] ;  /* 0x0035800001107983 */ /* 0x000ee80000300a00 */
[----:B------:R-:W-:Y:S04]  /*5cc20*/  STL.64 [R1+0x440], R20 ;  /* 0x0004401401007387 */ /* 0x000fe80000100a00 */
[----:B------:R0:W-:Y:S04]  /*5cc30*/  STL.64 [R1+0x448], R22 ;  /* 0x0004481601007387 */ /* 0x0001e80000100a00 */
[----:B0-----:R-:W4:Y:S04]  /*5cc40*/  LDL.LU.64 R22, [R1+0x3578] ;  /* 0x0035780001167983 */ /* 0x001f280000300a00 */
[----:B------:R-:W4:Y:S01]  /*5cc50*/  LDL.LU.64 R20, [R1+0x3570] ;  /* 0x0035700001147983 */ /* 0x000f220000300a00 */
[C---:B--2---:R-:W-:Y:S08]  /*5cc60*/  HMMA.16816.F32.BF16 R44, R8.reuse, R44, R48 ;  /* 0x0000002c082c723c */ /* 0x044ff00000041830 */
[C---:B---3--:R-:W-:Y:S08]  /*5cc70*/  HMMA.16816.F32.BF16 R16, R8.reuse, R16, R28 ;  /* 0x000000100810723c */ /* 0x048ff0000004181c */
[----:B----4-:R-:W-:-:S15]  /*5cc80*/  HMMA.16816.F32.BF16 R40, R8, R20, R40 ;  /* 0x000000140828723c */ /* 0x010fde0000041828 */
        /* <DEDUP_REMOVED lines=10> */
[----:B------:R-:W4:Y:S04]  /*5cd30*/  LDL.LU.64 R50, [R1+0x3558] ;  /* 0x0035580001327983 */ /* 0x000f280000300a00 */
[----:B------:R-:W3:Y:S04]  /*5cd40*/  LDL.LU.64 R48, [R1+0x3550] ;  /* 0x0035500001307983 */ /* 0x000ee80000300a00 */
[----:B------:R-:W-:Y:S04]  /*5cd50*/  STL.64 [R1+0x420], R44 ;  /* 0x0004202c01007387 */ /* 0x000fe80000100a00 */
[----:B------:R0:W-:Y:S04]  /*5cd60*/  STL.64 [R1+0x428], R46 ;  /* 0x0004282e01007387 */ /* 0x0001e80000100a00 */
[----:B0-----:R-:W2:Y:S04]  /*5cd70*/  LDL.LU.64 R46, [R1+0x3548] ;  /* 0x00354800012e7983 */ /* 0x001ea80000300a00 */
[----:B------:R-:W2:Y:S04]  /*5cd80*/  LDL.LU.64 R44, [R1+0x3540] ;  /* 0x00354000012c7983 */ /* 0x000ea80000300a00 */
[----:B------:R-:W2:Y:S04]  /*5cd90*/  LDL.LU.64 R30, [R1+0x3538] ;  /* 0x00353800011e7983 */ /* 0x000ea80000300a00 */
[----:B------:R-:W2:Y:S04]  /*5cda0*/  LDL.LU.64 R28, [R1+0x3530] ;  /* 0x00353000011c7983 */ /* 0x000ea80000300a00 */
[----:B------:R0:W-:Y:S04]  /*5cdb0*/  STL.64 [R1+0x410], R16 ;  /* 0x0004101001007387 */ /* 0x0001e80000100a00 */
[----:B------:R2:W-:Y:S04]  /*5cdc0*/  STL.64 [R1+0x418], R18 ;  /* 0x0004181201007387 */ /* 0x0005e80000100a00 */
[----:B0-----:R-:W2:Y:S01]  /*5cdd0*/  LDL.LU.64 R16, [R1+0x3528] ;  /* 0x0035280001107983 */ /* 0x001ea20000300a00 */
[----:B------:R-:W-:-:S07]  /*5cde0*/  IMAD.MOV.U32 R25, RZ, RZ, R3 ;  /* 0x000000ffff197224 */ /* 0x000fce00078e0003 */
[C---:B------:R-:W-:Y:S08]  /*5cdf0*/  HMMA.16816.F32.BF16 R24, R8.reuse, R24, R36 ;  /* 0x000000180818723c */ /* 0x040ff00000041824 */
[----:B--2---:R-:W-:Y:S01]  /*5ce00*/  HMMA.16816.F32.BF16 R16, R8, R16, R40 ;  /* 0x000000100810723c */ /* 0x004fe20000041828 */
[----:B------:R-:W2:Y:S04]  /*5ce10*/  LDL.LU.64 R42, [R1+0x3520] ;  /* 0x00352000012a7983 */ /* 0x000ea80000300a00 */
[----:B------:R-:W3:-:S14]  /*5ce20*/  LDL.LU.64 R40, [R1+0x3518] ;  /* 0x0035180001287983 */ /* 0x000edc0000300a00 */
[----:B------:R-:W-:Y:S04]  /*5ce30*/  STL.64 [R1+0x400], R16 ;  /* 0x0004001001007387 */ /* 0x000fe80000100a00 */
[----:B------:R-:W-:Y:S04]  /*5ce40*/  STL.64 [R1+0x408], R18 ;  /* 0x0004081201007387 */ /* 0x000fe80000100a00 */
[----:B------:R-:W0:Y:S04]  /*5ce50*/  LDSM.16.MT88.4 R16, [R61+UR5+0x6080] ;  /* 0x006080053d10783b */ /* 0x000e280008004200 */
[----:B0-----:R0:W-:Y:S04]  /*5ce60*/  STL.64 [R1+0x3410], R18 ;  /* 0x0034101201007387 */ /* 0x0011e80000100a00 */
[----:B------:R1:W-:Y:S01]  /*5ce70*/  STL.64 [R1+0x3408], R16 ;  /* 0x0034081001007387 */ /* 0x0003e20000100a00 */
[----:B0-----:R-:W-:-:S03]  /*5ce80*/  IMAD.MOV.U32 R18, RZ, RZ, R46 ;  /* 0x000000ffff127224 */ /* 0x001fc600078e002e */
[----:B-1----:R-:W3:Y:S01]  /*5ce90*/  LDL.LU R16, [R1+0xb00] ;  /* 0x000b000001107983 */ /* 0x002ee20000300800 */
[----:B------:R-:W-:-:S03]  /*5cea0*/  IMAD.MOV.U32 R17, RZ, RZ, R47 ;  /* 0x000000ffff117224 */ /* 0x000fc600078e002f */
[----:B------:R-:W3:Y:S04]  /*5ceb0*/  LDL.LU R47, [R1+0x3510] ;  /* 0x00351000012f7983 */ /* 0x000ee80000300800 */
[----:B------:R-:W3:Y:S01]  /*5cec0*/  LDL.LU R46, [R1+0x350c] ;  /* 0x00350c00012e7983 */ /* 0x000ee20000300800 */
[----:B--2---:R-:W-:-:S03]  /*5ced0*/  IMAD.MOV.U32 R19, RZ, RZ, R43 ;  /* 0x000000ffff137224 */ /* 0x004fc600078e002b */
[----:B------:R-:W2:Y:S04]  /*5cee0*/  LDL.LU R43, [R1+0x3508] ;  /* 0x00350800012b7983 */ /* 0x000ea80000300800 */
        /* <DEDUP_REMOVED lines=12> */
[----:B------:R0:W-:Y:S04]  /*5cfb0*/  STL.64 [R1+0x3460], R26 ;  /* 0x0034601a01007387 */ /* 0x0001e80000100a00 */
[----:B------:R-:W4:Y:S01]  /*5cfc0*/  LDL.LU R24, [R1+0xb10] ;  /* 0x000b100001187983 */ /* 0x000f220000300800 */
[----:B------:R-:W-:-:S03]  /*5cfd0*/  IMAD.MOV.U32 R25, RZ, RZ, R42 ;  /* 0x000000ffff197224 */ /* 0x000fc600078e002a */
[----:B------:R-:W4:Y:S01]  /*5cfe0*/  LDL.LU R42, [R1+0x34d0] ;  /* 0x0034d000012a7983 */ /* 0x000f220000300800 */
[----:B0-----:R-:W-:Y:S02]  /*5cff0*/  IMAD.MOV.U32 R26, RZ, RZ, R38 ;  /* 0x000000ffff1a7224 */ /* 0x001fe400078e0026 */
[----:B------:R-:W-:Y:S01]  /*5d000*/  IMAD.MOV.U32 R27, RZ, RZ, R39 ;  /* 0x000000ffff1b7224 */ /* 0x000fe200078e0027 */
[----:B------:R-:W4:Y:S04]  /*5d010*/  LDL.LU R38, [R1+0x34cc] ;  /* 0x0034cc0001267983 */ /* 0x000f280000300800 */
[----:B------:R-:W4:Y:S01]  /*5d020*/  LDL.LU R39, [R1+0x34c8] ;  /* 0x0034c80001277983 */ /* 0x000f220000300800 */
[----:B--2---:R-:W-:Y:S01]  /*5d030*/  HMMA.16816.F32.BF16 R4, R8, R32, R4 ;  /* 0x000000200804723c */ /* 0x004fe20000041804 */
[----:B------:R-:W-:-:S02]  /*5d040*/  IMAD.MOV.U32 R32, RZ, RZ, R43 ;  /* 0x000000ffff207224 */ /* 0x000fc400078e002b */
[----:B---3--:R-:W-:-:S15]  /*5d050*/  IMAD.MOV.U32 R33, RZ, RZ, R46 ;  /* 0x000000ffff217224 */ /* 0x008fde00078e002e */
[----:B------:R-:W-:Y:S01]  /*5d060*/  NOP ;  /* 0x0000000000007918 */ /* 0x000fe20000000000 */
[----:B------:R-:W-:Y:S04]  /*5d070*/  STL.64 [R1+0x3d0], R4 ;  /* 0x0003d00401007387 */ /* 0x000fe80000100a00 */
[----:B------:R0:W-:Y:S04]  /*5d080*/  STL.64 [R1+0x3d8], R6 ;  /* 0x0003d80601007387 */ /* 0x0001e80000100a00 */
[----:B0-----:R-:W2:Y:S04]  /*5d090*/  LDL.LU.64 R6, [R1+0x34c0] ;  /* 0x0034c00001067983 */ /* 0x001ea80000300a00 */
[----:B------:R-:W2:Y:S04]  /*5d0a0*/  LDL.LU.64 R4, [R1+0x34b8] ;  /* 0x0034b80001047983 */ /* 0x000ea80000300a00 */
[----:B------:R0:W-:Y:S04]  /*5d0b0*/  STL.64 [R1+0x3470], R34 ;  /* 0x0034702201007387 */ /* 0x0001e80000100a00 */
[----:B------:R-:W3:Y:S04]  /*5d0c0*/  LDL.LU R43, [R1+0x34b4] ;  /* 0x0034b400012b7983 */ /* 0x000ee80000300800 */
[----:B------:R-:W2:Y:S01]  /*5d0d0*/  LDL.LU R46, [R1+0x34b0] ;  /* 0x0034b000012e7983 */ /* 0x000ea20000300800 */
[----:B0-----:R-:W-:-:S03]  /*5d0e0*/  IMAD.MOV.U32 R34, RZ, RZ, R47 ;  /* 0x000000ffff227224 */ /* 0x001fc600078e002f */
[----:B------:R-:W2:Y:S04]  /*5d0f0*/  LDL.LU R47, [R1+0x34ac] ;  /* 0x0034ac00012f7983 */ /* 0x000ea80000300800 */
[----:B------:R-:W2:Y:S04]  /*5d100*/  LDL.LU R35, [R1+0xb2c] ;  /* 0x000b2c0001237983 */ /* 0x000ea80000300800 */
[----:B----4-:R-:W-:Y:S01]  /*5d110*/  STL.64 [R1+0x3440], R38 ;  /* 0x0034402601007387 */ /* 0x010fe20000100a00 */
[C---:B------:R-:W-:Y:S08]  /*5d120*/  HMMA.16816.F32.BF16 R12, R8.reuse, R52, R12 ;  /* 0x00000034080c723c */ /* 0x040ff0000004180c */
[----:B--2---:R-:W-:-:S15]  /*5d130*/  HMMA.16816.F32.BF16 R32, R8, R36, R32 ;  /* 0x000000240820723c */ /* 0x004fde0000041820 */
[----:B------:R-:W-:-:S04]  /*5d140*/  NOP ;  /* 0x0000000000007918 */ /* 0x000fc80000000000 */
[----:B------:R-:W-:Y:S04]  /*5d150*/  STL.64 [R1+0x3c0], R32 ;  /* 0x0003c02001007387 */ /* 0x000fe80000100a00 */
[----:B------:R0:W-:Y:S02]  /*5d160*/  STL.64 [R1+0x3c8], R34 ;  /* 0x0003c82201007387 */ /* 0x0001e40000100a00 */
[C---:B0-----:R-:W-:Y:S08]  /*5d170*/  HMMA.16816.F32.BF16 R32, R8.reuse, R40, R24 ;  /* 0x000000280820723c */ /* 0x041ff00000041818 */
[C---:B------:R-:W-:Y:S08]  /*5d180*/  HMMA.16816.F32.BF16 R24, R8.reuse, R44, R16 ;  /* 0x0000002c0818723c */ /* 0x040ff00000041810 */
[C---:B------:R-:W-:Y:S08]  /*5d190*/  HMMA.16816.F32.BF16 R16, R8.reuse, R48, R20 ;  /* 0x000000300810723c */ /* 0x040ff00000041814 */
[----:B------:R-:W-:Y:S01]  /*5d1a0*/  HMMA.16816.F32.BF16 R8, R8, R56, R28 ;  /* 0x000000380808723c */ /* 0x000fe2000004181c */
[----:B---3--:R-:W-:Y:S04]  /*5d1b0*/  STL.64 [R1+0x3438], R42 ;  /* 0x0034382a01007387 */ /* 0x008fe80000100a00 */
[----:B------:R-:W-:Y:S04]  /*5d1c0*/  STL.64 [R1+0x3b0], R32 ;  /* 0x0003b02001007387 */ /* 0x000fe80000100a00 */
[----:B------:R-:W-:Y:S04]  /*5d1d0*/  STL.64 [R1+0x3b8], R34 ;  /* 0x0003b82201007387 */ /* 0x000fe80000100a00 */
[----:B------:R-:W-:Y:S04]  /*5d1e0*/  STL.64 [R1+0x3430], R46 ;  /* 0x0034302e01007387 */ /* 0x000fe80000100a00 */
[----:B------:R0:W-:Y:S04]  /*5d1f0*/  STL.64 [R1+0x3a0], R24 ;  /* 0x0003a01801007387 */ /* 0x0001e80000100a00 */
[----:B------:R1:W-:Y:S04]  /*5d200*/  STL.64 [R1+0x3a8], R26 ;  /* 0x0003a81a01007387 */ /* 0x0003e80000100a00 */
[----:B------:R-:W-:Y:S04]  /*5d210*/  STL.64 [R1+0x3478], R50 ;  /* 0x0034783201007387 */ /* 0x000fe80000100a00 */
[----:B------:R-:W-:Y:S04]  /*5d220*/  STL.64 [R1+0x390], R16 ;  /* 0x0003901001007387 */ /* 0x000fe80000100a00 */
[----:B------:R-:W-:Y:S04]  /*5d230*/  STL.64 [R1+0x398], R18 ;  /* 0x0003981201007387 */ /* 0x000fe80000100a00 */
[----:B------:R-:W-:Y:S04]  /*5d240*/  STL.64 [R1+0x3428], R54 ;  /* 0x0034283601007387 */ /* 0x000fe80000100a00 */
[----:B------:R-:W-:Y:S04]  /*5d250*/  STL.64 [R1+0x380], R12 ;  /* 0x0003800c01007387 */ /* 0x000fe80000100a00 */
[----:B------:R-:W-:Y:S04]  /*5d260*/  STL.64 [R1+0x388], R14 ;  /* 0x0003880e01007387 */ /* 0x000fe80000100a00 */
[----:B0-----:R-:W2:Y:S04]  /*5d270*/  LDL.LU R24, [R1+0xaa0] ;  /* 0x000aa00001187983 */ /* 0x001ea80000300800 */
[----:B------:R-:W-:Y:S04]  /*5d280*/  STL.64 [R1+0x280], R8 ;  /* 0x0002800801007387 */ /* 0x000fe80000100a00 */
[----:B------:R-:W-:Y:S04]  /*5d290*/  STL.64 [R1+0x288], R10 ;  /* 0x0002880a01007387 */ /* 0x000fe80000100a00 */
[----:B------:R-:W2:Y:S04]  /*5d2a0*/  LDL.LU R25, [R1+0xaa4] ;  /* 0x000aa40001197983 */ /* 0x000ea80000300800 */
[----:B-1----:R-:W3:Y:S04]  /*5d2b0*/  LDL.LU R26, [R1+0xaa8] ;  /* 0x000aa800011a7983 */ /* 0x002ee80000300800 */
        /* <DEDUP_REMOVED lines=10> */
[----:B------:R-:W4:Y:S01]  /*5d360*/  LDL.LU R19, [R1+0xadc] ;  /* 0x000adc0001137983 */ /* 0x000f220000300800 */
[----:B------:R-:W-:-:S03]  /*5d370*/  IMAD.MOV.U32 R28, RZ, RZ, R59 ;  /* 0x000000ffff1c7224 */ /* 0x000fc600078e003b */
[----:B---3--:R0:W-:Y:S04]  /*5d380*/  STL.64 [R1+0x3498], R26 ;  /* 0x0034981a01007387 */ /* 0x0081e80000100a00 */
[----:B--2---:R-:W-:Y:S04]  /*5d390*/  STL.64 [R1+0x3490], R24 ;  /* 0x0034901801007387 */ /* 0x004fe80000100a00 */
[----:B------:R-:W2:Y:S04]  /*5d3a0*/  LDL.64 R50, [R1+0xb8] ;  /* 0x0000b80001327983 */ /* 0x000ea80000100a00 */
[----:B0-----:R-:W4:Y:S04]  /*5d3b0*/  LDL.64 R26, [R1+0xc8] ;  /* 0x0000c800011a7983 */ /* 0x001f280000100a00 */
[----:B------:R-:W3:Y:S04]  /*5d3c0*/  LDL.LU R32, [R1+0xab0] ;  /* 0x000ab00001207983 */ /* 0x000ee80000300800 */
[----:B------:R-:W3:Y:S04]  /*5d3d0*/  LDL.LU R33, [R1+0xab4] ;  /* 0x000ab40001217983 */ /* 0x000ee80000300800 */
[----:B------:R-:W3:Y:S04]  /*5d3e0*/  LDL.LU R34, [R1+0xab8] ;  /* 0x000ab80001227983 */ /* 0x000ee80000300800 */
[----:B------:R-:W3:Y:S04]  /*5d3f0*/  LDL.LU R35, [R1+0xabc] ;  /* 0x000abc0001237983 */ /* 0x000ee80000300800 */
[----:B------:R-:W3:Y:S04]  /*5d400*/  LDL.64 R22, [R1+0xa8] ;  /* 0x0000a80001167983 */ /* 0x000ee80000100a00 */
        /* <DEDUP_REMOVED lines=13> */
[----:B------:R-:W-:-:S03]  /*5d4e0*/  IMAD.MOV.U32 R45, RZ, RZ, R58 ;  /* 0x000000ffff2d7224 */ /* 0x000fc600078e003a */
[----:B------:R-:W3:Y:S01]  /*5d4f0*/  LDL.LU R58, [R1+0x34a4] ;  /* 0x0034a400013a7983 */ /* 0x000ee20000300800 */
[----:B--2---:R-:W-:-:S03]  /*5d500*/  IMAD.MOV.U32 R46, RZ, RZ, R59 ;  /* 0x000000ffff2e7224 */ /* 0x004fc600078e003b */
[----:B------:R-:W3:Y:S01]  /*5d510*/  LDL.LU R59, [R1+0x34a0] ;  /* 0x0034a000013b7983 */ /* 0x000ee20000300800 */
[----:B----4-:R-:W-:Y:S03]  /*5d520*/  HMMA.16816.F32.BF16 R16, R4, R26, R16 ;  /* 0x0000001a0410723c */ /* 0x010fe60000041810 */
[----:B------:R-:W2:Y:S04]  /*5d530*/  LDL.LU R47, [R1+0xc8c] ;  /* 0x000c8c00012f7983 */ /* 0x000ea80000300800 */
[----:B------:R-:W2:Y:S04]  /*5d540*/  LDL.64 R42, [R1+0x68] ;  /* 0x00006800012a7983 */ /* 0x000ea80000100a00 */
[----:B------:R-:W4:Y:S04]  /*5d550*/  LDL.LU R36, [R1+0xc70] ;  /* 0x000c700001247983 */ /* 0x000f280000300800 */
[----:B------:R-:W4:Y:S04]  /*5d560*/  LDL.LU R37, [R1+0xc74] ;  /* 0x000c740001257983 */ /* 0x000f280000300800 */
[----:B------:R-:W4:Y:S04]  /*5d570*/  LDL.LU R38, [R1+0xc78] ;  /* 0x000c780001267983 */ /* 0x000f280000300800 */
[----:B------:R-:W4:Y:S04]  /*5d580*/  LDL.LU R39, [R1+0xc7c] ;  /* 0x000c7c0001277983 */ /* 0x000f280000300800 */
[----:B---3--:R0:W-:Y:S04]  /*5d590*/  STL.64 [R1+0x3418], R58 ;  /* 0x0034183a01007387 */ /* 0x0081e80000100a00 */
[----:B------:R-:W3:Y:S04]  /*5d5a0*/  LDL.64 R10, [R1+0x78] ;  /* 0x00007800010a7983 */ /* 0x000ee80000100a00 */
[----:B0-----:R-:W2:Y:S04]  /*5d5b0*/  LDL.64 R58, [R1+0x88] ;  /* 0x00008800013a7983 */ /* 0x001ea80000100a00 */
[----:B------:R0:W-:Y:S04]  /*5d5c0*/  STL.64 [R1+0x1380], R16 ;  /* 0x0013801001007387 */ /* 0x0001e80000100a00 */
[----:B------:R1:W-:Y:S01]  /*5d5d0*/  STL.64 [R1+0x1388], R18 ;  /* 0x0013881201007387 */ /* 0x0003e20000100a00 */
[----:B0-----:R-:W-:-:S02]  /*5d5e0*/  IMAD.MOV.U32 R17, RZ, RZ, R26 ;  /* 0x000000ffff117224 */ /* 0x001fc400078e001a */
[----:B------:R-:W-:Y:S02]  /*5d5f0*/  IMAD.MOV.U32 R16, RZ, RZ, R27 ;  /* 0x000000ffff107224 */ /* 0x000fe400078e001b */
[----:B------:R-:W2:Y:S04]  /*5d600*/  LDL.LU.64 R26, [R1+0x3498] ;  /* 0x00349800011a7983 */ /* 0x000ea80000300a00 */
[----:B------:R-:W2:Y:S01]  /*5d610*/  LDL.LU.64 R24, [R1+0x3490] ;  /* 0x0034900001187983 */ /* 0x000ea20000300a00 */
[----:B------:R-:W-:Y:S01]  /*5d620*/  HMMA.16816.F32.BF16 R32, R4, R22, R32 ;  /* 0x000000160420723c */ /* 0x000fe20000041820 */
[----:B-1----:R-:W-:Y:S02]  /*5d630*/  IMAD.MOV.U32 R19, RZ, RZ, R50 ;  /* 0x000000ffff137224 */ /* 0x002fe400078e0032 */
[----:B------:R-:W-:-:S02]  /*5d640*/  IMAD.MOV.U32 R18, RZ, RZ, R51 ;  /* 0x000000ffff127224 */ /* 0x000fc400078e0033 */
[----:B------:R-:W-:Y:S02]  /*5d650*/  IMAD.MOV.U32 R9, RZ, RZ, R22 ;  /* 0x000000ffff097224 */ /* 0x000fe400078e0016 */
[----:B------:R-:W-:Y:S01]  /*5d660*/  IMAD.MOV.U32 R8, RZ, RZ, R23 ;  /* 0x000000ffff087224 */ /* 0x000fe200078e0017 */
[----:B--2---:R-:W-:-:S15]  /*5d670*/  HMMA.16816.F32.BF16 R24, R4, R50, R24 ;  /* 0x000000320418723c */ /* 0x004fde0000041818 */
[----:B------:R-:W-:-:S04]  /*5d680*/  NOP ;  /* 0x0000000000007918 */ /* 0x000fc80000000000 */
        /* <DEDUP_REMOVED lines=8> */
[----:B------:R-:W2:Y:S01]  /*5d710*/  LDL.LU.64 R22, [R1+0x3468] ;  /* 0x0034680001167983 */ /* 0x000ea20000300a00 */
[C---:B------:R-:W-:Y:S08]  /*5d720*/  HMMA.16816.F32.BF16 R52, R4.reuse, R58, R52 ;  /* 0x0000003a0434723c */ /* 0x040ff00000041834 */
[----:B---3--:R-:W-:Y:S01]  /*5d730*/  HMMA.16816.F32.BF16 R12, R4, R10, R12 ;  /* 0x0000000a040c723c */ /* 0x008fe2000004180c */
[----:B------:R-:W-:-:S15]  /*5d740*/  LOP3.LUT R3, R61, 0x20, RZ, 0x3c, !PT ;  /* 0x000000203d037812 */ /* 0x000fde00078e3cff */
[----:B------:R-:W-:-:S03]  /*5d750*/  NOP ;  /* 0x0000000000007918 */ /* 0x000fc60000000000 */
[----:B------:R-:W-:Y:S02]  /*5d760*/  IMAD.MOV.U32 R49, RZ, RZ, R14 ;  /* 0x000000ffff317224 */ /* 0x000fe400078e000e */
[----:B------:R-:W-:Y:S01]  /*5d770*/  IMAD.MOV.U32 R48, RZ, RZ, R12 ;  /* 0x000000ffff307224 */ /* 0x000fe200078e000c */
[----:B--2---:R-:W-:-:S15]  /*5d780*/  HMMA.16816.F32.BF16 R24, R4, R22, R24 ;  /* 0x000000160418723c */ /* 0x004fde0000041818 */
[----:B------:R-:W-:-:S04]  /*5d790*/  NOP ;  /* 0x0000000000007918 */ /* 0x000fc80000000000 */
[----:B------:R-:W-:Y:S04]  /*5d7a0*/  STL.64 [R1+0x11c0], R24 ;  /* 0x0011c01801007387 */ /* 0x000fe80000100a00 */
[----:B------:R0:W-:Y:S04]  /*5d7b0*/  STL.64 [R1+0x11c8], R26 ;  /* 0x0011c81a01007387 */ /* 0x0001e80000100a00 */
[----:B0-----:R-:W2:Y:S04]  /*5d7c0*/  LDL.LU.64 R26, [R1+0x3460] ;  /* 0x00346000011a7983 */ /* 0x001ea80000300a00 */
[----:B------:R-:W-:Y:S04]  /*5d7d0*/  STL.64 [R1+0x33c0], R22 ;  /* 0x0033c01601007387 */ /* 0x000fe80000100a00 */
[----:B------:R-:W-:Y:S04]  /*5d7e0*/  STL.64 [R1+0x1180], R52 ;  /* 0x0011803401007387 */ /* 0x000fe80000100a00 */
[----:B------:R-:W-:Y:S04]  /*5d7f0*/  STL.64 [R1+0x1188], R54 ;  /* 0x0011883601007387 */ /* 0x000fe80000100a00 */
[----:B------:R-:W-:Y:S04]  /*5d800*/  STL.64 [R1+0x1150], R12 ;  /* 0x0011500c01007387 */ /* 0x000fe80000100a00 */
[----:B------:R-:W-:Y:S04]  /*5d810*/  STL.64 [R1+0x1158], R14 ;  /* 0x0011580e01007387 */ /* 0x000fe80000100a00 */
[----:B------:R-:W0:Y:S04]  /*5d820*/  LDSM.16.MT88.4 R12, [R3+UR5+0x6000] ;  /* 0x00600005030c783b */ /* 0x000e280008004200 */
[----:B------:R-:W-:Y:S04]  /*5d830*/  STL.64 [R1+0x33a8], R10 ;  /* 0x0033a80a01007387 */ /* 0x000fe80000100a00 */
[----:B0-----:R0:W-:Y:S04]  /*5d840*/  STL.64 [R1+0x3390], R14 ;  /* 0x0033900e01007387 */ /* 0x0011e80000100a00 */
[----:B------:R-:W-:Y:S04]  /*5d850*/  STL.64 [R1+0x3388], R12 ;  /* 0x0033880c01007387 */ /* 0x000fe80000100a00 */
[----:B0-----:R-:W4:Y:S04]  /*5d860*/  LDL R14, [R1+0x58] ;  /* 0x00005800010e7983 */ /* 0x001f280000100800 */
[----:B------:R-:W4:Y:S01]  /*5d870*/  LDL R15, [R1+0x5c] ;  /* 0x00005c00010f7983 */ /* 0x000f220000100800 */
[----:B------:R-:W-:Y:S01]  /*5d880*/  HMMA.16816.F32.BF16 R44, R4, R42, R44 ;  /* 0x0000002a042c723c */ /* 0x000fe2000004182c */
[----:B------:R-:W-:-:S02]  /*5d890*/  IMAD.MOV.U32 R21, RZ, RZ, R58 ;  /* 0x000000ffff157224 */ /* 0x000fc400078e003a */
[----:B------:R-:W-:Y:S02]  /*5d8a0*/  IMAD.MOV.U32 R20, RZ, RZ, R59 ;  /* 0x000000ffff147224 */ /* 0x000fe400078e003b */
[----:B------:R-:W-:Y:S02]  /*5d8b0*/  IMAD.MOV.U32 R22, RZ, RZ, R9 ;  /* 0x000000ffff167224 */ /* 0x000fe400078e0009 */
[----:B------:R-:W-:Y:S02]  /*5d8c0*/  IMAD.MOV.U32 R23, RZ, RZ, R8 ;  /* 0x000000ffff177224 */ /* 0x000fe400078e0008 */
[----:B------:R-:W-:Y:S02]  /*5d8d0*/  IMAD.MOV.U32 R10, RZ, RZ, R21 ;  /* 0x000000ffff0a7224 */ /* 0x000fe400078e0015 */
[----:B------:R-:W-:-:S08]  /*5d8e0*/  IMAD.MOV.U32 R11, RZ, RZ, R20 ;  /* 0x000000ffff0b7224 */ /* 0x000fd000078e0014 */
[----:B------:R-:W-:Y:S04]  /*5d8f0*/  STL.64 [R1+0x1120], R44 ;  /* 0x0011202c01007387 */ /* 0x000fe80000100a00 */
[----:B------:R-:W-:Y:S01]  /*5d900*/  STL.64 [R1+0x1128], R46 ;  /* 0x0011282e01007387 */ /* 0x000fe20000100a00 */
[C---:B--2---:R-:W-:Y:S08]  /*5d910*/  HMMA.16816.F32.BF16 R28, R4.reuse, R26, R28 ;  /* 0x0000001a041c723c */ /* 0x044ff0000004181c */
        /* <DEDUP_REMOVED lines=12> */
[----:B0-----:R-:W3:Y:S04]  /*5d9e0*/  LDL.LU R10, [R1+0xa38] ;  /* 0x000a3800010a7983 */ /* 0x001ee80000300800 */
[----:B------:R-:W3:Y:S01]  /*5d9f0*/  LDL.LU R11, [R1+0xa3c] ;  /* 0x000a3c00010b7983 */ /* 0x000ee20000300800 */
[----:B------:R-:W-:-:S02]  /*5da00*/  IMAD.MOV.U32 R22, RZ, RZ, R19 ;  /* 0x000000ffff167224 */ /* 0x000fc400078e0013 */
[----:B------:R-:W-:-:S05]  /*5da10*/  IMAD.MOV.U32 R23, RZ, RZ, R18 ;  /* 0x000000ffff177224 */ /* 0x000fca00078e0012 */
[----:B------:R-:W-:Y:S01]  /*5da20*/  STL.64 [R1+0x33f0], R22 ;  /* 0x0033f01601007387 */ /* 0x000fe20000100a00 */
[----:B------:R-:W-:Y:S02]  /*5da30*/  IMAD.MOV.U32 R32, RZ, RZ, R53 ;  /* 0x000000ffff207224 */ /* 0x000fe400078e0035 */
[----:B------:R-:W-:Y:S02]  /*5da40*/  IMAD.MOV.U32 R33, RZ, RZ, R55 ;  /* 0x000000ffff217224 */ /* 0x000fe400078e0037 */
[----:B------:R-:W-:Y:S02]  /*5da50*/  IMAD.MOV.U32 R12, RZ, RZ, R42 ;  /* 0x000000ffff0c7224 */ /* 0x000fe400078e002a */
[----:B------:R-:W-:Y:S01]  /*5da60*/  IMAD.MOV.U32 R3, RZ, RZ, R43 ;  /* 0x000000ffff037224 */ /* 0x000fe200078e002b */
[----:B---3--:R-:W-:Y:S04]  /*5da70*/  STL.64 [R1+0x33d0], R10 ;  /* 0x0033d00a01007387 */ /* 0x008fe80000100a00 */
[----:B--2---:R0:W-:Y:S04]  /*5da80*/  STL.64 [R1+0x33c8], R8 ;  /* 0x0033c80801007387 */ /* 0x0041e80000100a00 */
[----:B0-----:R-:W2:Y:S04]  /*5da90*/  LDL.LU R8, [R1+0xa40] ;  /* 0x000a400001087983 */ /* 0x001ea80000300800 */
[----:B------:R-:W2:Y:S01]  /*5daa0*/  LDL.LU R9, [R1+0xa44] ;  /* 0x000a440001097983 */ /* 0x000ea20000300800 */
[----:B------:R-:W-:-:S02]  /*5dab0*/  IMAD.MOV.U32 R10, RZ, RZ, R35 ;  /* 0x000000ffff0a7224 */ /* 0x000fc400078e0023 */
[----:B------:R-:W-:Y:S01]  /*5dac0*/  IMAD.MOV.U32 R11, RZ, RZ, R34 ;  /* 0x000000ffff0b7224 */ /* 0x000fe200078e0022 */
[----:B------:R-:W3:Y:S04]  /*5dad0*/  LDL.LU R35, [R1+0x345c] ;  /* 0x00345c0001237983 */ /* 0x000ee80000300800 */
        /* <DEDUP_REMOVED lines=21> */
[----:B------:R-:W-:-:S02]  /*5dc30*/  IMAD.MOV.U32 R23, RZ, RZ, R16 ;  /* 0x000000ffff177224 */ /* 0x000fc400078e0010 */
[----:B------:R-:W-:Y:S01]  /*5dc40*/  IMAD.MOV.U32 R22, RZ, RZ, R17 ;  /* 0x000000ffff167224 */ /* 0x000fe200078e0011 */
        /* <DEDUP_REMOVED lines=9> */
[----:B--2---:R0:W-:Y:S04]  /*5dce0*/  STL.64 [R1+0x33e0], R8 ;  /* 0x0033e00801007387 */ /* 0x0041e80000100a00 */
[----:B0-----:R-:W2:Y:S04]  /*5dcf0*/  LDL.LU R8, [R1+0xa50] ;  /* 0x000a500001087983 */ /* 0x001ea80000300800 */
[----:B------:R-:W2:Y:S04]  /*5dd00*/  LDL.LU R9, [R1+0xa54] ;  /* 0x000a540001097983 */ /* 0x000ea80000300800 */
[----:B------:R-:W2:Y:S04]  /*5dd10*/  LDL.LU R10, [R1+0xa58] ;  /* 0x000a5800010a7983 */ /* 0x000ea80000300800 */
[----:B------:R-:W2:Y:S04]  /*5dd20*/  LDL.LU R11, [R1+0xa5c] ;  /* 0x000a5c00010b7983 */ /* 0x000ea80000300800 */
[----:B--2---:R3:W-:Y:S04]  /*5dd30*/  STL.64 [R1+0x3400], R10 ;  /* 0x0034000a01007387 */ /* 0x0047e80000100a00 */
[----:B------:R0:W-:Y:S01]  /*5dd40*/  STL.64 [R1+0x33f8], R8 ;  /* 0x0033f80801007387 */ /* 0x0001e20000100a00 */
[----:B---3--:R-:W-:-:S03]  /*5dd50*/  IMAD.MOV.U32 R10, RZ, RZ, R35 ;  /* 0x000000ffff0a7224 */ /* 0x008fc600078e0023 */
[----:B0-----:R-:W2:Y:S01]  /*5dd60*/  LDL.LU R8, [R1+0xa60] ;  /* 0x000a600001087983 */ /* 0x001ea20000300800 */
[----:B----4-:R-:W-:-:S03]  /*5dd70*/  IMAD.MOV.U32 R9, RZ, RZ, R34 ;  /* 0x000000ffff097224 */ /* 0x010fc600078e0022 */
[----:B------:R-:W3:Y:S04]  /*5dd80*/  LDL.LU R34, [R1+0x3454] ;  /* 0x0034540001227983 */ /* 0x000ee80000300800 */
[----:B------:R-:W3:Y:S04]  /*5dd90*/  LDL.LU R35, [R1+0x3450] ;  /* 0x0034500001237983 */ /* 0x000ee80000300800 */
[----:B------:R-:W2:Y:S04]  /*5dda0*/  LDL.LU R11, [R1+0xa6c] ;  /* 0x000a6c00010b7983 */ /* 0x000ea80000300800 */
[----:B------:R-:W4:Y:S04]  /*5ddb0*/  LDL.LU R24, [R1+0xa20] ;  /* 0x000a200001187983 */ /* 0x000f280000300800 */
[----:B------:R-:W4:Y:S01]  /*5ddc0*/  LDL.LU R25, [R1+0xa24] ;  /* 0x000a240001197983 */ /* 0x000f220000300800 */
[----:B------:R-:W-:-:S02]  /*5ddd0*/  IMAD.MOV.U32 R26, RZ, RZ, R50 ;  /* 0x000000ffff1a7224 */ /* 0x000fc400078e0032 */
[----:B------:R-:W-:Y:S01]  /*5dde0*/  IMAD.MOV.U32 R27, RZ, RZ, R51 ;  /* 0x000000ffff1b7224 */ /* 0x000fe200078e0033 */
[----:B------:R-:W2:Y:S04]  /*5ddf0*/  LDL.LU R50, [R1+0x344c] ;  /* 0x00344c0001327983 */ /* 0x000ea80000300800 */
[----:B------:R-:W2:Y:S01]  /*5de00*/  LDL.LU R51, [R1+0x3448] ;  /* 0x0034480001337983 */ /* 0x000ea20000300800 */
[----:B---3--:R-:W-:-:S15]  /*5de10*/  HMMA.16816.F32.BF16 R36, R4, R34, R36 ;  /* 0x000000220424723c */ /* 0x008fde0000041824 */
        /* <DEDUP_REMOVED lines=18> */
[----:B0-----:R-:W3:Y:S01]  /*5df40*/  LDL.LU.64 R54, [R1+0x3428] ;  /* 0x0034280001367983 */ /* 0x001ee20000300a00 */
[----:B--2---:R-:W-:Y:S03]  /*5df50*/  HMMA.16816.F32.BF16 R28, R4, R50, R28 ;  /* 0x00000032041c723c */ /* 0x004fe6000004181c */
[----:B------:R0:W-:Y:S02]  /*5df60*/  STL.64 [R1+0x3398], R46 ;  /* 0x0033982e01007387 */ /* 0x0001e40000100a00 */
[----:B0-----:R-:W-:-:S14]  /*5df70*/  IMAD.MOV.U32 R46, RZ, RZ, R12 ;  /* 0x000000ffff2e7224 */ /* 0x001fdc00078e000c */
[----:B------:R0:W-:Y:S04]  /*5df80*/  STL.64 [R1+0xaa0], R28 ;  /* 0x000aa01c01007387 */ /* 0x0001e80000100a00 */
[----:B------:R1:W-:Y:S04]  /*5df90*/  STL.64 [R1+0xaa8], R30 ;  /* 0x000aa81e01007387 */ /* 0x0003e80000100a00 */
[----:B------:R-:W2:Y:S01]  /*5dfa0*/  LDL.LU R12, [R1+0xbf0] ;  /* 0x000bf000010c7983 */ /* 0x000ea20000300800 */
[----:B---3--:R-:W-:Y:S02]  /*5dfb0*/  IMAD.MOV.U32 R13, RZ, RZ, R54 ;  /* 0x000000ffff0d7224 */ /* 0x008fe400078e0036 */
[----:B------:R-:W-:Y:S01]  /*5dfc0*/  IMAD.MOV.U32 R14, RZ, RZ, R55 ;  /* 0x000000ffff0e7224 */ /* 0x000fe200078e0037 */
[----:B------:R-:W3:Y:S04]  /*5dfd0*/  LDL.LU R54, [R1+0x3424] ;  /* 0x0034240001367983 */ /* 0x000ee80000300800 */
[----:B------:R-:W3:Y:S04]  /*5dfe0*/  LDL.LU R55, [R1+0x3420] ;  /* 0x0034200001377983 */ /* 0x000ee80000300800 */
[----:B------:R-:W2:Y:S04]  /*5dff0*/  LDL.LU R15, [R1+0xbfc] ;  /* 0x000bfc00010f7983 */ /* 0x000ea80000300800 */
        /* <DEDUP_REMOVED lines=8> */
[----:B0-----:R-:W3:Y:S02]  /*5e080*/  LDL.LU.64 R58, [R1+0x3418] ;  /* 0x00341800013a7983 */ /* 0x001ee40000300a00 */
[----:B---3--:R-:W-:Y:S02]  /*5e090*/  HMMA.16816.F32.BF16 R4, R4, R58, R16 ;  /* 0x0000003a0404723c */ /* 0x008fe40000041810 */
[----:B------:R-:W3:Y:S04]  /*5e0a0*/  LDL.LU.64 R18, [R1+0x3410] ;  /* 0x0034100001127983 */ /* 0x000ee80000300a00 */
[----:B------:R-:W3:-:S13]  /*5e0b0*/  LDL.LU.64 R16, [R1+0x3408] ;  /* 0x0034080001107983 */ /* 0x000eda0000300a00 */
[----:B------:R0:W-:Y:S04]  /*5e0c0*/  STL.64 [R1+0xa70], R4 ;  /* 0x000a700401007387 */ /* 0x0001e80000100a00 */
[----:B------:R1:W-:Y:S04]  /*5e0d0*/  STL.64 [R1+0xa78], R6 ;  /* 0x000a780601007387 */ /* 0x0003e80000100a00 */
[----:B0-----:R-:W2:Y:S04]  /*5e0e0*/  LDL.LU R4, [R1+0xa10] ;  /* 0x000a100001047983 */ /* 0x001ea80000300800 */
[----:B------:R-:W2:Y:S04]  /*5e0f0*/  LDL.LU R5, [R1+0xa14] ;  /* 0x000a140001057983 */ /* 0x000ea80000300800 */
[----:B-1----:R-:W2:Y:S04]  /*5e100*/  LDL.LU R6, [R1+0xa18] ;  /* 0x000a180001067983 */ /* 0x002ea80000300800 */
[----:B------:R-:W2:Y:S01]  /*5e110*/  LDL.LU R7, [R1+0xa1c] ;  /* 0x000a1c0001077983 */ /* 0x000ea20000300800 */
[----:B---3--:R-:W-:Y:S03]  /*5e120*/  HMMA.16816.F32.BF16 R20, R16, R22, R8 ;  /* 0x000000161014723c */ /* 0x008fe60000041808 */
[----:B------:R-:W3:Y:S04]  /*5e130*/  LDL.LU.64 R10, [R1+0x3400] ;  /* 0x00340000010a7983 */ /* 0x000ee80000300a00 */
[----:B------:R-:W3:-:S12]  /*5e140*/  LDL.LU.64 R8, [R1+0x33f8] ;  /* 0x0033f80001087983 */ /* 0x000ed80000300a00 */
[----:B------:R-:W-:Y:S04]  /*5e150*/  STL.64 [R1+0x1360], R20 ;  /* 0x0013601401007387 */ /* 0x000fe80000100a00 */
[----:B------:R0:W-:Y:S04]  /*5e160*/  STL.64 [R1+0x1368], R22 ;  /* 0x0013681601007387 */ /* 0x0001e80000100a00 */
[----:B0-----:R-:W3:Y:S02]  /*5e170*/  LDL.LU.64 R22, [R1+0x33f0] ;  /* 0x0033f00001167983 */ /* 0x001ee40000300a00 */
[----:B---3--:R-:W-:Y:S02]  /*5e180*/  HMMA.16816.F32.BF16 R20, R16, R22, R8 ;  /* 0x000000161014723c */ /* 0x008fe40000041808 */
[----:B------:R-:W3:Y:S04]  /*5e190*/  LDL.LU.64 R10, [R1+0x33e8] ;  /* 0x0033e800010a7983 */ /* 0x000ee80000300a00 */
[----:B------:R-:W3:-:S13]  /*5e1a0*/  LDL.LU.64 R8, [R1+0x33e0] ;  /* 0x0033e00001087983 */ /* 0x000eda0000300a00 */
        /* <DEDUP_REMOVED lines=10> */
[----:B------:R-:W4:-:S15]  /*5e250*/  LDL.LU.64 R10, [R1+0x33b8] ;  /* 0x0033b800010a7983 */ /* 0x000f1e0000300a00 */
[----:B------:R-:W-:Y:S02]  /*5e260*/  NOP ;  /* 0x0000000000007918 */ /* 0x000fe40000000000 */
[----:B------:R0:W-:Y:S04]  /*5e270*/  STL.64 [R1+0x11a0], R20 ;  /* 0x0011a01401007387 */ /* 0x0001e80000100a00 */
[----:B------:R1:W-:Y:S04]  /*5e280*/  STL.64 [R1+0x11a8], R22 ;  /* 0x0011a81601007387 */ /* 0x0003e80000100a00 */
[----:B0-----:R-:W3:Y:S04]  /*5e290*/  LDL.LU R20, [R1+0xbb0] ;  /* 0x000bb00001147983 */ /* 0x001ee80000300800 */
[----:B------:R-:W3:Y:S04]  /*5e2a0*/  LDL.LU R21, [R1+0xbb4] ;  /* 0x000bb40001157983 */ /* 0x000ee80000300800 */
[----:B-1----:R-:W3:Y:S04]  /*5e2b0*/  LDL.LU R22, [R1+0xbb8] ;  /* 0x000bb80001167983 */ /* 0x002ee80000300800 */
[----:B------:R-:W3:Y:S01]  /*5e2c0*/  LDL.LU R23, [R1+0xbbc] ;  /* 0x000bbc0001177983 */ /* 0x000ee20000300800 */
[----:B----4-:R-:W-:Y:S03]  /*5e2d0*/  HMMA.16816.F32.BF16 R8, R16, R10, R24 ;  /* 0x0000000a1008723c */ /* 0x010fe60000041818 */
[----:B------:R-:W4:-:S15]  /*5e2e0*/  LDL.LU.64 R26, [R1+0x33b0] ;  /* 0x0033b000011a7983 */ /* 0x000f1e0000300a00 */
[----:B------:R-:W-:Y:S01]  /*5e2f0*/  NOP ;  /* 0x0000000000007918 */ /* 0x000fe20000000000 */
[----:B------:R-:W-:Y:S01]  /*5e300*/  STL.64 [R1+0x1170], R8 ;  /* 0x0011700801007387 */ /* 0x000fe20000100a00 */
[----:B------:R-:W-:-:S03]  /*5e310*/  IMAD.MOV.U32 R37, RZ, RZ, R11 ;  /* 0x000000ffff257224 */ /* 0x000fc600078e000b */
[----:B------:R0:W-:Y:S04]  /*5e320*/  STL.64 [R1+0x1178], R10 ;  /* 0x0011780a01007387 */ /* 0x0001e80000100a00 */
[----:B0-----:R-:W3:Y:S01]  /*5e330*/  LDL.LU.64 R10, [R1+0x33a8] ;  /* 0x0033a800010a7983 */ /* 0x001ee20000300a00 */
[----:B------:R-:W-:Y:S01]  /*5e340*/  IMAD.MOV.U32 R47, RZ, RZ, R3 ;  /* 0x000000ffff2f7224 */ /* 0x000fe200078e0003 */
[----:B------:R-:W-:Y:S01]  /*5e350*/  LOP3.LUT R3, R61, 0x40, RZ, 0x3c, !PT ;  /* 0x000000403d037812 */ /* 0x000fe200078e3cff */
[----:B------:R-:W-:-:S05]  /*5e360*/  IMAD.MOV.U32 R36, RZ, RZ, R9 ;  /* 0x000000ffff247224 */ /* 0x000fca00078e0009 */
[C---:B--2---:R-:W-:Y:S08]  /*5e370*/  HMMA.16816.F32.BF16 R44, R16.reuse, R46, R12 ;  /* 0x0000002e102c723c */ /* 0x044ff0000004180c */
[----:B---3--:R-:W-:-:S15]  /*5e380*/  HMMA.16816.F32.BF16 R4, R16, R10, R4 ;  /* 0x0000000a1004723c */ /* 0x008fde0000041804 */
[----:B------:R-:W-:-:S04]  /*5e390*/  NOP ;  /* 0x0000000000007918 */ /* 0x000fc80000000000 */
[----:B------:R-:W-:Y:S01]  /*5e3a0*/  STL.64 [R1+0x1140], R4 ;  /* 0x0011400401007387 */ /* 0x000fe20000100a00 */
[----:B------:R-:W-:-:S03]  /*5e3b0*/  IMAD.MOV.U32 R53, RZ, RZ, R6 ;  /* 0x000000ffff357224 */ /* 0x000fc600078e0006 */
[----:B------:R-:W-:Y:S01]  /*5e3c0*/  STL.64 [R1+0x1148], R6 ;  /* 0x0011480601007387 */ /* 0x000fe20000100a00 */
[----:B------:R-:W-:-:S03]  /*5e3d0*/  IMAD.MOV.U32 R52, RZ, RZ, R4 ;  /* 0x000000ffff347224 */ /* 0x000fc600078e0004 */
[----:B------:R-:W0:Y:S04]  /*5e3e0*/  LDSM.16.MT88.4 R4, [R3+UR5+0x6000] ;  /* 0x006000050304783b */ /* 0x000e280008004200 */
[----:B------:R1:W-:Y:S04]  /*5e3f0*/  STL.64 [R1+0x3368], R10 ;  /* 0x0033680a01007387 */ /* 0x0003e80000100a00 */
[----:B------:R-:W2:Y:S04]  /*5e400*/  LDL.LU R8, [R1+0xbe0] ;  /* 0x000be00001087983 */ /* 0x000ea80000300800 */
[----:B------:R-:W2:Y:S04]  /*5e410*/  LDL.LU R9, [R1+0xbe4] ;  /* 0x000be40001097983 */ /* 0x000ea80000300800 */
[----:B-1----:R-:W2:Y:S04]  /*5e420*/  LDL.LU R10, [R1+0xbe8] ;  /* 0x000be800010a7983 */ /* 0x002ea80000300800 */
[----:B------:R-:W2:Y:S04]  /*5e430*/  LDL.LU R11, [R1+0xbec] ;  /* 0x000bec00010b7983 */ /* 0x000ea80000300800 */
[----:B0-----:R-:W-:Y:S04]  /*5e440*/  STL.64 [R1+0x3310], R6 ;  /* 0x0033100601007387 */ /* 0x001fe80000100a00 */
[----:B------:R0:W-:Y:S04]  /*5e450*/  STL.64 [R1+0x3308], R4 ;  /* 0x0033080401007387 */ /* 0x0001e80000100a00 */
[----:B0-----:R-:W3:Y:S04]  /*5e460*/  LDL.LU R4, [R1+0xbc0] ;  /* 0x000bc00001047983 */ /* 0x001ee80000300800 */
[----:B------:R-:W3:Y:S04]  /*5e470*/  LDL.LU R5, [R1+0xbc4] ;  /* 0x000bc40001057983 */ /* 0x000ee80000300800 */
[----:B------:R-:W3:Y:S04]  /*5e480*/  LDL.LU R6, [R1+0xbc8] ;  /* 0x000bc80001067983 */ /* 0x000ee80000300800 */
[----:B------:R-:W3:Y:S04]  /*5e490*/  LDL.LU R7, [R1+0xbcc] ;  /* 0x000bcc0001077983 */ /* 0x000ee80000300800 */
[----:B------:R-:W2:Y:S04]  /*5e4a0*/  LDL.LU.64 R14, [R1+0x33a0] ;  /* 0x0033a000010e7983 */ /* 0x000ea80000300a00 */
[----:B------:R0:W-:Y:S04]  /*5e4b0*/  STL.64 [R1+0x1110], R44 ;  /* 0x0011102c01007387 */ /* 0x0001e80000100a00 */
[----:B------:R1:W-:Y:S04]  /*5e4c0*/  STL.64 [R1+0x1118], R46 ;  /* 0x0011182e01007387 */ /* 0x0003e80000100a00 */
[----:B0-----:R-:W3:Y:S04]  /*5e4d0*/  LDL.LU R44, [R1+0xba0] ;  /* 0x000ba000012c7983 */ /* 0x001ee80000300800 */
[----:B------:R-:W3:Y:S04]  /*5e4e0*/  LDL.LU R45, [R1+0xba4] ;  /* 0x000ba400012d7983 */ /* 0x000ee80000300800 */
[----:B-1----:R-:W3:Y:S04]  /*5e4f0*/  LDL.LU R46, [R1+0xba8] ;  /* 0x000ba800012e7983 */ /* 0x002ee80000300800 */
[----:B------:R-:W3:Y:S01]  /*5e500*/  LDL.LU R47, [R1+0xbac] ;  /* 0x000bac00012f7983 */ /* 0x000ee20000300800 */
[C---:B------:R-:W-:Y:S08]  /*5e510*/  HMMA.16816.F32.BF16 R20, R16.reuse, R38, R20 ;  /* 0x000000261014723c */ /* 0x040ff00000041814 */
[C---:B--2---:R-:W-:Y:S08]  /*5e520*/  HMMA.16816.F32.BF16 R12, R16.reuse, R14, R8 ;  /* 0x0000000e100c723c */ /* 0x044ff00000041808 */
[C---:B----4-:R-:W-:Y:S08]  /*5e530*/  HMMA.16816.F32.BF16 R8, R16.reuse, R26, R28 ;  /* 0x0000001a1008723c */ /* 0x050ff0000004181c */
[C---:B---3--:R-:W-:Y:S03]  /*5e540*/  HMMA.16816.F32.BF16 R4, R16.reuse, R34, R4 ;  /* 0x000000221004723c */ /* 0x048fe60000041804 */
[----:B------:R0:W-:Y:S04]  /*5e550*/  STL.64 [R1+0xc80], R12 ;  /* 0x000c800c01007387 */ /* 0x0001e80000100a00 */
[----:B------:R1:W-:Y:S04]  /*5e560*/  STL.64 [R1+0xc88], R14 ;  /* 0x000c880e01007387 */ /* 0x0003e80000100a00 */
[----:B0-----:R-:W2:Y:S04]  /*5e570*/  LDL.LU R12, [R1+0xb90] ;  /* 0x000b9000010c7983 */ /* 0x001ea80000300800 */
[----:B------:R0:W-:Y:S04]  /*5e580*/  STL.64 [R1+0xa80], R8 ;  /* 0x000a800801007387 */ /* 0x0001e80000100a00 */
[----:B------:R3:W-:Y:S04]  /*5e590*/  STL.64 [R1+0xa88], R10 ;  /* 0x000a880a01007387 */ /* 0x0007e80000100a00 */
[----:B------:R-:W2:Y:S04]  /*5e5a0*/  LDL.LU R13, [R1+0xb94] ;  /* 0x000b9400010d7983 */ /* 0x000ea80000300800 */
[----:B-1----:R-:W2:Y:S04]  /*5e5b0*/  LDL.LU R14, [R1+0xb98] ;  /* 0x000b9800010e7983 */ /* 0x002ea80000300800 */
[----:B------:R-:W2:Y:S01]  /*5e5c0*/  LDL.LU R15, [R1+0xb9c] ;  /* 0x000b9c00010f7983 */ /* 0x000ea20000300800 */
[C---:B------:R-:W-:Y:S03]  /*5e5d0*/  HMMA.16816.F32.BF16 R44, R16.reuse, R42, R44 ;  /* 0x0000002a102c723c */ /* 0x040fe6000004182c */
[----:B0-----:R-:W4:Y:S04]  /*5e5e0*/  LDL.LU R8, [R1+0xb70] ;  /* 0x000b700001087983 */ /* 0x001f280000300800 */
[----:B------:R-:W4:Y:S04]  /*5e5f0*/  LDL.LU R9, [R1+0xb74] ;  /* 0x000b740001097983 */ /* 0x000f280000300800 */
[----:B---3--:R-:W4:Y:S04]  /*5e600*/  LDL.LU R10, [R1+0xb78] ;  /* 0x000b7800010a7983 */ /* 0x008f280000300800 */
[----:B------:R-:W4:Y:S04]  /*5e610*/  LDL.LU R11, [R1+0xb7c] ;  /* 0x000b7c00010b7983 */ /* 0x000f280000300800 */
[----:B------:R-:W3:Y:S04]  /*5e620*/  LDL.LU R28, [R1+0xa00] ;  /* 0x000a0000011c7983 */ /* 0x000ee80000300800 */
[----:B------:R-:W3:Y:S04]  /*5e630*/  LDL.LU R29, [R1+0xa04] ;  /* 0x000a0400011d7983 */ /* 0x000ee80000300800 */
[----:B------:R-:W3:Y:S04]  /*5e640*/  LDL.LU R30, [R1+0xa08] ;  /* 0x000a0800011e7983 */ /* 0x000ee80000300800 */
[----:B------:R-:W3:Y:S04]  /*5e650*/  LDL.LU R31, [R1+0xa0c] ;  /* 0x000a0c00011f7983 */ /* 0x000ee80000300800 */
[----:B------:R-:W-:Y:S04]  /*5e660*/  STL.64 [R1+0x3340], R34 ;  /* 0x0033402201007387 */ /* 0x000fe80000100a00 */
[----:B------:R-:W-:Y:S04]  /*5e670*/  STL.64 [R1+0x3338], R32 ;  /* 0x0033382001007387 */ /* 0x000fe80000100a00 */
        /* <DEDUP_REMOVED lines=8> */
[----:B------:R-:W2:Y:S04]  /*5e700*/  LDL.64 R34, [R1+0xb8] ;  /* 0x0000b80001227983 */ /* 0x000ea80000100a00 */
[----:B0-----:R-:W2:Y:S04]  /*5e710*/  LDL.LU R20, [R1+0x8b0] ;  /* 0x0008b00001147983 */ /* 0x001ea80000300800 */
[----:B------:R-:W2:Y:S04]  /*5e720*/  LDL.LU R21, [R1+0x8b4] ;  /* 0x0008b40001157983 */ /* 0x000ea80000300800 */
[----:B------:R-:W2:Y:S04]  /*5e730*/  LDL.LU R22, [R1+0x8b8] ;  /* 0x0008b80001167983 */ /* 0x000ea80000300800 */
[----:B------:R-:W2:Y:S04]  /*5e740*/  LDL.LU R23, [R1+0x8bc] ;  /* 0x0008bc0001177983 */ /* 0x000ea80000300800 */
[----:B------:R0:W-:Y:S04]  /*5e750*/  STL.64 [R1+0x3350], R38 ;  /* 0x0033502601007387 */ /* 0x0001e80000100a00 */
[----:B------:R-:W-:Y:S04]  /*5e760*/  STL.64 [R1+0x3348], R36 ;  /* 0x0033482401007387 */ /* 0x000fe80000100a00 */
[----:B0-----:R-:W2:Y:S04]  /*5e770*/  LDL.64 R38, [R1+0xc8] ;  /* 0x0000c80001267983 */ /* 0x001ea80000100a00 */
        /* <DEDUP_REMOVED lines=19> */
[C---:B----4-:R-:W-:Y:S03]  /*5e8b0*/  HMMA.16816.F32.BF16 R8, R16.reuse, R54, R8 ;  /* 0x000000361008723c */ /* 0x050fe60000041808 */
[----:B------:R-:W-:Y:S04]  /*5e8c0*/  STL.64 [R1+0x3380], R50 ;  /* 0x0033803201007387 */ /* 0x000fe80000100a00 */
[----:B------:R-:W-:Y:S01]  /*5e8d0*/  STL.64 [R1+0x3378], R48 ;  /* 0x0033783001007387 */ /* 0x000fe20000100a00 */
[----:B--2---:R-:W-:-:S15]  /*5e8e0*/  HMMA.16816.F32.BF16 R44, R16, R50, R44 ;  /* 0x00000032102c723c */ /* 0x004fde000004182c */
[----:B------:R-:W-:-:S04]  /*5e8f0*/  NOP ;  /* 0x0000000000007918 */ /* 0x000fc80000000000 */
[----:B------:R-:W-:Y:S04]  /*5e900*/  STL.64 [R1+0xa20], R44 ;  /* 0x000a202c01007387 */ /* 0x000fe80000100a00 */
[----:B------:R-:W-:Y:S04]  /*5e910*/  STL.64 [R1+0xa28], R46 ;  /* 0x000a282e01007387 */ /* 0x000fe80000100a00 */
[----:B------:R-:W-:Y:S04]  /*5e920*/  STL.64 [R1+0x3328], R54 ;  /* 0x0033283601007387 */ /* 0x000fe80000100a00 */
[----:B------:R-:W-:Y:S04]  /*5e930*/  STL.64 [R1+0x3320], R52 ;  /* 0x0033203401007387 */ /* 0x000fe80000100a00 */
[----:B------:R-:W-:Y:S04]  /*5e940*/  STL.64 [R1+0xa10], R8 ;  /* 0x000a100801007387 */ /* 0x000fe80000100a00 */
[----:B------:R3:W-:Y:S02]  /*5e950*/  STL.64 [R1+0xa18], R10 ;  /* 0x000a180a01007387 */ /* 0x0007e40000100a00 */
[----:B---3--:R-:W-:Y:S02]  /*5e960*/  HMMA.16816.F32.BF16 R8, R16, R58, R28 ;  /* 0x0000003a1008723c */ /* 0x008fe4000004181c */
[----:B------:R-:W2:-:S15]  /*5e970*/  LDL.LU R28, [R1+0x880] ;  /* 0x00088000011c7983 */ /* 0x000e9e0000300800 */
[----:B------:R-:W-:Y:S02]  /*5e980*/  NOP ;  /* 0x0000000000007918 */ /* 0x000fe40000000000 */
[----:B------:R-:W-:Y:S04]  /*5e990*/  STL.64 [R1+0x970], R8 ;  /* 0x0009700801007387 */ /* 0x000fe80000100a00 */
        /* <DEDUP_REMOVED lines=8> */
[----:B------:R-:W3:Y:S04]  /*5ea20*/  LDL.64 R46, [R1+0x98] ;  /* 0x00009800012e7983 */ /* 0x000ee80000100a00 */
[----:B0-----:R-:W4:Y:S04]  /*5ea30*/  LDL.64 R10, [R1+0x88] ;  /* 0x00008800010a7983 */ /* 0x001f280000100a00 */
[----:B------:R-:W-:Y:S04]  /*5ea40*/  STL.64 [R1+0x3318], R58 ;  /* 0x0033183a01007387 */ /* 0x000fe80000100a00 */
[----:B------:R-:W2:Y:S01]  /*5ea50*/  LDL.64 R18, [R1+0xa8] ;  /* 0x0000a80001127983 */ /* 0x000ea20000100a00 */
[----:B------:R-:W-:Y:S01]  /*5ea60*/  HMMA.16816.F32.BF16 R40, R12, R38, R40 ;  /* 0x000000260c28723c */ /* 0x000fe20000041828 */
[----:B------:R-:W-:-:S02]  /*5ea70*/  IMAD.MOV.U32 R25, RZ, RZ, R38 ;  /* 0x000000ffff197224 */ /* 0x000fc400078e0026 */
[----:B------:R-:W-:-:S05]  /*5ea80*/  IMAD.MOV.U32 R24, RZ, RZ, R39 ;  /* 0x000000ffff187224 */ /* 0x000fca00078e0027 */
[----:B------:R-:W-:Y:S01]  /*5ea90*/  HMMA.16816.F32.BF16 R36, R12, R34, R4 ;  /* 0x000000220c24723c */ /* 0x000fe20000041804 */
[----:B------:R-:W-:Y:S02]  /*5eaa0*/  IMAD.MOV.U32 R5, RZ, RZ, R34 ;  /* 0x000000ffff057224 */ /* 0x000fe400078e0022 */
[----:B------:R-:W-:-:S08]  /*5eab0*/  IMAD.MOV.U32 R4, RZ, RZ, R35 ;  /* 0x000000ffff047224 */ /* 0x000fd000078e0023 */
[----:B------:R0:W-:Y:S04]  /*5eac0*/  STL.64 [R1+0x14e0], R40 ;  /* 0x0014e02801007387 */ /* 0x0001e80000100a00 */
[----:B------:R1:W-:Y:S04]  /*5ead0*/  STL.64 [R1+0x14e8], R42 ;  /* 0x0014e82a01007387 */ /* 0x0003e80000100a00 */
[----:B------:R-:W-:Y:S04]  /*5eae0*/  STL.64 [R1+0x1420], R36 ;  /* 0x0014202401007387 */ /* 0x000fe80000100a00 */
[----:B------:R1:W-:Y:S04]  /*5eaf0*/  STL.64 [R1+0x1428], R38 ;  /* 0x0014282601007387 */ /* 0x0003e80000100a00 */
[----:B0-----:R-:W3:Y:S01]  /*5eb00*/  LDL.LU R40, [R1+0x960] ;  /* 0x0009600001287983 */ /* 0x001ee20000300800 */
[----:B--2---:R-:W-:-:S15]  /*5eb10*/  HMMA.16816.F32.BF16 R20, R12, R18, R20 ;  /* 0x000000120c14723c */ /* 0x004fde0000041814 */
[----:B------:R-:W-:-:S04]  /*5eb20*/  NOP ;  /* 0x0000000000007918 */ /* 0x000fc80000000000 */
[----:B------:R0:W-:Y:S04]  /*5eb30*/  STL.64 [R1+0x13f0], R20 ;  /* 0x0013f01401007387 */ /* 0x0001e80000100a00 */
[----:B------:R2:W-:Y:S04]  /*5eb40*/  STL.64 [R1+0x13f8], R22 ;  /* 0x0013f81601007387 */ /* 0x0005e80000100a00 */
[----:B------:R-:W4:Y:S04]  /*5eb50*/  LDL.LU R41, [R1+0x964] ;  /* 0x0009640001297983 */ /* 0x000f280000300800 */
[----:B-1----:R-:W4:Y:S04]  /*5eb60*/  LDL.LU R42, [R1+0x968] ;  /* 0x00096800012a7983 */ /* 0x002f280000300800 */
[----:B------:R-:W4:Y:S04]  /*5eb70*/  LDL.LU R43, [R1+0x96c] ;  /* 0x00096c00012b7983 */ /* 0x000f280000300800 */
        /* <DEDUP_REMOVED lines=10> */
[----:B0-----:R-:W4:Y:S04]  /*5ec20*/  LDL.LU R20, [R1+0x910] ;  /* 0x0009100001147983 */ /* 0x001f280000300800 */
[----:B------:R-:W4:Y:S04]  /*5ec30*/  LDL.LU R21, [R1+0x914] ;  /* 0x0009140001157983 */ /* 0x000f280000300800 */
[----:B--2---:R-:W2:Y:S04]  /*5ec40*/  LDL.LU R22, [R1+0x918] ;  /* 0x0009180001167983 */ /* 0x004ea80000300800 */
[----:B------:R-:W2:Y:S04]  /*5ec50*/  LDL.LU R23, [R1+0x91c] ;  /* 0x00091c0001177983 */ /* 0x000ea80000300800 */
[----:B------:R0:W-:Y:S04]  /*5ec60*/  STL.64 [R1+0x32d0], R18 ;  /* 0x0032d01201007387 */ /* 0x0001e80000100a00 */
[----:B------:R-:W4:Y:S04]  /*5ec70*/  LDL.LU R16, [R1+0x890] ;  /* 0x0008900001107983 */ /* 0x000f280000300800 */
[----:B------:R-:W4:Y:S04]  /*5ec80*/  LDL.LU R17, [R1+0x894] ;  /* 0x0008940001117983 */ /* 0x000f280000300800 */
[----:B0-----:R-:W4:Y:S04]  /*5ec90*/  LDL.LU R18, [R1+0x898] ;  /* 0x0008980001127983 */ /* 0x001f280000300800 */
[----:B------:R-:W4:Y:S01]  /*5eca0*/  LDL.LU R19, [R1+0x89c] ;  /* 0x00089c0001137983 */ /* 0x000f220000300800 */
[----:B---3--:R-:W-:Y:S01]  /*5ecb0*/  HMMA.16816.F32.BF16 R48, R12, R46, R48 ;  /* 0x0000002e0c30723c */ /* 0x008fe20000041830 */
[----:B------:R-:W-:-:S02]  /*5ecc0*/  IMAD.MOV.U32 R7, RZ, RZ, R46 ;  /* 0x000000ffff077224 */ /* 0x000fc400078e002e */
[----:B------:R-:W-:-:S15]  /*5ecd0*/  IMAD.MOV.U32 R6, RZ, RZ, R47 ;  /* 0x000000ffff067224 */ /* 0x000fde00078e002f */
[----:B------:R-:W-:Y:S01]  /*5ece0*/  NOP ;  /* 0x0000000000007918 */ /* 0x000fe20000000000 */
[----:B------:R-:W-:Y:S04]  /*5ecf0*/  STL.64 [R1+0x13c0], R48 ;  /* 0x0013c03001007387 */ /* 0x000fe80000100a00 */
[----:B------:R0:W-:Y:S04]  /*5ed00*/  STL.64 [R1+0x13c8], R50 ;  /* 0x0013c83201007387 */ /* 0x0001e80000100a00 */
[----:B0-----:R-:W3:Y:S04]  /*5ed10*/  LDL.LU.64 R50, [R1+0x3380] ;  /* 0x0033800001327983 */ /* 0x001ee80000300a00 */
[----:B------:R-:W2:Y:S04]  /*5ed20*/  LDL.LU.64 R48, [R1+0x3378] ;  /* 0x0033780001307983 */ /* 0x000ea80000300a00 */
[----:B------:R-:W2:Y:S01]  /*5ed30*/  LDL.LU.64 R46, [R1+0x3370] ;  /* 0x00337000012e7983 */ /* 0x000ea20000300a00 */
[----:B----4-:R-:W-:-:S15]  /*5ed40*/  HMMA.16816.F32.BF16 R16, R12, R10, R16 ;  /* 0x0000000a0c10723c */ /* 0x010fde0000041810 */
[----:B------:R-:W-:-:S04]  /*5ed50*/  NOP ;  /* 0x0000000000007918 */ /* 0x000fc80000000000 */
[----:B------:R0:W-:Y:S04]  /*5ed60*/  STL.64 [R1+0x1390], R16 ;  /* 0x0013901001007387 */ /* 0x0001e80000100a00 */
[----:B------:R-:W-:Y:S01]  /*5ed70*/  STL.64 [R1+0x1398], R18 ;  /* 0x0013981201007387 */ /* 0x000fe20000100a00 */
[----:B0-----:R-:W-:Y:S02]  /*5ed80*/  IMAD.MOV.U32 R17, RZ, RZ, R10 ;  /* 0x000000ffff117224 */ /* 0x001fe400078e000a */
[----:B------:R-:W-:Y:S02]  /*5ed90*/  IMAD.MOV.U32 R16, RZ, RZ, R11 ;  /* 0x000000ffff107224 */ /* 0x000fe400078e000b */
[----:B------:R-:W4:Y:S02]  /*5eda0*/  LDL.LU.64 R10, [R1+0x3368] ;  /* 0x00336800010a7983 */ /* 0x000f240000300a00 */
[----:B----4-:R-:W-:-:S15]  /*5edb0*/  HMMA.16816.F32.BF16 R28, R12, R10, R28 ;  /* 0x0000000a0c1c723c */ /* 0x010fde000004181c */
[----:B------:R-:W-:-:S04]  /*5edc0*/  NOP ;  /* 0x0000000000007918 */ /* 0x000fc80000000000 */
[----:B------:R-:W-:Y:S04]  /*5edd0*/  STL.64 [R1+0x12c0], R28 ;  /* 0x0012c01c01007387 */ /* 0x000fe80000100a00 */
[----:B------:R0:W-:Y:S04]  /*5ede0*/  STL.64 [R1+0x12c8], R30 ;  /* 0x0012c81e01007387 */ /* 0x0001e80000100a00 */
[----:B0-----:R-:W4:Y:S01]  /*5edf0*/  LDL.LU R31, [R1+0x3360] ;  /* 0x00336000011f7983 */ /* 0x001f220000300800 */
[----:B------:R-:W-:Y:S02]  /*5ee00*/  IMAD.MOV.U32 R45, RZ, RZ, R10 ;  /* 0x000000ffff2d7224 */ /* 0x000fe400078e000a */
[----:B------:R-:W-:Y:S01]  /*5ee10*/  IMAD.MOV.U32 R44, RZ, RZ, R11 ;  /* 0x000000ffff2c7224 */ /* 0x000fe200078e000b */
[----:B------:R-:W2:Y:S04]  /*5ee20*/  LDL.LU R28, [R1+0x900] ;  /* 0x00090000011c7983 */ /* 0x000ea80000300800 */
[----:B------:R-:W2:Y:S04]  /*5ee30*/  LDL.LU R29, [R1+0x904] ;  /* 0x00090400011d7983 */ /* 0x000ea80000300800 */
[----:B------:R-:W2:Y:S04]  /*5ee40*/  LDL.LU R30, [R1+0x908] ;  /* 0x00090800011e7983 */ /* 0x000ea80000300800 */
[----:B----4-:R0:W1:Y:S04]  /*5ee50*/  LDSM.16.MT88.4 R8, [R31+UR5+0x6000] ;  /* 0x006000051f08783b */ /* 0x0100680008004200 */
[----:B0-----:R-:W4:Y:S04]  /*5ee60*/  LDL.LU R31, [R1+0x90c] ;  /* 0x00090c00011f7983 */ /* 0x001f280000300800 */
[----:B-1----:R-:W-:Y:S04]  /*5ee70*/  STL.64 [R1+0x3260], R10 ;  /* 0x0032600a01007387 */ /* 0x002fe80000100a00 */
[----:B------:R0:W-:Y:S04]  /*5ee80*/  STL.64 [R1+0x3258], R8 ;  /* 0x0032580801007387 */ /* 0x0001e80000100a00 */
[----:B0-----:R-:W2:Y:S04]  /*5ee90*/  LDL.LU R8, [R1+0x950] ;  /* 0x0009500001087983 */ /* 0x001ea80000300800 */
[----:B------:R-:W2:Y:S04]  /*5eea0*/  LDL.LU R9, [R1+0x954] ;  /* 0x0009540001097983 */ /* 0x000ea80000300800 */
[----:B------:R-:W2:Y:S04]  /*5eeb0*/  LDL.LU R10, [R1+0x958] ;  /* 0x00095800010a7983 */ /* 0x000ea80000300800 */
[----:B------:R-:W2:Y:S01]  /*5eec0*/  LDL.LU R11, [R1+0x95c] ;  /* 0x00095c00010b7983 */ /* 0x000ea20000300800 */
        /* <DEDUP_REMOVED lines=8> */
[----:B------:R-:W3:Y:S01]  /*5ef50*/  LDL.LU.64 R36, [R1+0x3348] ;  /* 0x0033480001247983 */ /* 0x000ee20000300a00 */
[----:B--2---:R-:W-:-:S15]  /*5ef60*/  HMMA.16816.F32.BF16 R8, R12, R34, R8 ;  /* 0x000000220c08723c */ /* 0x004fde0000041808 */
[----:B------:R-:W-:-:S04]  /*5ef70*/  NOP ;  /* 0x0000000000007918 */ /* 0x000fc80000000000 */
[----:B------:R-:W-:Y:S04]  /*5ef80*/  STL.64 [R1+0x1240], R8 ;  /* 0x0012400801007387 */ /* 0x000fe80000100a00 */
[----:B------:R0:W-:Y:S02]  /*5ef90*/  STL.64 [R1+0x1248], R10 ;  /* 0x0012480a01007387 */ /* 0x0001e40000100a00 */
[----:B0-----:R-:W-:Y:S02]  /*5efa0*/  IMAD.MOV.U32 R11, RZ, RZ, R34 ;  /* 0x000000ffff0b7224 */ /* 0x001fe400078e0022 */
[----:B------:R-:W-:Y:S02]  /*5efb0*/  IMAD.MOV.U32 R10, RZ, RZ, R35 ;  /* 0x000000ffff0a7224 */ /* 0x000fe400078e0023 */
[----:B------:R-:W2:Y:S04]  /*5efc0*/  LDL.LU.64 R34, [R1+0x3340] ;  /* 0x0033400001227983 */ /* 0x000ea80000300a00 */
[----:B------:R-:W2:Y:S04]  /*5efd0*/  LDL.LU.64 R32, [R1+0x3338] ;  /* 0x0033380001207983 */ /* 0x000ea80000300a00 */
[----:B------:R0:W-:Y:S04]  /*5efe0*/  STL.64 [R1+0x32c8], R10 ;  /* 0x0032c80a01007387 */ /* 0x0001e80000100a00 */
[----:B------:R-:W2:Y:S04]  /*5eff0*/  LDL.LU R8, [R1+0x940] ;  /* 0x0009400001087983 */ /* 0x000ea80000300800 */
[----:B------:R-:W2:Y:S04]  /*5f000*/  LDL.LU R9, [R1+0x944] ;  /* 0x0009440001097983 */ /* 0x000ea80000300800 */
[----:B0-----:R-:W2:Y:S04]  /*5f010*/  LDL.LU R10, [R1+0x948] ;  /* 0x00094800010a7983 */ /* 0x001ea80000300800 */
[----:B------:R-:W2:Y:S04]  /*5f020*/  LDL.LU R11, [R1+0x94c] ;  /* 0x00094c00010b7983 */ /* 0x000ea80000300800 */
        /* <DEDUP_REMOVED lines=9> */
[----:B------:R3:W-:Y:S02]  /*5f0c0*/  STL.64 [R1+0x1228], R10 ;  /* 0x0012280a01007387 */ /* 0x0007e40000100a00 */
[----:B---3--:R-:W-:Y:S02]  /*5f0d0*/  HMMA.16816.F32.BF16 R8, R12, R38, R52 ;  /* 0x000000260c08723c */ /* 0x008fe40000041834 */
[----:B------:R-:W-:Y:S04]  /*5f0e0*/  STL.64 [R1+0x32c0], R38 ;  /* 0x0032c02601007387 */ /* 0x000fe80000100a00 */
[----:B------:R-:W-:-:S13]  /*5f0f0*/  STL.64 [R1+0x32b8], R36 ;  /* 0x0032b82401007387 */ /* 0x000fda0000100a00 */
[----:B------:R-:W-:Y:S04]  /*5f100*/  STL.64 [R1+0x1210], R8 ;  /* 0x0012100801007387 */ /* 0x000fe80000100a00 */
[----:B------:R0:W-:Y:S02]  /*5f110*/  STL.64 [R1+0x1218], R10 ;  /* 0x0012180a01007387 */ /* 0x0001e40000100a00 */
[----:B0-----:R-:W-:Y:S02]  /*5f120*/  HMMA.16816.F32.BF16 R8, R12, R42, R20 ;  /* 0x0000002a0c08723c */ /* 0x001fe40000041814 */
[----:B------:R-:W2:-:S15]  /*5f130*/  LDL.LU R20, [R1+0x620] ;  /* 0x0006200001147983 */ /* 0x000e9e0000300800 */
[----:B------:R-:W-:Y:S02]  /*5f140*/  NOP ;  /* 0x0000000000007918 */ /* 0x000fe40000000000 */
[----:B------:R-:W-:Y:S04]  /*5f150*/  STL.64 [R1+0x1200], R8 ;  /* 0x0012000801007387 */ /* 0x000fe80000100a00 */
[----:B------:R4:W-:Y:S04]  /*5f160*/  STL.64 [R1+0x1208], R10 ;  /* 0x0012080a01007387 */ /* 0x0009e80000100a00 */
[----:B------:R-:W2:Y:S04]  /*5f170*/  LDL.LU R21, [R1+0x624] ;  /* 0x0006240001157983 */ /* 0x000ea80000300800 */
[----:B------:R-:W3:Y:S04]  /*5f180*/  LDL.LU R22, [R1+0x628] ;  /* 0x0006280001167983 */ /* 0x000ee80000300800 */
[----:B------:R-:W3:Y:S01]  /*5f190*/  LDL.LU R23, [R1+0x62c] ;  /* 0x00062c0001177983 */ /* 0x000ee20000300800 */
[----:B----4-:R-:W-:Y:S03]  /*5f1a0*/  HMMA.16816.F32.BF16 R8, R12, R46, R28 ;  /* 0x0000002e0c08723c */ /* 0x010fe6000004181c */
[----:B---3--:R-:W-:Y:S04]  /*5f1b0*/  STL.64 [R1+0x32e0], R22 ;  /* 0x0032e01601007387 */ /* 0x008fe80000100a00 */
[----:B--2---:R-:W-:Y:S04]  /*5f1c0*/  STL.64 [R1+0x32d8], R20 ;  /* 0x0032d81401007387 */ /* 0x004fe80000100a00 */
[----:B------:R0:W-:Y:S04]  /*5f1d0*/  STL.64 [R1+0x3298], R42 ;  /* 0x0032982a01007387 */ /* 0x0001e80000100a00 */
[----:B------:R-:W2:Y:S04]  /*5f1e0*/  LDL.LU R40, [R1+0x630] ;  /* 0x0006300001287983 */ /* 0x000ea80000300800 */
[----:B------:R-:W2:Y:S04]  /*5f1f0*/  LDL.LU R41, [R1+0x634] ;  /* 0x0006340001297983 */ /* 0x000ea80000300800 */
[----:B0-----:R-:W3:Y:S04]  /*5f200*/  LDL.LU R42, [R1+0x638] ;  /* 0x00063800012a7983 */ /* 0x001ee80000300800 */
[----:B------:R-:W3:Y:S04]  /*5f210*/  LDL.LU R43, [R1+0x63c] ;  /* 0x00063c00012b7983 */ /* 0x000ee80000300800 */
[----:B---3--:R-:W-:Y:S04]  /*5f220*/  STL.64 [R1+0x32f0], R42 ;  /* 0x0032f02a01007387 */ /* 0x008fe80000100a00 */
[----:B--2---:R-:W-:Y:S04]  /*5f230*/  STL.64 [R1+0x32e8], R40 ;  /* 0x0032e82801007387 */ /* 0x004fe80000100a00 */
[----:B------:R-:W2:Y:S04]  /*5f240*/  LDL.LU R28, [R1+0x610] ;  /* 0x00061000011c7983 */ /* 0x000ea80000300800 */
[----:B------:R0:W-:Y:S04]  /*5f250*/  STL.64 [R1+0x11f0], R8 ;  /* 0x0011f00801007387 */ /* 0x0001e80000100a00 */
[----:B------:R1:W-:Y:S04]  /*5f260*/  STL.64 [R1+0x11f8], R10 ;  /* 0x0011f80a01007387 */ /* 0x0003e80000100a00 */
[----:B------:R-:W2:Y:S04]  /*5f270*/  LDL.LU R29, [R1+0x614] ;  /* 0x00061400011d7983 */ /* 0x000ea80000300800 */
[----:B------:R-:W3:Y:S04]  /*5f280*/  LDL.LU R30, [R1+0x618] ;  /* 0x00061800011e7983 */ /* 0x000ee80000300800 */
[----:B------:R-:W3:Y:S04]  /*5f290*/  LDL.LU R31, [R1+0x61c] ;  /* 0x00061c00011f7983 */ /* 0x000ee80000300800 */
[----:B---3--:R-:W-:Y:S04]  /*5f2a0*/  STL.64 [R1+0x3300], R30 ;  /* 0x0033001e01007387 */ /* 0x008fe80000100a00 */
[----:B--2---:R2:W-:Y:S04]  /*5f2b0*/  STL.64 [R1+0x32f8], R28 ;  /* 0x0032f81c01007387 */ /* 0x0045e80000100a00 */
[----:B0-----:R-:W3:Y:S04]  /*5f2c0*/  LDL.LU R8, [R1+0x570] ;  /* 0x0005700001087983 */ /* 0x001ee80000300800 */
[----:B------:R-:W3:Y:S04]  /*5f2d0*/  LDL.LU R9, [R1+0x574] ;  /* 0x0005740001097983 */ /* 0x000ee80000300800 */
[----:B-1----:R-:W3:Y:S04]  /*5f2e0*/  LDL.LU R10, [R1+0x578] ;  /* 0x00057800010a7983 */ /* 0x002ee80000300800 */
[----:B------:R-:W3:Y:S04]  /*5f2f0*/  LDL.LU R11, [R1+0x57c] ;  /* 0x00057c00010b7983 */ /* 0x000ee80000300800 */
[----:B------:R-:W4:Y:S04]  /*5f300*/  LDL.LU R52, [R1+0x8f0] ;  /* 0x0008f00001347983 */ /* 0x000f280000300800 */
[----:B------:R-:W4:Y:S04]  /*5f310*/  LDL.LU R53, [R1+0x8f4] ;  /* 0x0008f40001357983 */ /* 0x000f280000300800 */
[----:B------:R-:W4:Y:S04]  /*5f320*/  LDL.LU R54, [R1+0x8f8] ;  /* 0x0008f80001367983 */ /* 0x000f280000300800 */
[----:B------:R-:W4:Y:S04]  /*5f330*/  LDL.LU R55, [R1+0x8fc] ;  /* 0x0008fc0001377983 */ /* 0x000f280000300800 */
[----:B------:R-:W3:Y:S04]  /*5f340*/  LDL.LU R56, [R1+0x8e0] ;  /* 0x0008e00001387983 */ /* 0x000ee80000300800 */
[----:B------:R-:W3:Y:S04]  /*5f350*/  LDL.LU R57, [R1+0x8e4] ;  /* 0x0008e40001397983 */ /* 0x000ee80000300800 */
[----:B------:R-:W3:Y:S01]  /*5f360*/  LDL.LU R58, [R1+0x8e8] ;  /* 0x0008e800013a7983 */ /* 0x000ee20000300800 */
[----:B------:R-:W-:-:S03]  /*5f370*/  IMAD.MOV.U32 R19, RZ, RZ, R4 ;  /* 0x000000ffff137224 */ /* 0x000fc600078e0004 */
[----:B------:R-:W3:Y:S01]  /*5f380*/  LDL.LU R59, [R1+0x8ec] ;  /* 0x0008ec00013b7983 */ /* 0x000ee20000300800 */
[----:B------:R-:W-:-:S03]  /*5f390*/  IMAD.MOV.U32 R18, RZ, RZ, R5 ;  /* 0x000000ffff127224 */ /* 0x000fc600078e0005 */
[----:B------:R-:W3:Y:S01]  /*5f3a0*/  LDL.LU R4, [R1+0x870] ;  /* 0x0008700001047983 */ /* 0x000ee20000300800 */
[----:B------:R-:W-:-:S03]  /*5f3b0*/  IMAD.MOV.U32 R35, RZ, RZ, R6 ;  /* 0x000000ffff237224 */ /* 0x000fc600078e0006 */
[----:B------:R-:W3:Y:S01]  /*5f3c0*/  LDL.LU R5, [R1+0x874] ;  /* 0x0008740001057983 */ /* 0x000ee20000300800 */
[----:B------:R-:W-:-:S03]  /*5f3d0*/  IMAD.MOV.U32 R34, RZ, RZ, R7 ;  /* 0x000000ffff227224 */ /* 0x000fc600078e0007 */
[----:B------:R-:W3:Y:S04]  /*5f3e0*/  LDL.LU R6, [R1+0x878] ;  /* 0x0008780001067983 */ /* 0x000ee80000300800 */
[----:B------:R-:W3:Y:S04]  /*5f3f0*/  LDL.LU R7, [R1+0x87c] ;  /* 0x00087c0001077983 */ /* 0x000ee80000300800 */
[----:B------:R-:W3:Y:S04]  /*5f400*/  LDL.LU R20, [R1+0x580] ;  /* 0x0005800001147983 */ /* 0x000ee80000300800 */
[----:B------:R-:W3:Y:S04]  /*5f410*/  LDL.LU R21, [R1+0x584] ;  /* 0x0005840001157983 */ /* 0x000ee80000300800 */
[----:B------:R-:W3:Y:S04]  /*5f420*/  LDL.LU R22, [R1+0x588] ;  /* 0x0005880001167983 */ /* 0x000ee80000300800 */
[----:B------:R-:W3:Y:S04]  /*5f430*/  LDL.LU R23, [R1+0x58c] ;  /* 0x00058c0001177983 */ /* 0x000ee80000300800 */
[----:B--2---:R-:W2:Y:S04]  /*5f440*/  LDL.LU R28, [R1+0x590] ;  /* 0x00059000011c7983 */ /* 0x004ea80000300800 */
        /* <DEDUP_REMOVED lines=13> */
[----:B------:R0:W-:Y:S02]  /*5f520*/  STL.64 [R1+0x3290], R46 ;  /* 0x0032902e01007387 */ /* 0x0001e40000100a00 */
[----:B0-----:R-:W-:-:S02]  /*5f530*/  IMAD.MOV.U32 R46, RZ, RZ, R3 ;  /* 0x000000ffff2e7224 */ /* 0x001fc400078e0003 */
[----:B------:R-:W-:Y:S01]  /*5f540*/  IMAD.MOV.U32 R47, RZ, RZ, R60 ;  /* 0x000000ffff2f7224 */ /* 0x000fe200078e003c */
[----:B------:R-:W2:Y:S04]  /*5f550*/  LDL.LU R3, [R1+0x3334] ;  /* 0x0033340001037983 */ /* 0x000ea80000300800 */
[----:B------:R-:W2:Y:S01]  /*5f560*/  LDL.LU R60, [R1+0x3330] ;  /* 0x00333000013c7983 */ /* 0x000ea20000300800 */
[----:B----4-:R-:W-:-:S15]  /*5f570*/  HMMA.16816.F32.BF16 R52, R12, R50, R52 ;  /* 0x000000320c34723c */ /* 0x010fde0000041834 */
[----:B------:R-:W-:-:S04]  /*5f580*/  NOP ;  /* 0x0000000000007918 */ /* 0x000fc80000000000 */
[----:B------:R-:W-:Y:S04]  /*5f590*/  STL.64 [R1+0x11e0], R52 ;  /* 0x0011e03401007387 */ /* 0x000fe80000100a00 */
[----:B------:R0:W-:Y:S04]  /*5f5a0*/  STL.64 [R1+0x11e8], R54 ;  /* 0x0011e83601007387 */ /* 0x0001e80000100a00 */
[----:B0-----:R-:W3:Y:S04]  /*5f5b0*/  LDL.LU.64 R54, [R1+0x3328] ;  /* 0x0033280001367983 */ /* 0x001ee80000300a00 */
[----:B------:R-:W4:Y:S04]  /*5f5c0*/  LDL.LU.64 R52, [R1+0x3320] ;  /* 0x0033200001347983 */ /* 0x000f280000300a00 */
        /* <DEDUP_REMOVED lines=11> */
[----:B------:R-:W-:Y:S04]  /*5f680*/  STL.64 [R1+0x3278], R54 ;  /* 0x0032783601007387 */ /* 0x000fe80000100a00 */
[----:B----4-:R-:W-:Y:S01]  /*5f690*/  STL.64 [R1+0x3270], R52 ;  /* 0x0032703401007387 */ /* 0x010fe20000100a00 */
[----:B---3--:R-:W-:Y:S03]  /*5f6a0*/  HMMA.16816.F32.BF16 R12, R12, R58, R4 ;  /* 0x0000003a0c0c723c */ /* 0x008fe60000041804 */
[----:B------:R-:W2:Y:S04]  /*5f6b0*/  LDL.LU.64 R6, [R1+0x3310] ;  /* 0x0033100001067983 */ /* 0x000ea80000300a00 */
[----:B------:R-:W2:-:S12]  /*5f6c0*/  LDL.LU.64 R4, [R1+0x3308] ;  /* 0x0033080001047983 */ /* 0x000e980000300a00 */
[----:B------:R0:W-:Y:S04]  /*5f6d0*/  STL.64 [R1+0x11b0], R12 ;  /* 0x0011b00c01007387 */ /* 0x0001e80000100a00 */
[----:B------:R1:W-:Y:S04]  /*5f6e0*/  STL.64 [R1+0x11b8], R14 ;  /* 0x0011b80e01007387 */ /* 0x0003e80000100a00 */
[----:B0-----:R-:W3:Y:S04]  /*5f6f0*/  LDL R12, [R1+0x10] ;  /* 0x00001000010c7983 */ /* 0x001ee80000100800 */
[----:B------:R-:W3:Y:S04]  /*5f700*/  LDL R13, [R1+0x14] ;  /* 0x00001400010d7983 */ /* 0x000ee80000100800 */
[----:B-1----:R-:W3:Y:S04]  /*5f710*/  LDL R14, [R1+0x18] ;  /* 0x00001800010e7983 */ /* 0x002ee80000100800 */
[----:B------:R-:W3:Y:S04]  /*5f720*/  LDL R15, [R1+0x1c] ;  /* 0x00001c00010f7983 */ /* 0x000ee80000100800 */
[----:B------:R0:W-:Y:S02]  /*5f730*/  STL.64 [R1+0x3268], R58 ;  /* 0x0032683a01007387 */ /* 0x0001e40000100a00 */
[----:B0-----:R-:W-:-:S02]  /*5f740*/  IMAD.MOV.U32 R58, RZ, RZ, R17 ;  /* 0x000000ffff3a7224 */ /* 0x001fc400078e0011 */
[----:B------:R-:W-:Y:S01]  /*5f750*/  IMAD.MOV.U32 R59, RZ, RZ, R16 ;  /* 0x000000ffff3b7224 */ /* 0x000fe200078e0010 */
[C---:B--2---:R-:W-:Y:S08]  /*5f760*/  HMMA.16816.F32.BF16 R40, R4.reuse, R42, R28 ;  /* 0x0000002a0428723c */ /* 0x044ff0000004181c */
[C---:B------:R-:W-:Y:S01]  /*5f770*/  HMMA.16816.F32.BF16 R16, R4.reuse, R18, R20 ;  /* 0x000000120410723c */ /* 0x040fe20000041814 */
[----:B------:R-:W2:Y:S04]  /*5f780*/  LDL.LU.64 R30, [R1+0x3300] ;  /* 0x00330000011e7983 */ /* 0x000ea80000300a00 */
[----:B------:R-:W2:Y:S06]  /*5f790*/  LDL.LU.64 R28, [R1+0x32f8] ;  /* 0x0032f800011c7983 */ /* 0x000eac0000300a00 */
[----:B------:R-:W-:Y:S04]  /*5f7a0*/  STL.64 [R1+0x1710], R40 ;  /* 0x0017102801007387 */ /* 0x000fe80000100a00 */
[----:B------:R0:W-:Y:S04]  /*5f7b0*/  STL.64 [R1+0x1718], R42 ;  /* 0x0017182a01007387 */ /* 0x0001e80000100a00 */
[----:B0-----:R-:W4:Y:S04]  /*5f7c0*/  LDL.LU.64 R42, [R1+0x32f0] ;  /* 0x0032f000012a7983 */ /* 0x001f280000300a00 */
[----:B------:R-:W4:Y:S04]  /*5f7d0*/  LDL.LU.64 R40, [R1+0x32e8] ;  /* 0x0032e80001287983 */ /* 0x000f280000300a00 */
[----:B------:R-:W2:Y:S04]  /*5f7e0*/  LDL.LU.64 R22, [R1+0x32e0] ;  /* 0x0032e00001167983 */ /* 0x000ea80000300a00 */
[----:B------:R-:W2:Y:S04]  /*5f7f0*/  LDL.LU.64 R20, [R1+0x32d8] ;  /* 0x0032d80001147983 */ /* 0x000ea80000300a00 */
[----:B------:R-:W-:Y:S04]  /*5f800*/  STL.64 [R1+0x1660], R16 ;  /* 0x0016601001007387 */ /* 0x000fe80000100a00 */
[----:B------:R0:W-:Y:S04]  /*5f810*/  STL.64 [R1+0x1668], R18 ;  /* 0x0016681201007387 */ /* 0x0001e80000100a00 */
[----:B0-----:R-:W2:Y:S01]  /*5f820*/  LDL.LU.64 R18, [R1+0x32d0] ;  /* 0x0032d00001127983 */ /* 0x001ea20000300a00 */
[C---:B------:R-:W-:Y:S08]  /*5f830*/  HMMA.16816.F32.BF16 R32, R4.reuse, R34, R36 ;  /* 0x000000220420723c */ /* 0x040ff00000041824 */
[C---:B------:R-:W-:Y:S08]  /*5f840*/  HMMA.16816.F32.BF16 R56, R4.reuse, R58, R24 ;  /* 0x0000003a0438723c */ /* 0x040ff00000041818 */
[----:B--2---:R-:W-:-:S15]  /*5f850*/  HMMA.16816.F32.BF16 R8, R4, R18, R8 ;  /* 0x000000120408723c */ /* 0x004fde0000041808 */
[----:B------:R-:W-:-:S04]  /*5f860*/  NOP ;  /* 0x0000000000007918 */ /* 0x000fc80000000000 */
[----:B------:R-:W-:Y:S04]  /*5f870*/  STL.64 [R1+0x1640], R8 ;  /* 0x0016400801007387 */ /* 0x000fe80000100a00 */
[----:B------:R0:W-:Y:S04]  /*5f880*/  STL.64 [R1+0x1648], R10 ;  /* 0x0016480a01007387 */ /* 0x0001e80000100a00 */
[----:B0-----:R-:W2:Y:S04]  /*5f890*/  LDL.LU.64 R10, [R1+0x32c8] ;  /* 0x0032c800010a7983 */ /* 0x001ea80000300a00 */
[----:B------:R-:W4:Y:S04]  /*5f8a0*/  LDL.LU.64 R38, [R1+0x32c0] ;  /* 0x0032c00001267983 */ /* 0x000f280000300a00 */
[----:B------:R-:W4:Y:S04]  /*5f8b0*/  LDL.LU.64 R36, [R1+0x32b8] ;  /* 0x0032b80001247983 */ /* 0x000f280000300a00 */
[----:B------:R-:W-:Y:S04]  /*5f8c0*/  STL.64 [R1+0x1620], R32 ;  /* 0x0016202001007387 */ /* 0x000fe80000100a00 */
[----:B------:R0:W-:Y:S04]  /*5f8d0*/  STL.64 [R1+0x1628], R34 ;  /* 0x0016282201007387 */ /* 0x0001e80000100a00 */
[----:B0-----:R-:W4:Y:S04]  /*5f8e0*/  LDL.LU.64 R34, [R1+0x32b0] ;  /* 0x0032b00001227983 */ /* 0x001f280000300a00 */
[----:B------:R-:W4:Y:S04]  /*5f8f0*/  LDL.LU.64 R32, [R1+0x32a8] ;  /* 0x0032a80001207983 */ /* 0x000f280000300a00 */
[----:B------:R-:W4:Y:S01]  /*5f900*/  LDL.LU.64 R26, [R1+0x32a0] ;  /* 0x0032a000011a7983 */ /* 0x000f220000300a00 */
[----:B------:R-:W-:-:S02]  /*5f910*/  IMAD.MOV.U32 R54, RZ, RZ, R45 ;  /* 0x000000ffff367224 */ /* 0x000fc400078e002d */
[----:B------:R-:W-:Y:S02]  /*5f920*/  IMAD.MOV.U32 R55, RZ, RZ, R44 ;  /* 0x000000ffff377224 */ /* 0x000fe400078e002c */
[----:B------:R-:W-:Y:S01]  /*5f930*/  IMAD.MOV.U32 R8, RZ, RZ, R19 ;  /* 0x000000ffff087224 */ /* 0x000fe200078e0013 */
[----:B------:R-:W-:-:S04]  /*5f940*/  LOP3.LUT R19, R61, 0x20, RZ, 0x3c, !PT ;  /* 0x000000203d137812 */ /* 0x000fc800078e3cff */
[----:B---3--:R-:W-:Y:S01]  /*5f950*/  HMMA.16816.F32.BF16 R52, R4, R54, R12 ;  /* 0x000000360434723c */ /* 0x008fe2000004180c */
[----:B------:R-:W0:Y:S04]  /*5f960*/  LDSM.16.MT88.4 R12, [R19+UR5+0x6080] ;  /* 0x00608005130c783b */ /* 0x000e280008004200 */
[----:B------:R-:W-:Y:S04]  /*5f970*/  STL.64 [R1+0x1600], R56 ;  /* 0x0016003801007387 */ /* 0x000fe80000100a00 */
[----:B------:R-:W-:Y:S01]  /*5f980*/  STL.64 [R1+0x1608], R58 ;  /* 0x0016083a01007387 */ /* 0x000fe20000100a00 */
[----:B------:R-:W-:-:S03]  /*5f990*/  IMAD.MOV.U32 R9, RZ, RZ, R18 ;  /* 0x000000ffff097224 */ /* 0x000fc600078e0012 */
[----:B------:R1:W-:Y:S01]  /*5f9a0*/  STL [R1+0x30bc], R19 ;  /* 0x0030bc1301007387 */ /* 0x0003e20000100800 */
[----:B------:R-:W-:Y:S05]  /*5f9b0*/  HMMA.16816.F32.BF16 R44, R4, R46, R48 ;  /* 0x0000002e042c723c */ /* 0x000fea0000041830 */
[----:B------:R-:W-:Y:S04]  /*5f9c0*/  STL.64 [R1+0x15c0], R52 ;  /* 0x0015c03401007387 */ /* 0x000fe80000100a00 */
[----:B------:R-:W-:Y:S01]  /*5f9d0*/  STL.64 [R1+0x15c8], R54 ;  /* 0x0015c83601007387 */ /* 0x000fe20000100a00 */
[----:B--2---:R-:W-:-:S02]  /*5f9e0*/  IMAD.MOV.U32 R18, RZ, RZ, R11 ;  /* 0x000000ffff127224 */ /* 0x004fc400078e000b */
[----:B-1----:R-:W-:-:S05]  /*5f9f0*/  IMAD.MOV.U32 R19, RZ, RZ, R10 ;  /* 0x000000ffff137224 */ /* 0x002fca00078e000a */
[----:B------:R1:W-:Y:S02]  /*5fa00*/  STL.64 [R1+0x31d8], R18 ;  /* 0x0031d81201007387 */ /* 0x0003e40000100a00 */
[C---:B----4-:R-:W-:Y:S08]  /*5fa10*/  HMMA.16816.F32.BF16 R40, R4.reuse, R18, R40 ;  /* 0x000000120428723c */ /* 0x050ff00000041828 */
[C---:B-1----:R-:W-:Y:S01]  /*5fa20*/  HMMA.16816.F32.BF16 R16, R4.reuse, R26, R20 ;  /* 0x0000001a0410723c */ /* 0x042fe20000041814 */
[----:B------:R-:W-:Y:S04]  /*5fa30*/  STL.64 [R1+0x1500], R44 ;  /* 0x0015002c01007387 */ /* 0x000fe80000100a00 */
[----:B------:R-:W-:Y:S06]  /*5fa40*/  STL.64 [R1+0x1508], R46 ;  /* 0x0015082e01007387 */ /* 0x000fec0000100a00 */
[----:B------:R-:W-:Y:S04]  /*5fa50*/  STL.64 [R1+0x14c0], R40 ;  /* 0x0014c02801007387 */ /* 0x000fe80000100a00 */
[----:B------:R-:W-:Y:S04]  /*5fa60*/  STL.64 [R1+0x14c8], R42 ;  /* 0x0014c82a01007387 */ /* 0x000fe80000100a00 */
[----:B------:R-:W-:Y:S04]  /*5fa70*/  STL.64 [R1+0x14b0], R16 ;  /* 0x0014b01001007387 */ /* 0x000fe80000100a00 */
[----:B------:R-:W-:Y:S04]  /*5fa80*/  STL.64 [R1+0x14b8], R18 ;  /* 0x0014b81201007387 */ /* 0x000fe80000100a00 */
[----:B0-----:R-:W-:Y:S04]  /*5fa90*/  STL.64 [R1+0x31c0], R14 ;  /* 0x0031c00e01007387 */ /* 0x001fe80000100a00 */
[----:B------:R0:W-:Y:S02]  /*5faa0*/  STL.64 [R1+0x31b8], R12 ;  /* 0x0031b80c01007387 */ /* 0x0001e40000100a00 */
[----:B0-----:R-:W-:Y:S02]  /*5fab0*/  HMMA.16816.F32.BF16 R12, R4, R34, R28 ;  /* 0x00000022040c723c */ /* 0x001fe4000004181c */
[----:B------:R-:W-:Y:S04]  /*5fac0*/  STL.64 [R1+0x31d0], R34 ;  /* 0x0031d02201007387 */ /* 0x000fe80000100a00 */
[----:B------:R0:W-:-:S13]  /*5fad0*/  STL.64 [R1+0x31c8], R32 ;  /* 0x0031c82001007387 */ /* 0x0001da0000100a00 */
[----:B------:R-:W-:Y:S04]  /*5fae0*/  STL.64 [R1+0x14a0], R12 ;  /* 0x0014a00c01007387 */ /* 0x000fe80000100a00 */
[----:B------:R-:W-:Y:S04]  /*5faf0*/  STL.64 [R1+0x14a8], R14 ;  /* 0x0014a80e01007387 */ /* 0x000fe80000100a00 */
        /* <DEDUP_REMOVED lines=12> */
[----:B------:R-:W2:Y:S04]  /*5fbc0*/  LDL.LU R26, [R1+0x118] ;  /* 0x00011800011a7983 */ /* 0x000ea80000300800 */
[----:B------:R-:W2:Y:S04]  /*5fbd0*/  LDL.LU R27, [R1+0x11c] ;  /* 0x00011c00011b7983 */ /* 0x000ea80000300800 */
[----:B--2---:R0:W-:Y:S04]  /*5fbe0*/  STL.64 [R1+0x3218], R26 ;  /* 0x0032181a01007387 */ /* 0x0041e80000100a00 */
[----:B----4-:R-:W-:Y:S04]  /*5fbf0*/  STL.64 [R1+0x3210], R24 ;  /* 0x0032101801007387 */ /* 0x010fe80000100a00 */
[----:B0-----:R-:W2:Y:S04]  /*5fc00*/  LDL.64 R26, [R1+0x98] ;  /* 0x00009800011a7983 */ /* 0x001ea80000100a00 */
[----:B--2---:R0:W-:Y:S04]  /*5fc10*/  STL.64 [R1+0x3228], R26 ;  /* 0x0032281a01007387 */ /* 0x0041e80000100a00 */
[----:B------:R-:W2:Y:S04]  /*5fc20*/  LDL.LU R20, [R1+0x140] ;  /* 0x0001400001147983 */ /* 0x000ea80000300800 */
[----:B------:R-:W2:Y:S04]  /*5fc30*/  LDL.LU R21, [R1+0x144] ;  /* 0x0001440001157983 */ /* 0x000ea80000300800 */
[----:B------:R-:W4:Y:S04]  /*5fc40*/  LDL.LU R22, [R1+0x148] ;  /* 0x0001480001167983 */ /* 0x000f280000300800 */
[----:B------:R-:W4:Y:S01]  /*5fc50*/  LDL.LU R23, [R1+0x14c] ;  /* 0x00014c0001177983 */ /* 0x000f220000300800 */
[----:B0-----:R-:W-:-:S02]  /*5fc60*/  IMAD.MOV.U32 R27, RZ, RZ, R8 ;  /* 0x000000ffff1b7224 */ /* 0x001fc400078e0008 */
[----:B------:R-:W-:Y:S01]  /*5fc70*/  IMAD.MOV.U32 R26, RZ, RZ, R9 ;  /* 0x000000ffff1a7224 */ /* 0x000fe200078e0009 */
[----:B------:R-:W2:Y:S04]  /*5fc80*/  LDL.LU R8, [R1+0x540] ;  /* 0x0005400001087983 */ /* 0x000ea80000300800 */
        /* <DEDUP_REMOVED lines=23> */
[----:B----4-:R0:W-:Y:S04]  /*5fe00*/  STL.64 [R1+0x3250], R22 ;  /* 0x0032501601007387 */ /* 0x0101e80000100a00 */
[----:B--2---:R-:W-:Y:S04]  /*5fe10*/  STL.64 [R1+0x3248], R20 ;  /* 0x0032481401007387 */ /* 0x004fe80000100a00 */
[----:B0-----:R-:W2:Y:S04]  /*5fe20*/  LDL.64 R22, [R1+0xc8] ;  /* 0x0000c80001167983 */ /* 0x001ea80000100a00 */
[----:B------:R0:W-:Y:S04]  /*5fe30*/  STL.64 [R1+0x3240], R26 ;  /* 0x0032401a01007387 */ /* 0x0001e80000100a00 */
[----:B0-----:R-:W4:Y:S04]  /*5fe40*/  LDL.64 R26, [R1+0xb8] ;  /* 0x0000b800011a7983 */ /* 0x001f280000100a00 */
[----:B---3--:R0:W-:Y:S04]  /*5fe50*/  STL.64 [R1+0x31f8], R34 ;  /* 0x0031f82201007387 */ /* 0x0081e80000100a00 */
[----:B------:R-:W-:Y:S04]  /*5fe60*/  STL.64 [R1+0x31f0], R32 ;  /* 0x0031f02001007387 */ /* 0x000fe80000100a00 */
[----:B0-----:R-:W3:Y:S04]  /*5fe70*/  LDL.64 R34, [R1+0x78] ;  /* 0x0000780001227983 */ /* 0x001ee80000100a00 */
[----:B---3--:R0:W-:Y:S04]  /*5fe80*/  STL.64 [R1+0x3208], R34 ;  /* 0x0032082201007387 */ /* 0x0081e80000100a00 */
[----:B0-----:R-:W3:Y:S04]  /*5fe90*/  LDL.64 R34, [R1+0x88] ;  /* 0x0000880001227983 */ /* 0x001ee80000100a00 */
[----:B---3--:R0:W-:Y:S04]  /*5fea0*/  STL.64 [R1+0x3220], R34 ;  /* 0x0032202201007387 */ /* 0x0081e80000100a00 */
[----:B------:R-:W3:Y:S04]  /*5feb0*/  LDL.LU R32, [R1+0x120] ;  /* 0x0001200001207983 */ /* 0x000ee80000300800 */
[----:B------:R-:W3:Y:S04]  /*5fec0*/  LDL.LU R33, [R1+0x124] ;  /* 0x0001240001217983 */ /* 0x000ee80000300800 */
[----:B0-----:R-:W2:Y:S04]  /*5fed0*/  LDL.LU R34, [R1+0x128] ;  /* 0x0001280001227983 */ /* 0x001ea80000300800 */
[----:B------:R-:W2:Y:S04]  /*5fee0*/  LDL.LU R35, [R1+0x12c] ;  /* 0x00012c0001237983 */ /* 0x000ea80000300800 */
[----:B--2---:R-:W-:Y:S04]  /*5fef0*/  STL.64 [R1+0x3238], R34 ;  /* 0x0032382201007387 */ /* 0x004fe80000100a00 */
[----:B---3--:R0:W-:Y:S04]  /*5ff00*/  STL.64 [R1+0x3230], R32 ;  /* 0x0032302001007387 */ /* 0x0081e80000100a00 */
[----:B0-----:R-:W2:Y:S04]  /*5ff10*/  LDL.LU R32, [R1+0x130] ;  /* 0x0001300001207983 */ /* 0x001ea80000300800 */
[----:B------:R-:W2:Y:S04]  /*5ff20*/  LDL.LU R33, [R1+0x134] ;  /* 0x0001340001217983 */ /* 0x000ea80000300800 */
[----:B------:R-:W2:Y:S04]  /*5ff30*/  LDL.LU R34, [R1+0x138] ;  /* 0x0001380001227983 */ /* 0x000ea80000300800 */
[----:B------:R-:W2:Y:S04]  /*5ff40*/  LDL.LU R35, [R1+0x13c] ;  /* 0x00013c0001237983 */ /* 0x000ea80000300800 */
[----:B------:R-:W3:Y:S01]  /*5ff50*/  LDL.64 R18, [R1+0x68] ;  /* 0x0000680001127983 */ /* 0x000ee20000100a00 */
[C---:B------:R-:W-:Y:S03]  /*5ff60*/  HMMA.16816.F32.BF16 R40, R4.reuse, R38, R40 ;  /* 0x000000260428723c */ /* 0x040fe60000041828 */
[----:B---3--:R0:W-:Y:S04]  /*5ff70*/  STL.64 [R1+0x3200], R18 ;  /* 0x0032001201007387 */ /* 0x0081e80000100a00 */
[----:B------:R-:W3:Y:S04]  /*5ff80*/  LDL.LU R16, [R1+0x100] ;  /* 0x0001000001107983 */ /* 0x000ee80000300800 */
[----:B------:R-:W3:Y:S04]  /*5ff90*/  LDL.LU R17, [R1+0x104] ;  /* 0x0001040001117983 */ /* 0x000ee80000300800 */
[----:B0-----:R-:W3:Y:S04]  /*5ffa0*/  LDL.LU R18, [R1+0x108] ;  /* 0x0001080001127983 */ /* 0x001ee80000300800 */
        /* <DEDUP_REMOVED lines=42> */
[----:B------:R-:W2:Y:S02]  /*60250*/  LDL.LU R7, [R1+0x15c] ;  /* 0x00015c0001077983 */ /* 0x000ea40000300800 */
[----:B--2---:R-:W-:-:S15]  /*60260*/  HMMA.16816.F32.BF16 R4, R8, R22, R4 ;  /* 0x000000160804723c */ /* 0x004fde0000041804 */
[----:B------:R-:W-:-:S04]  /*60270*/  NOP ;  /* 0x0000000000007918 */ /* 0x000fc80000000000 */
[----:B------:R-:W-:Y:S04]  /*60280*/  STL.64 [R1+0x17a0], R4 ;  /* 0x0017a00401007387 */ /* 0x000fe80000100a00 */
[----:B------:R0:W-:Y:S02]  /*60290*/  STL.64 [R1+0x17a8], R6 ;  /* 0x0017a80601007387 */ /* 0x0001e40000100a00 */
[----:B0-----:R-:W-:Y:S02]  /*602a0*/  IMAD.MOV.U32 R7, RZ, RZ, R22 ;  /* 0x000000ffff077224 */ /* 0x001fe400078e0016 */
[----:B------:R-:W-:Y:S02]  /*602b0*/  IMAD.MOV.U32 R6, RZ, RZ, R23 ;  /* 0x000000ffff067224 */ /* 0x000fe400078e0017 */
[----:B------:R-:W4:Y:S04]  /*602c0*/  LDL.LU.64 R22, [R1+0x3250] ;  /* 0x0032500001167983 */ /* 0x000f280000300a00 */
[----:B------:R-:W4:Y:S02]  /*602d0*/  LDL.LU.64 R20, [R1+0x3248] ;  /* 0x0032480001147983 */ /* 0x000f240000300a00 */
[----:B----4-:R-:W-:-:S15]  /*602e0*/  HMMA.16816.F32.BF16 R20, R8, R26, R20 ;  /* 0x0000001a0814723c */ /* 0x010fde0000041814 */
[----:B------:R-:W-:-:S04]  /*602f0*/  NOP ;  /* 0x0000000000007918 */ /* 0x000fc80000000000 */
[----:B------:R0:W-:Y:S04]  /*60300*/  STL.64 [R1+0x1790], R20 ;  /* 0x0017901401007387 */ /* 0x0001e80000100a00 */
[----:B------:R-:W-:Y:S01]  /*60310*/  STL.64 [R1+0x1798], R22 ;  /* 0x0017981601007387 */ /* 0x000fe20000100a00 */
[----:B0-----:R-:W-:Y:S02]  /*60320*/  IMAD.MOV.U32 R21, RZ, RZ, R26 ;  /* 0x000000ffff157224 */ /* 0x001fe400078e001a */
[----:B------:R-:W-:Y:S02]  /*60330*/  IMAD.MOV.U32 R20, RZ, RZ, R27 ;  /* 0x000000ffff147224 */ /* 0x000fe400078e001b */
[----:B------:R-:W2:Y:S02]  /*60340*/  LDL.LU.64 R26, [R1+0x3240] ;  /* 0x00324000011a7983 */ /* 0x000ea40000300a00 */
[----:B--2---:R-:W-:Y:S02]  /*60350*/  HMMA.16816.F32.BF16 R24, R8, R26, R32 ;  /* 0x0000001a0818723c */ /* 0x004fe40000041820 */
[----:B------:R-:W2:Y:S04]  /*60360*/  LDL.LU.64 R34, [R1+0x3238] ;  /* 0x0032380001227983 */ /* 0x000ea80000300a00 */
[----:B------:R-:W2:-:S13]  /*60370*/  LDL.LU.64 R32, [R1+0x3230] ;  /* 0x0032300001207983 */ /* 0x000e9a0000300a00 */
[----:B------:R-:W-:Y:S04]  /*60380*/  STL.64 [R1+0x1780], R24 ;  /* 0x0017801801007387 */ /* 0x000fe80000100a00 */
[----:B------:R0:W-:Y:S04]  /*60390*/  STL.64 [R1+0x1788], R26 ;  /* 0x0017881a01007387 */ /* 0x0001e80000100a00 */
        /* <DEDUP_REMOVED lines=24> */
[----:B------:R-:W2:Y:S04]  /*60520*/  LDL.LU.64 R34, [R1+0x31f8] ;  /* 0x0031f80001227983 */ /* 0x000ea80000300a00 */
[----:B------:R-:W2:Y:S02]  /*60530*/  LDL.LU.64 R32, [R1+0x31f0] ;  /* 0x0031f00001207983 */ /* 0x000ea40000300a00 */
        /* <DEDUP_REMOVED lines=14> */
[----:B------:R-:W3:Y:S04]  /*60620*/  LDL.LU.64 R32, [R1+0x31c8] ;  /* 0x0031c80001207983 */ /* 0x000ee80000300a00 */
[----:B------:R0:W-:Y:S04]  /*60630*/  STL.64 [R1+0x30d0], R18 ;  /* 0x0030d01201007387 */ /* 0x0001e80000100a00 */
[----:B0-----:R-:W4:Y:S01]  /*60640*/  LDL.64 R18, [R1+0x48] ;  /* 0x0000480001127983 */ /* 0x001f220000100a00 */
[C---:B--2---:R-:W-:Y:S08]  /*60650*/  HMMA.16816.F32.BF16 R28, R8.reuse, R34, R28 ;  /* 0x00000022081c723c */ /* 0x044ff0000004181c */
[----:B----4-:R-:W-:Y:S01]  /*60660*/  HMMA.16816.F32.BF16 R12, R8, R18, R12 ;  /* 0x00000012080c723c */ /* 0x010fe2000004180c */
[----:B------:R-:W-:-:S02]  /*60670*/  IMAD.MOV.U32 R5, RZ, RZ, R18 ;  /* 0x000000ffff057224 */ /* 0x000fc400078e0012 */
[----:B------:R-:W-:-:S15]  /*60680*/  IMAD.MOV.U32 R4, RZ, RZ, R19 ;  /* 0x000000ffff047224 */ /* 0x000fde00078e0013 */
[----:B------:R-:W-:Y:S01]  /*60690*/  NOP ;  /* 0x0000000000007918 */ /* 0x000fe20000000000 */
[----:B------:R-:W-:Y:S04]  /*606a0*/  STL.64 [R1+0x16e0], R12 ;  /* 0x0016e00c01007387 */ /* 0x000fe80000100a00 */
[----:B------:R0:W-:Y:S04]  /*606b0*/  STL.64 [R1+0x16e8], R14 ;  /* 0x0016e80e01007387 */ /* 0x0001e80000100a00 */
[----:B0-----:R-:W2:Y:S04]  /*606c0*/  LDL.LU.64 R14, [R1+0x31c0] ;  /* 0x0031c000010e7983 */ /* 0x001ea80000300a00 */
[----:B------:R-:W2:Y:S04]  /*606d0*/  LDL.LU.64 R12, [R1+0x31b8] ;  /* 0x0031b800010c7983 */ /* 0x000ea80000300a00 */
[----:B------:R-:W4:Y:S04]  /*606e0*/  LDL.LU R16, [R1+0x990] ;  /* 0x0009900001107983 */ /* 0x000f280000300800 */
[----:B------:R-:W-:Y:S04]  /*606f0*/  STL.64 [R1+0x16d0], R28 ;  /* 0x0016d01c01007387 */ /* 0x000fe80000100a00 */
[----:B------:R-:W-:Y:S04]  /*60700*/  STL.64 [R1+0x16d8], R30 ;  /* 0x0016d81e01007387 */ /* 0x000fe80000100a00 */
[----:B------:R-:W4:Y:S04]  /*60710*/  LDL.LU R17, [R1+0x994] ;  /* 0x0009940001117983 */ /* 0x000f280000300800 */
[----:B------:R-:W2:Y:S04]  /*60720*/  LDL.LU R18, [R1+0x998] ;  /* 0x0009980001127983 */ /* 0x000ea80000300800 */
[----:B------:R-:W2:Y:S04]  /*60730*/  LDL.LU R19, [R1+0x99c] ;  /* 0x00099c0001137983 */ /* 0x000ea80000300800 */
[----:B--2---:R0:W-:Y:S04]  /*60740*/  STL.64 [R1+0x30e0], R18 ;  /* 0x0030e01201007387 */ /* 0x0041e80000100a00 */
[----:B----4-:R-:W-:Y:S01]  /*60750*/  STL.64 [R1+0x30d8], R16 ;  /* 0x0030d81001007387 */ /* 0x010fe20000100a00 */
[----:B0-----:R-:W-:-:S02]  /*60760*/  IMAD.MOV.U32 R18, RZ, RZ, R27 ;  /* 0x000000ffff127224 */ /* 0x001fc400078e001b */
[----:B------:R-:W-:-:S05]  /*60770*/  IMAD.MOV.U32 R19, RZ, RZ, R26 ;  /* 0x000000ffff137224 */ /* 0x000fca00078e001a */
[----:B------:R0:W-:Y:S02]  /*60780*/  STL.64 [R1+0x30f8], R18 ;  /* 0x0030f81201007387 */ /* 0x0001e40000100a00 */
[----:B0-----:R-:W-:Y:S02]  /*60790*/  IMAD.MOV.U32 R18, RZ, RZ, R25 ;  /* 0x000000ffff127224 */ /* 0x001fe400078e0019 */
[----:B------:R-:W-:-:S05]  /*607a0*/  IMAD.MOV.U32 R19, RZ, RZ, R24 ;  /* 0x000000ffff137224 */ /* 0x000fca00078e0018 */
[----:B------:R-:W-:Y:S04]  /*607b0*/  STL.64 [R1+0x3110], R18 ;  /* 0x0031101201007387 */ /* 0x000fe80000100a00 */
[----:B------:R-:W-:Y:S04]  /*607c0*/  STL.64 [R1+0x30c8], R34 ;  /* 0x0030c82201007387 */ /* 0x000fe80000100a00 */
[----:B---3--:R0:W-:Y:S04]  /*607d0*/  STL.64 [R1+0x30c0], R32 ;  /* 0x0030c02001007387 */ /* 0x0081e80000100a00 */
[----:B0-----:R-:W2:Y:S04]  /*607e0*/  LDL.LU R32, [R1+0xb60] ;  /* 0x000b600001207983 */ /* 0x001ea80000300800 */
[----:B------:R-:W2:Y:S04]  /*607f0*/  LDL.LU R33, [R1+0xb64] ;  /* 0x000b640001217983 */ /* 0x000ea80000300800 */
[----:B------:R-:W3:Y:S04]  /*60800*/  LDL.LU R34, [R1+0xb68] ;  /* 0x000b680001227983 */ /* 0x000ee80000300800 */
[----:B------:R-:W3:Y:S01]  /*60810*/  LDL.LU R35, [R1+0xb6c] ;  /* 0x000b6c0001237983 */ /* 0x000ee20000300800 */
[----:B------:R-:W-:-:S02]  /*60820*/  IMAD.MOV.U32 R18, RZ, RZ, R23 ;  /* 0x000000ffff127224 */ /* 0x000fc400078e0017 */
[----:B------:R-:W-:-:S05]  /*60830*/  IMAD.MOV.U32 R19, RZ, RZ, R22 ;  /* 0x000000ffff137224 */ /* 0x000fca00078e0016 */
[----:B------:R-:W-:Y:S04]  /*60840*/  STL.64 [R1+0x3128], R18 ;  /* 0x0031281201007387 */ /* 0x000fe80000100a00 */
[----:B---3--:R-:W-:Y:S04]  /*60850*/  STL.64 [R1+0x30f0], R34 ;  /* 0x0030f02201007387 */ /* 0x008fe80000100a00 */
[----:B--2---:R0:W-:Y:S04]  /*60860*/  STL.64 [R1+0x30e8], R32 ;  /* 0x0030e82001007387 */ /* 0x0041e80000100a00 */
[----:B0-----:R-:W2:Y:S04]  /*60870*/  LDL.LU R32, [R1+0x9a0] ;  /* 0x0009a00001207983 */ /* 0x001ea80000300800 */
[----:B------:R-:W2:Y:S04]  /*60880*/  LDL.LU R33, [R1+0x9a4] ;  /* 0x0009a40001217983 */ /* 0x000ea80000300800 */
[----:B------:R-:W3:Y:S04]  /*60890*/  LDL.LU R34, [R1+0x9a8] ;  /* 0x0009a80001227983 */ /* 0x000ee80000300800 */
[----:B------:R-:W3:Y:S04]  /*608a0*/  LDL.LU R35, [R1+0x9ac] ;  /* 0x0009ac0001237983 */ /* 0x000ee80000300800 */
[----:B------:R-:W4:Y:S04]  /*608b0*/  LDL.64 R18, [R1+0xa8] ;  /* 0x0000a80001127983 */ /* 0x000f280000100a00 */
[----:B----4-:R0:W-:Y:S02]  /*608c0*/  STL.64 [R1+0x3140], R18 ;  /* 0x0031401201007387 */ /* 0x0101e40000100a00 */
[----:B0-----:R-:W-:-:S02]  /*608d0*/  IMAD.MOV.U32 R18, RZ, RZ, R21 ;  /* 0x000000ffff127224 */ /* 0x001fc400078e0015 */
        /* <DEDUP_REMOVED lines=8> */
[----:B------:R-:W4:Y:S04]  /*60960*/  LDL.LU R28, [R1] ;  /* 0x00000000011c7983 */ /* 0x000f280000300800 */
        /* <DEDUP_REMOVED lines=9> */
[----:B------:R-:W4:Y:S04]  /*60a00*/  LDL.LU R60, [R1+0x31b4] ;  /* 0x0031b400013c7983 */ /* 0x000f280000300800 */
[----:B------:R-:W4:Y:S01]  /*60a10*/  LDL.LU R3, [R1+0x31b0] ;  /* 0x0031b00001037983 */ /* 0x000f220000300800 */
[----:B------:R-:W-:Y:S02]  /*60a20*/  IMAD.MOV.U32 R22, RZ, RZ, R0 ;  /* 0x000000ffff167224 */ /* 0x000fe400078e0000 */
[----:B------:R-:W-:Y:S01]  /*60a30*/  IMAD.MOV.U32 R23, RZ, RZ, R2 ;  /* 0x000000ffff177224 */ /* 0x000fe200078e0002 */
[----:B------:R-:W4:Y:S04]  /*60a40*/  LDL.LU R0, [R1+0x31ac] ;  /* 0x0031ac0001007983 */ /* 0x000f280000300800 */
[----:B------:R-:W4:Y:S04]  /*60a50*/  LDL.LU R2, [R1+0x31a8] ;  /* 0x0031a80001027983 */ /* 0x000f280000300800 */
[----:B---3--:R-:W-:Y:S04]  /*60a60*/  STL.64 [R1+0x3120], R34 ;  /* 0x0031202201007387 */ /* 0x008fe80000100a00 */
[----:B--2---:R0:W-:Y:S04]  /*60a70*/  STL.64 [R1+0x3118], R32 ;  /* 0x0031182001007387 */ /* 0x0041e80000100a00 */
        /* <DEDUP_REMOVED lines=9> */
[----:B------:R-:W3:Y:S01]  /*60b10*/  LDL.LU R35, [R1+0x9dc] ;  /* 0x0009dc0001237983 */ /* 0x000ee20000300800 */
[C---:B----4-:R-:W-:Y:S08]  /*60b20*/  HMMA.16816.F32.BF16 R24, R8.reuse, R38, R24 ;  /* 0x000000260818723c */ /* 0x050ff00000041818 */
[C---:B------:R-:W-:Y:S01]  /*60b30*/  HMMA.16816.F32.BF16 R28, R8.reuse, R42, R28 ;  /* 0x0000002a081c723c */ /* 0x040fe2000004181c */
        /* <DEDUP_REMOVED lines=20> */
[C---:B------:R-:W-:Y:S08]  /*60c80*/  HMMA.16816.F32.BF16 R20, R8.reuse, R54, R20 ;  /* 0x000000360814723c */ /* 0x040ff00000041814 */
[C---:B---3--:R-:W-:Y:S08]  /*60c90*/  HMMA.16816.F32.BF16 R24, R8.reuse, R50, R24 ;  /* 0x000000320818723c */ /* 0x048ff00000041818 */
[----:B----4-:R-:W-:-:S15]  /*60ca0*/  HMMA.16816.F32.BF16 R28, R8, R46, R28 ;  /* 0x0000002e081c723c */ /* 0x010fde000004181c */
[----:B------:R-:W-:-:S04]  /*60cb0*/  NOP ;  /* 0x0000000000007918 */ /* 0x000fc80000000000 */
[----:B------:R-:W-:Y:S04]  /*60cc0*/  STL.64 [R1+0x16a0], R28 ;  /* 0x0016a01c01007387 */ /* 0x000fe80000100a00 */
[----:B------:R-:W-:Y:S04]  /*60cd0*/  STL.64 [R1+0x16a8], R30 ;  /* 0x0016a81e01007387 */ /* 0x000fe80000100a00 */
[----:B------:R-:W-:Y:S04]  /*60ce0*/  STL.64 [R1+0x1690], R24 ;  /* 0x0016901801007387 */ /* 0x000fe80000100a00 */
[----:B------:R-:W-:Y:S04]  /*60cf0*/  STL.64 [R1+0x1698], R26 ;  /* 0x0016981a01007387 */ /* 0x000fe80000100a00 */
[----:B------:R-:W-:Y:S04]  /*60d00*/  STL.64 [R1+0x1680], R20 ;  /* 0x0016801401007387 */ /* 0x000fe80000100a00 */
[----:B------:R0:W-:Y:S04]  /*60d10*/  STL.64 [R1+0x1688], R22 ;  /* 0x0016881601007387 */ /* 0x0001e80000100a00 */
[----:B0-----:R-:W3:Y:S04]  /*60d20*/  LDL.LU.64 R22, [R1+0x3180] ;  /* 0x0031800001167983 */ /* 0x001ee80000300a00 */
[----:B------:R-:W3:Y:S01]  /*60d30*/  LDL.LU.64 R20, [R1+0x3178] ;  /* 0x0031780001147983 */ /* 0x000ee20000300a00 */
[----:B------:R-:W-:-:S02]  /*60d40*/  IMAD.MOV.U32 R18, RZ, RZ, R7 ;  /* 0x000000ffff127224 */ /* 0x000fc400078e0007 */
[----:B------:R-:W-:-:S07]  /*60d50*/  IMAD.MOV.U32 R19, RZ, RZ, R6 ;  /* 0x000000ffff137224 */ /* 0x000fce00078e0006 */
[----:B--2---:R-:W-:Y:S08]  /*60d60*/  HMMA.16816.F32.BF16 R16, R12, R18, R32 ;  /* 0x000000120c10723c */ /* 0x004ff00000041820 */
[----:B---3--:R-:W-:-:S15]  /*60d70*/  HMMA.16816.F32.BF16 R20, R8, R58, R20 ;  /* 0x0000003a0814723c */ /* 0x008fde0000041814 */
[----:B------:R-:W-:-:S04]  /*60d80*/  NOP ;  /* 0x0000000000007918 */ /* 0x000fc80000000000 */
[----:B------:R0:W-:Y:S04]  /*60d90*/  STL.64 [R1+0x1670], R20 ;  /* 0x0016701401007387 */ /* 0x0001e80000100a00 */
[----:B------:R-:W-:Y:S01]  /*60da0*/  STL.64 [R1+0x1678], R22 ;  /* 0x0016781601007387 */ /* 0x000fe20000100a00 */
[----:B0-----:R-:W-:Y:S02]  /*60db0*/  IMAD.MOV.U32 R20, RZ, RZ, R2 ;  /* 0x000000ffff147224 */ /* 0x001fe400078e0002 */
[----:B------:R-:W-:Y:S01]  /*60dc0*/  IMAD.MOV.U32 R21, RZ, RZ, R0 ;  /* 0x000000ffff157224 */ /* 0x000fe200078e0000 */
[----:B------:R-:W2:Y:S04]  /*60dd0*/  LDL.LU R2, [R1+0x3174] ;  /* 0x0031740001027983 */ /* 0x000ea80000300800 */
[----:B------:R-:W3:Y:S04]  /*60de0*/  LDL.LU R0, [R1+0x3170] ;  /* 0x0031700001007983 */ /* 0x000ee80000300800 */
[----:B------:R-:W4:Y:S04]  /*60df0*/  LDL.LU.64 R34, [R1+0x3168] ;  /* 0x0031680001227983 */ /* 0x000f280000300a00 */
[----:B------:R-:W4:Y:S04]  /*60e00*/  LDL.LU.64 R32, [R1+0x3160] ;  /* 0x0031600001207983 */ /* 0x000f280000300a00 */
[----:B------:R-:W-:Y:S04]  /*60e10*/  STL.64 [R1+0x1350], R16 ;  /* 0x0013501001007387 */ /* 0x000fe80000100a00 */
[----:B------:R0:W-:Y:S04]  /*60e20*/  STL.64 [R1+0x1358], R18 ;  /* 0x0013581201007387 */ /* 0x0001e80000100a00 */
[----:B0-----:R-:W4:Y:S02]  /*60e30*/  LDL.LU.64 R18, [R1+0x3158] ;  /* 0x0031580001127983 */ /* 0x001f240000300a00 */
[----:B----4-:R-:W-:Y:S02]  /*60e40*/  HMMA.16816.F32.BF16 R16, R12, R18, R32 ;  /* 0x000000120c10723c */ /* 0x010fe40000041820 */
[----:B------:R-:W4:Y:S04]  /*60e50*/  LDL.LU.64 R34, [R1+0x3150] ;  /* 0x0031500001227983 */ /* 0x000f280000300a00 */
[----:B------:R-:W4:-:S13]  /*60e60*/  LDL.LU.64 R32, [R1+0x3148] ;  /* 0x0031480001207983 */ /* 0x000f1a0000300a00 */
[----:B------:R-:W-:Y:S04]  /*60e70*/  STL.64 [R1+0x1290], R16 ;  /* 0x0012901001007387 */ /* 0x000fe80000100a00 */
[----:B------:R0:W-:Y:S04]  /*60e80*/  STL.64 [R1+0x1298], R18 ;  /* 0x0012981201007387 */ /* 0x0001e80000100a00 */
        /* <DEDUP_REMOVED lines=8> */
[----:B------:R-:W4:Y:S04]  /*60f10*/  LDL.LU.64 R32, [R1+0x3130] ;  /* 0x0031300001207983 */ /* 0x000f280000300a00 */
[----:B------:R-:W4:Y:S02]  /*60f20*/  LDL.LU.64 R18, [R1+0x3128] ;  /* 0x0031280001127983 */ /* 0x000f240000300a00 */
[----:B----4-:R-:W-:Y:S02]  /*60f30*/  HMMA.16816.F32.BF16 R16, R12, R18, R32 ;  /* 0x000000120c10723c */ /* 0x010fe40000041820 */
[----:B------:R-:W4:Y:S04]  /*60f40*/  LDL.LU.64 R34, [R1+0x3120] ;  /* 0x0031200001227983 */ /* 0x000f280000300a00 */
[----:B------:R-:W4:-:S13]  /*60f50*/  LDL.LU.64 R32, [R1+0x3118] ;  /* 0x0031180001207983 */ /* 0x000f1a0000300a00 */
        /* <DEDUP_REMOVED lines=14> */
[----:B0-----:R-:W2:Y:S04]  /*61040*/  LDL.LU.64 R18, [R1+0x30e0] ;  /* 0x0030e00001127983 */ /* 0x001ea80000300a00 */
[----:B------:R-:W2:Y:S01]  /*61050*/  LDL.LU.64 R16, [R1+0x30d8] ;  /* 0x0030d80001107983 */ /* 0x000ea20000300a00 */
[----:B------:R-:W-:-:S02]  /*61060*/  IMAD.MOV.U32 R10, RZ, RZ, R41 ;  /* 0x000000ffff0a7224 */ /* 0x000fc400078e0029 */
[----:B------:R-:W-:-:S07]  /*61070*/  IMAD.MOV.U32 R11, RZ, RZ, R40 ;  /* 0x000000ffff0b7224 */ /* 0x000fce00078e0028 */
[----:B--2---:R-:W-:Y:S01]  /*61080*/  HMMA.16816.F32.BF16 R8, R12, R10, R16 ;  /* 0x0000000a0c08723c */ /* 0x004fe20000041810 */
[----:B------:R-:W4:-:S15]  /*61090*/  LDL.LU.64 R18, [R1+0x30d0] ;  /* 0x0030d00001127983 */ /* 0x000f1e0000300a00 */
[----:B------:R-:W-:-:S03]  /*610a0*/  NOP ;  /* 0x0000000000007918 */ /* 0x000fc60000000000 */
[----:B------:R-:W-:Y:S04]  /*610b0*/  STL.64 [R1+0x1100], R8 ;  /* 0x0011000801007387 */ /* 0x000fe80000100a00 */
[----:B------:R-:W-:Y:S01]  /*610c0*/  STL.64 [R1+0x1108], R10 ;  /* 0x0011080a01007387 */ /* 0x000fe20000100a00 */
[----:B----4-:R-:W-:Y:S03]  /*610d0*/  HMMA.16816.F32.BF16 R16, R12, R18, R32 ;  /* 0x000000120c10723c */ /* 0x010fe60000041820 */
[----:B------:R-:W2:Y:S04]  /*610e0*/  LDL.LU.64 R34, [R1+0x30c8] ;  /* 0x0030c80001227983 */ /* 0x000ea80000300a00 */
[----:B------:R-:W4:-:S12]  /*610f0*/  LDL.LU.64 R32, [R1+0x30c0] ;  /* 0x0030c00001207983 */ /* 0x000f180000300a00 */
[----:B------:R-:W-:Y:S04]  /*61100*/  STL.64 [R1+0x9f0], R16 ;  /* 0x0009f01001007387 */ /* 0x000fe80000100a00 */
[----:B------:R-:W-:Y:S04]  /*61110*/  STL.64 [R1+0x9f8], R18 ;  /* 0x0009f81201007387 */ /* 0x000fe80000100a00 */
[----:B------:R-:W0:Y:S04]  /*61120*/  LDSM.16.MT88.4 R16, [R61+UR5+0x6100] ;  /* 0x006100053d10783b */ /* 0x000e280008004200 */
[----:B0-----:R-:W-:Y:S04]  /*61130*/  STL.64 [R1+0x30], R16 ;  /* 0x0000301001007387 */ /* 0x001fe80000100a00 */
[----:B------:R-:W-:Y:S04]  /*61140*/  STL.64 [R1+0x38], R18 ;  /* 0x0000381201007387 */ /* 0x000fe80000100a00 */
[----:B------:R-:W0:Y:S04]  /*61150*/  LDSM.16.MT88.4 R16, [R61+UR5+0x6180] ;  /* 0x006180053d10783b */ /* 0x000e280008004200 */
[----:B0-----:R-:W-:Y:S04]  /*61160*/  STL.64 [R1+0x20], R16 ;  /* 0x0000201001007387 */ /* 0x001fe80000100a00 */
[----:B------:R0:W-:Y:S04]  /*61170*/  STL.64 [R1+0x28], R18 ;  /* 0x0000281201007387 */ /* 0x0001e80000100a00 */
[----:B0-----:R-:W2:Y:S01]  /*61180*/  LDL.LU R19, [R1+0x30bc] ;  /* 0x0030bc0001137983 */ /* 0x001ea20000300800 */
[----:B------:R-:W-:-:S02]  /*61190*/  IMAD.MOV.U32 R26, RZ, RZ, R5 ;  /* 0x000000ffff1a7224 */ /* 0x000fc400078e0005 */
[----:B------:R-:W-:Y:S02]  /*611a0*/  IMAD.MOV.U32 R27, RZ, RZ, R4 ;  /* 0x000000ffff1b7224 */ /* 0x000fe400078e0004 */
[----:B------:R-:W-:Y:S02]  /*611b0*/  IMAD.MOV.U32 R22, RZ, RZ, R3 ;  /* 0x000000ffff167224 */ /* 0x000fe400078e0003 */
[----:B------:R-:W-:Y:S01]  /*611c0*/  IMAD.MOV.U32 R23, RZ, RZ, R60 ;  /* 0x000000ffff177224 */ /* 0x000fe200078e003c */
[C---:B------:R-:W-:Y:S02]  /*611d0*/  LOP3.LUT R30, R61.reuse, 0x40, RZ, 0x3c, !PT ;  /* 0x000000403d1e7812 */ /* 0x040fe400078e3cff */
[----:B------:R-:W-:Y:S01]  /*611e0*/  LOP3.LUT R31, R61, 0x60, RZ, 0x3c, !PT ;  /* 0x000000603d1f7812 */ /* 0x000fe200078e3cff */
[----:B------:R-:W-:Y:S02]  /*611f0*/  IMAD.MOV.U32 R45, RZ, RZ, R12 ;  /* 0x000000ffff2d7224 */ /* 0x000fe400078e000c */
[----:B------:R-:W-:-:S02]  /*61200*/  IMAD.MOV.U32 R44, RZ, RZ, R13 ;  /* 0x000000ffff2c7224 */ /* 0x000fc400078e000d */
[----:B------:R-:W-:Y:S02]  /*61210*/  IMAD.MOV.U32 R41, RZ, RZ, R14 ;  /* 0x000000ffff297224 */ /* 0x000fe400078e000e */
[----:B------:R-:W-:Y:S01]  /*61220*/  IMAD.MOV.U32 R40, RZ, RZ, R15 ;  /* 0x000000ffff287224 */ /* 0x000fe200078e000f */
[----:B------:R-:W-:Y:S01]  /*61230*/  HMMA.16816.F32.BF16 R20, R12, R26, R20 ;  /* 0x0000001a0c14723c */ /* 0x000fe20000041814 */
[----:B------:R-:W-:Y:S01]  /*61240*/  LDSM.16.MT88.4 R4, [R30+UR5+0x6080] ;  /* 0x006080051e04783b */ /* 0x000fe20008004200 */
[----:B------:R-:W0:Y:S03]  /*61250*/  S2R R3, SR_TID.X ;  /* 0x0000000000037919 */ /* 0x000e260000002100 */
[----:B------:R-:W-:Y:S04]  /*61260*/  LDSM.16.MT88.4 R8, [R31+UR5+0x6080] ;  /* 0x006080051f08783b */ /* 0x000fe80008004200 */
[----:B------:R-:W-:Y:S01]  /*61270*/  LDSM.16.MT88.4 R24, [R31+UR5+0x6100] ;  /* 0x006100051f18783b */ /* 0x000fe20008004200 */
[----:B------:R-:W1:Y:S09]  /*61280*/  LDC R60, c[0x0][0x3a8] ;  /* 0x0000ea00ff3c7b82 */ /* 0x000e720000000800 */
[----:B------:R-:W-:Y:S04]  /*61290*/  STL.64 [R1+0x9e0], R20 ;  /* 0x0009e01401007387 */ /* 0x000fe80000100a00 */
[----:B------:R-:W-:Y:S01]  /*612a0*/  STL.64 [R1+0x9e8], R22 ;  /* 0x0009e81601007387 */ /* 0x000fe20000100a00 */
[----:B-1----:R-:W-:Y:S01]  /*612b0*/  IMAD.SHL.U32 R60, R60, 0x40, RZ ;  /* 0x000000403c3c7824 */ /* 0x002fe200078e00ff */
[----:B0-----:R-:W-:-:S03]  /*612c0*/  LOP3.LUT R3, R3, 0x1f, RZ, 0xc0, !PT ;  /* 0x0000001f03037812 */ /* 0x001fc600078ec0ff */
[----:B------:R-:W-:Y:S02]  /*612d0*/  IMAD.SHL.U32 R60, R60, 0x2, RZ ;  /* 0x000000023c3c7824 */ /* 0x000fe400078e00ff */
[----:B------:R-:W-:Y:S01]  /*612e0*/  IMAD.SHL.U32 R3, R3, 0x2, RZ ;  /* 0x0000000203037824 */ /* 0x000fe200078e00ff */
[----:B--2---:R-:W0:Y:S04]  /*612f0*/  LDSM.16.MT88.4 R20, [R19+UR5+0x6100] ;  /* 0x006100051314783b */ /* 0x004e280008004200 */
[----:B------:R-:W-:Y:S04]  /*61300*/  LDSM.16.MT88.4 R12, [R19+UR5+0x6180] ;  /* 0x00618005130c783b */ /* 0x000fe80008004200 */
[----:B------:R-:W1:Y:S04]  /*61310*/  LDSM.16.MT88.4 R16, [R30+UR5+0x6100] ;  /* 0x006100051e10783b */ /* 0x000e680008004200 */
[----:B0-----:R-:W-:Y:S04]  /*61320*/  STL.64 [R1], R20 ;  /* 0x0000001401007387 */ /* 0x001fe80000100a00 */
[----:B------:R-:W-:Y:S04]  /*61330*/  STL.64 [R1+0x8], R22 ;  /* 0x0000081601007387 */ /* 0x000fe80000100a00 */
[----:B------:R-:W0:Y:S04]  /*61340*/  LDSM.16.MT88.4 R20, [R30+UR5+0x6180] ;  /* 0x006180051e14783b */ /* 0x000e280008004200 */
[----:B------:R-:W2:Y:S04]  /*61350*/  LDSM.16.MT88.4 R28, [R31+UR5+0x6180] ;  /* 0x006180051f1c783b */ /* 0x000ea80008004200 */
[----:B------:R-:W2:Y:S04]  /*61360*/  LDL R60, [R1+0x4c] ;  /* 0x00004c00013c7983 */ /* 0x000ea80000100800 */
[----:B------:R-:W3:Y:S04]  /*61370*/  LDL R3, [R1+0x48] ;  /* 0x0000480001037983 */ /* 0x000ee80000100800 */
        /* <DEDUP_REMOVED lines=9> */
[----:B-1----:R1:W-:Y:S04]  /*61410*/  STL.64 [R1+0x34b8], R18 ;  /* 0x0034b81201007387 */ /* 0x0023e80000100a00 */
[----:B------:R-:W-:Y:S04]  /*61420*/  STL.64 [R1+0x34b0], R16 ;  /* 0x0034b01001007387 */ /* 0x000fe80000100a00 */
[----:B0-----:R-:W4:Y:S04]  /*61430*/  LDL.LU R8, [R1+0x840] ;  /* 0x0008400001087983 */ /* 0x001f280000300800 */
[----:B------:R-:W4:Y:S01]  /*61440*/  LDL.LU R9, [R1+0x844] ;  /* 0x0008440001097983 */ /* 0x000f220000300800 */
[----:B-1----:R-:W-:-:S02]  /*61450*/  IMAD.MOV.U32 R19, RZ, RZ, R56 ;  /* 0x000000ffff137224 */ /* 0x002fc400078e0038 */
        /* <DEDUP_REMOVED lines=20> */
[----:B------:R-:W-:Y:S04]  /*615a0*/  STL.64 [R1+0x3400], R24 ;  /* 0x0034001801007387 */ /* 0x000fe80000100a00 */
[----:B0-----:R-:W4:Y:S04]  /*615b0*/  LDL.64 R26, [R1+0xc8] ;  /* 0x0000c800011a7983 */ /* 0x001f280000100a00 */
[----:B------:R0:W-:Y:S04]  /*615c0*/  STL.64 [R1+0x32d8], R14 ;  /* 0x0032d80e01007387 */ /* 0x0001e80000100a00 */
[----:B------:R-:W-:Y:S04]  /*615d0*/  STL.64 [R1+0x32d0], R12 ;  /* 0x0032d00c01007387 */ /* 0x000fe80000100a00 */
[----:B0-----:R-:W4:Y:S04]  /*615e0*/  LDL.64 R14, [R1+0xb8] ;  /* 0x0000b800010e7983 */ /* 0x001f280000100a00 */
[----:B------:R2:W-:Y:S04]  /*615f0*/  STL.64 [R1+0x3210], R22 ;  /* 0x0032101601007387 */ /* 0x0005e80000100a00 */
[----:B------:R0:W-:Y:S01]  /*61600*/  STL.64 [R1+0x3208], R20 ;  /* 0x0032081401007387 */ /* 0x0001e20000100a00 */
[----:B--2---:R-:W-:-:S02]  /*61610*/  IMAD.MOV.U32 R23, RZ, RZ, R60 ;  /* 0x000000ffff177224 */ /* 0x004fc400078e003c */
[----:B---3--:R-:W-:-:S05]  /*61620*/  IMAD.MOV.U32 R22, RZ, RZ, R3 ;  /* 0x000000ffff167224 */ /* 0x008fca00078e0003 */
[----:B------:R1:W-:Y:S04]  /*61630*/  STL.64 [R1+0x3678], R22 ;  /* 0x0036781601007387 */ /* 0x0003e80000100a00 */
[----:B0-----:R-:W2:Y:S04]  /*61640*/  LDL.LU R20, [R1+0x850] ;  /* 0x0008500001147983 */ /* 0x001ea80000300800 */
[----:B------:R-:W2:Y:S04]  /*61650*/  LDL.LU R21, [R1+0x854] ;  /* 0x0008540001157983 */ /* 0x000ea80000300800 */
[----:B-1----:R-:W2:Y:S04]  /*61660*/  LDL.LU R22, [R1+0x858] ;  /* 0x0008580001167983 */ /* 0x002ea80000300800 */
[----:B------:R-:W2:Y:S04]  /*61670*/  LDL.LU R23, [R1+0x85c] ;  /* 0x00085c0001177983 */ /* 0x000ea80000300800 */
[----:B------:R0:W-:Y:S04]  /*61680*/  STL.64 [R1+0x3190], R30 ;  /* 0x0031901e01007387 */ /* 0x0001e80000100a00 */
[----:B------:R1:W-:Y:S04]  /*61690*/  STL.64 [R1+0x3188], R28 ;  /* 0x0031881c01007387 */ /* 0x0003e80000100a00 */
[----:B0-----:R-:W3:Y:S01]  /*616a0*/  LDL.LU.64 R30, [R1+0x68] ;  /* 0x00006800011e7983 */ /* 0x001ee20000300a00 */
[----:B-1----:R-:W-:-:S02]  /*616b0*/  IMAD.MOV.U32 R28, RZ, RZ, R45 ;  /* 0x000000ffff1c7224 */ /* 0x002fc400078e002d */
[----:B------:R-:W-:Y:S01]  /*616c0*/  IMAD.MOV.U32 R29, RZ, RZ, R44 ;  /* 0x000000ffff1d7224 */ /* 0x000fe200078e002c */
[----:B---3--:R0:W-:Y:S02]  /*616d0*/  STL.64 [R1+0x3698], R30 ;  /* 0x0036981e01007387 */ /* 0x0081e40000100a00 */
[----:B0-----:R-:W-:Y:S02]  /*616e0*/  IMAD.MOV.U32 R30, RZ, RZ, R41 ;  /* 0x000000ffff1e7224 */ /* 0x001fe400078e0029 */
[----:B------:R-:W-:-:S07]  /*616f0*/  IMAD.MOV.U32 R31, RZ, RZ, R40 ;  /* 0x000000ffff1f7224 */ /* 0x000fce00078e0028 */
[C---:B----4-:R-:W-:Y:S08]  /*61700*/  HMMA.16816.F32.BF16 R48, R28.reuse, R34, R48 ;  /* 0x000000221c30723c */ /* 0x050ff00000041830 */
[C---:B------:R-:W-:Y:S08]  /*61710*/  HMMA.16816.F32.BF16 R52, R28.reuse, R38, R52 ;  /* 0x000000261c34723c */ /* 0x040ff00000041834 */
[C---:B------:R-:W-:Y:S03]  /*61720*/  HMMA.16816.F32.BF16 R56, R28.reuse, R42, R56 ;  /* 0x0000002a1c38723c */ /* 0x040fe60000041838 */
[----:B------:R-:W-:Y:S04]  /*61730*/  STL.64 [R1+0x9d0], R48 ;  /* 0x0009d03001007387 */ /* 0x000fe80000100a00 */
[----:B------:R0:W-:Y:S01]  /*61740*/  STL.64 [R1+0x9d8], R50 ;  /* 0x0009d83201007387 */ /* 0x0001e20000100a00 */
[----:B------:R-:W-:Y:S03]  /*61750*/  HMMA.16816.F32.BF16 R4, R28, R46, R4 ;  /* 0x0000002e1c04723c */ /* 0x000fe60000041804 */
[----:B0-----:R-:W3:Y:S04]  /*61760*/  LDL.LU.64 R50, [R1+0x3700] ;  /* 0x0037000001327983 */ /* 0x001ee80000300a00 */
[----:B------:R-:W4:Y:S04]  /*61770*/  LDL.LU.64 R48, [R1+0x36f8] ;  /* 0x0036f80001307983 */ /* 0x000f280000300a00 */
        /* <DEDUP_REMOVED lines=28> */
[----:B------:R-:W-:-:S02]  /*61940*/  IMAD.MOV.U32 R40, RZ, RZ, R26 ;  /* 0x000000ffff287224 */ /* 0x000fc400078e001a */
[----:B------:R-:W-:Y:S01]  /*61950*/  IMAD.MOV.U32 R3, RZ, RZ, R27 ;  /* 0x000000ffff037224 */ /* 0x000fe200078e001b */
[----:B---3--:R-:W-:Y:S04]  /*61960*/  STL.64 [R1+0x36a8], R50 ;  /* 0x0036a83201007387 */ /* 0x008fe80000100a00 */
[----:B----4-:R-:W-:Y:S01]  /*61970*/  STL.64 [R1+0x36a0], R48 ;  /* 0x0036a03001007387 */ /* 0x010fe20000100a00 */
[----:B--2---:R-:W-:Y:S08]  /*61980*/  HMMA.16816.F32.BF16 R36, R28, R54, R36 ;  /* 0x000000361c24723c */ /* 0x004ff00000041824 */
[----:B------:R-:W-:Y:S08]  /*61990*/  HMMA.16816.F32.BF16 R20, R4, R26, R20 ;  /* 0x0000001a0414723c */ /* 0x000ff00000041814 */
[C---:B------:R-:W-:Y:S08]  /*619a0*/  HMMA.16816.F32.BF16 R44, R28.reuse, R50, R44 ;  /* 0x000000321c2c723c */ /* 0x040ff0000004182c */
[----:B------:R-:W-:Y:S08]  /*619b0*/  HMMA.16816.F32.BF16 R28, R28, R58, R32 ;  /* 0x0000003a1c1c723c */ /* 0x000ff00000041820 */
[C---:B------:R-:W-:Y:S03]  /*619c0*/  HMMA.16816.F32.BF16 R8, R4.reuse, R14, R8 ;  /* 0x0000000e0408723c */ /* 0x040fe60000041808 */
        /* <DEDUP_REMOVED lines=9> */
[----:B------:R-:W-:Y:S04]  /*61a60*/  STL.64 [R1+0x15e0], R20 ;  /* 0x0015e01401007387 */ /* 0x000fe80000100a00 */
[----:B------:R-:W-:Y:S04]  /*61a70*/  STL.64 [R1+0x15e8], R22 ;  /* 0x0015e81601007387 */ /* 0x000fe80000100a00 */
[----:B------:R-:W-:Y:S04]  /*61a80*/  STL.64 [R1+0x36c8], R42 ;  /* 0x0036c82a01007387 */ /* 0x000fe80000100a00 */
[----:B------:R-:W-:Y:S04]  /*61a90*/  STL [R1+0x36c0], R40 ;  /* 0x0036c02801007387 */ /* 0x000fe80000100800 */
[----:B------:R-:W2:Y:S04]  /*61aa0*/  LDL.LU R56, [R1+0x830] ;  /* 0x0008300001387983 */ /* 0x000ea80000300800 */
[----:B------:R1:W-:Y:S04]  /*61ab0*/  STL.64 [R1+0x1520], R8 ;  /* 0x0015200801007387 */ /* 0x0003e80000100a00 */
[----:B------:R3:W-:Y:S04]  /*61ac0*/  STL.64 [R1+0x1528], R10 ;  /* 0x0015280a01007387 */ /* 0x0007e80000100a00 */
[----:B------:R-:W2:Y:S04]  /*61ad0*/  LDL.LU R57, [R1+0x834] ;  /* 0x0008340001397983 */ /* 0x000ea80000300800 */
[----:B0-----:R-:W2:Y:S04]  /*61ae0*/  LDL.LU R58, [R1+0x838] ;  /* 0x00083800013a7983 */ /* 0x001ea80000300800 */
[----:B------:R-:W2:Y:S04]  /*61af0*/  LDL.LU R59, [R1+0x83c] ;  /* 0x00083c00013b7983 */ /* 0x000ea80000300800 */
[----:B------:R-:W4:Y:S04]  /*61b00*/  LDL.LU R44, [R1+0x7f0] ;  /* 0x0007f000012c7983 */ /* 0x000f280000300800 */
[----:B------:R-:W4:Y:S04]  /*61b10*/  LDL.LU R45, [R1+0x7f4] ;  /* 0x0007f400012d7983 */ /* 0x000f280000300800 */
[----:B------:R-:W4:Y:S04]  /*61b20*/  LDL.LU R46, [R1+0x7f8] ;  /* 0x0007f800012e7983 */ /* 0x000f280000300800 */
[----:B------:R-:W4:Y:S04]  /*61b30*/  LDL.LU R47, [R1+0x7fc] ;  /* 0x0007fc00012f7983 */ /* 0x000f280000300800 */
[----:B-1----:R-:W4:Y:S04]  /*61b40*/  LDL.LU R8, [R1+0x810] ;  /* 0x0008100001087983 */ /* 0x002f280000300800 */
[----:B------:R-:W4:Y:S04]  /*61b50*/  LDL.LU R9, [R1+0x814] ;  /* 0x0008140001097983 */ /* 0x000f280000300800 */
[----:B---3--:R-:W4:Y:S04]  /*61b60*/  LDL.LU R10, [R1+0x818] ;  /* 0x00081800010a7983 */ /* 0x008f280000300800 */
[----:B------:R-:W4:Y:S04]  /*61b70*/  LDL.LU R11, [R1+0x81c] ;  /* 0x00081c00010b7983 */ /* 0x000f280000300800 */
[----:B------:R-:W3:Y:S04]  /*61b80*/  LDL.LU R24, [R1+0x820] ;  /* 0x0008200001187983 */ /* 0x000ee80000300800 */
[----:B------:R-:W3:Y:S04]  /*61b90*/  LDL.LU R25, [R1+0x824] ;  /* 0x0008240001197983 */ /* 0x000ee80000300800 */
[----:B------:R-:W3:Y:S04]  /*61ba0*/  LDL.LU R26, [R1+0x828] ;  /* 0x00082800011a7983 */ /* 0x000ee80000300800 */
[----:B------:R-:W3:Y:S04]  /*61bb0*/  LDL.LU R27, [R1+0x82c] ;  /* 0x00082c00011b7983 */ /* 0x000ee80000300800 */
[----:B------:R-:W3:Y:S04]  /*61bc0*/  LDL.64 R42, [R1+0x98] ;  /* 0x00009800012a7983 */ /* 0x000ee80000100a00 */
[----:B------:R-:W4:Y:S04]  /*61bd0*/  LDL.64 R54, [R1+0x88] ;  /* 0x0000880001367983 */ /* 0x000f280000100a00 */
        /* <DEDUP_REMOVED lines=14> */
[----:B------:R0:W-:Y:S04]  /*61cc0*/  STL.64 [R1+0x3648], R14 ;  /* 0x0036480e01007387 */ /* 0x0001e80000100a00 */
[----:B------:R-:W4:Y:S04]  /*61cd0*/  LDL.LU R12, [R1+0x790] ;  /* 0x00079000010c7983 */ /* 0x000f280000300800 */
[----:B------:R-:W4:Y:S04]  /*61ce0*/  LDL.LU R13, [R1+0x794] ;  /* 0x00079400010d7983 */ /* 0x000f280000300800 */
[----:B0-----:R-:W4:Y:S04]  /*61cf0*/  LDL.LU R14, [R1+0x798] ;  /* 0x00079800010e7983 */ /* 0x001f280000300800 */
[----:B------:R-:W4:Y:S01]  /*61d00*/  LDL.LU R15, [R1+0x79c] ;  /* 0x00079c00010f7983 */ /* 0x000f220000300800 */
[----:B--2---:R-:W-:-:S15]  /*61d10*/  HMMA.16816.F32.BF16 R56, R4, R18, R56 ;  /* 0x000000120438723c */ /* 0x004fde0000041838 */
[----:B------:R-:W-:-:S04]  /*61d20*/  NOP ;  /* 0x0000000000007918 */ /* 0x000fc80000000000 */
[----:B------:R0:W-:Y:S04]  /*61d30*/  STL.64 [R1+0x14f0], R56 ;  /* 0x0014f03801007387 */ /* 0x0001e80000100a00 */
[----:B------:R1:W-:Y:S04]  /*61d40*/  STL.64 [R1+0x14f8], R58 ;  /* 0x0014f83a01007387 */ /* 0x0003e80000100a00 */
[----:B0-----:R-:W2:Y:S04]  /*61d50*/  LDL.LU R56, [R1+0x780] ;  /* 0x0007800001387983 */ /* 0x001ea80000300800 */
[----:B------:R-:W2:Y:S04]  /*61d60*/  LDL.LU R57, [R1+0x784] ;  /* 0x0007840001397983 */ /* 0x000ea80000300800 */
[----:B-1----:R-:W2:Y:S04]  /*61d70*/  LDL.LU R58, [R1+0x788] ;  /* 0x00078800013a7983 */ /* 0x002ea80000300800 */
[----:B------:R-:W2:Y:S01]  /*61d80*/  LDL.LU R59, [R1+0x78c] ;  /* 0x00078c00013b7983 */ /* 0x000ea20000300800 */
[C---:B---3--:R-:W-:Y:S08]  /*61d90*/  HMMA.16816.F32.BF16 R24, R4.reuse, R42, R24 ;  /* 0x0000002a0418723c */ /* 0x048ff00000041818 */
[C---:B----4-:R-:W-:Y:S01]  /*61da0*/  HMMA.16816.F32.BF16 R8, R4.reuse, R54, R8 ;  /* 0x000000360408723c */ /* 0x050fe20000041808 */
[----:B------:R0:W-:Y:S04]  /*61db0*/  STL.64 [R1+0x3640], R18 ;  /* 0x0036401201007387 */ /* 0x0001e80000100a00 */
[----:B------:R-:W3:Y:S04]  /*61dc0*/  LDL.LU R16, [R1+0x7a0] ;  /* 0x0007a00001107983 */ /* 0x000ee80000300800 */
[----:B------:R-:W3:Y:S04]  /*61dd0*/  LDL.LU R17, [R1+0x7a4] ;  /* 0x0007a40001117983 */ /* 0x000ee80000300800 */
[----:B0-----:R-:W3:Y:S01]  /*61de0*/  LDL.LU R18, [R1+0x7a8] ;  /* 0x0007a80001127983 */ /* 0x001ee20000300800 */
[----:B------:R-:W-:Y:S03]  /*61df0*/  HMMA.16816.F32.BF16 R48, R4, R30, R48 ;  /* 0x0000001e0430723c */ /* 0x000fe60000041830 */
[----:B------:R-:W3:Y:S04]  /*61e00*/  LDL.LU R19, [R1+0x7ac] ;  /* 0x0007ac0001137983 */ /* 0x000ee80000300800 */
[----:B------:R0:W-:Y:S04]  /*61e10*/  STL.64 [R1+0x1430], R24 ;  /* 0x0014301801007387 */ /* 0x0001e80000100a00 */
[----:B------:R-:W-:Y:S01]  /*61e20*/  STL.64 [R1+0x1438], R26 ;  /* 0x0014381a01007387 */ /* 0x000fe20000100a00 */
[----:B0-----:R-:W-:-:S02]  /*61e30*/  IMAD.MOV.U32 R25, RZ, RZ, R42 ;  /* 0x000000ffff197224 */ /* 0x001fc400078e002a */
[----:B------:R-:W-:Y:S02]  /*61e40*/  IMAD.MOV.U32 R24, RZ, RZ, R43 ;  /* 0x000000ffff187224 */ /* 0x000fe400078e002b */
[----:B------:R-:W3:Y:S04]  /*61e50*/  LDL.LU.64 R42, [R1+0x36c8] ;  /* 0x0036c800012a7983 */ /* 0x000ee80000300a00 */
[----:B------:R-:W4:Y:S04]  /*61e60*/  LDL.LU R40, [R1+0x36c0] ;  /* 0x0036c00001287983 */ /* 0x000f280000300800 */
[----:B------:R0:W-:Y:S04]  /*61e70*/  STL.64 [R1+0x1400], R8 ;  /* 0x0014000801007387 */ /* 0x0001e80000100a00 */
[----:B------:R1:W-:Y:S01]  /*61e80*/  STL.64 [R1+0x1408], R10 ;  /* 0x0014080a01007387 */ /* 0x0003e20000100a00 */
[----:B0-----:R-:W-:-:S02]  /*61e90*/  IMAD.MOV.U32 R9, RZ, RZ, R54 ;  /* 0x000000ffff097224 */ /* 0x001fc400078e0036 */
[----:B------:R-:W-:Y:S02]  /*61ea0*/  IMAD.MOV.U32 R8, RZ, RZ, R55 ;  /* 0x000000ffff087224 */ /* 0x000fe400078e0037 */
[----:B------:R-:W2:Y:S04]  /*61eb0*/  LDL.LU.64 R54, [R1+0x36b8] ;  /* 0x0036b80001367983 */ /* 0x000ea80000300a00 */
[----:B------:R-:W2:Y:S01]  /*61ec0*/  LDL.LU.64 R52, [R1+0x36b0] ;  /* 0x0036b00001347983 */ /* 0x000ea20000300a00 */
[----:B-1----:R-:W-:-:S03]  /*61ed0*/  IMAD.MOV.U32 R11, RZ, RZ, R30 ;  /* 0x000000ffff0b7224 */ /* 0x002fc600078e001e */
[----:B------:R-:W-:Y:S01]  /*61ee0*/  STL.64 [R1+0x13d0], R48 ;  /* 0x0013d03001007387 */ /* 0x000fe20000100a00 */
[----:B------:R-:W-:-:S03]  /*61ef0*/  IMAD.MOV.U32 R10, RZ, RZ, R31 ;  /* 0x000000ffff0a7224 */ /* 0x000fc600078e001f */
[----:B------:R0:W-:Y:S04]  /*61f00*/  STL.64 [R1+0x13d8], R50 ;  /* 0x0013d83201007387 */ /* 0x0001e80000100a00 */
[----:B0-----:R-:W2:Y:S04]  /*61f10*/  LDL.LU.64 R50, [R1+0x36a8] ;  /* 0x0036a80001327983 */ /* 0x001ea80000300a00 */
[----:B------:R-:W2:Y:S04]  /*61f20*/  LDL.LU.64 R48, [R1+0x36a0] ;  /* 0x0036a00001307983 */ /* 0x000ea80000300a00 */
[----:B------:R-:W2:Y:S01]  /*61f30*/  LDL.LU.64 R30, [R1+0x3698] ;  /* 0x00369800011e7983 */ /* 0x000ea20000300a00 */
[----:B------:R-:W-:Y:S01]  /*61f40*/  HMMA.16816.F32.BF16 R36, R4, R22, R36 ;  /* 0x000000160424723c */ /* 0x000fe20000041824 */
[----:B------:R-:W-:-:S02]  /*61f50*/  IMAD.MOV.U32 R60, RZ, RZ, R22 ;  /* 0x000000ffff3c7224 */ /* 0x000fc400078e0016 */
        /* <DEDUP_REMOVED lines=22> */
[----:B------:R0:W-:Y:S04]  /*620c0*/  STL.64 [R1+0x35f8], R22 ;  /* 0x0035f81601007387 */ /* 0x0001e80000100a00 */
[----:B------:R-:W4:Y:S04]  /*620d0*/  LDL.LU R20, [R1+0x7c0] ;  /* 0x0007c00001147983 */ /* 0x000f280000300800 */
[----:B------:R-:W4:Y:S04]  /*620e0*/  LDL.LU R21, [R1+0x7c4] ;  /* 0x0007c40001157983 */ /* 0x000f280000300800 */
[----:B0-----:R-:W4:Y:S04]  /*620f0*/  LDL.LU R22, [R1+0x7c8] ;  /* 0x0007c80001167983 */ /* 0x001f280000300800 */
[----:B------:R-:W4:Y:S01]  /*62100*/  LDL.LU R23, [R1+0x7cc] ;  /* 0x0007cc0001177983 */ /* 0x000f220000300800 */
[C---:B---3--:R-:W-:Y:S08]  /*62110*/  HMMA.16816.F32.BF16 R16, R4.reuse, R42, R16 ;  /* 0x0000002a0410723c */ /* 0x048ff00000041810 */
[C---:B------:R-:W-:Y:S01]  /*62120*/  HMMA.16816.F32.BF16 R12, R4.reuse, R46, R12 ;  /* 0x0000002e040c723c */ /* 0x040fe2000004180c */
[----:B--2---:R-:W-:Y:S04]  /*62130*/  STL.64 [R1+0x3608], R34 ;  /* 0x0036082201007387 */ /* 0x004fe80000100a00 */
[----:B----4-:R-:W-:Y:S03]  /*62140*/  STL.64 [R1+0x3600], R32 ;  /* 0x0036002001007387 */ /* 0x010fe60000100a00 */
[----:B------:R-:W-:-:S15]  /*62150*/  HMMA.16816.F32.BF16 R20, R4, R34, R20 ;  /* 0x000000220414723c */ /* 0x000fde0000041814 */
[----:B------:R-:W-:-:S04]  /*62160*/  NOP ;  /* 0x0000000000007918 */ /* 0x000fc80000000000 */
        /* <DEDUP_REMOVED lines=10> */
[----:B------:R0:W-:Y:S04]  /*62210*/  STL.64 [R1+0x35e8], R46 ;  /* 0x0035e82e01007387 */ /* 0x0001e80000100a00 */
[----:B------:R-:W2:Y:S04]  /*62220*/  LDL.LU R44, [R1+0x2f0] ;  /* 0x0002f000012c7983 */ /* 0x000ea80000300800 */
[----:B------:R-:W-:Y:S04]  /*62230*/  STL.64 [R1+0xe90], R12 ;  /* 0x000e900c01007387 */ /* 0x000fe80000100a00 */
[----:B------:R1:W-:Y:S04]  /*62240*/  STL.64 [R1+0xe98], R14 ;  /* 0x000e980e01007387 */ /* 0x0003e80000100a00 */
[----:B------:R-:W2:Y:S04]  /*62250*/  LDL.LU R45, [R1+0x2f4] ;  /* 0x0002f400012d7983 */ /* 0x000ea80000300800 */
[----:B0-----:R-:W3:Y:S04]  /*62260*/  LDL.LU R46, [R1+0x2f8] ;  /* 0x0002f800012e7983 */ /* 0x001ee80000300800 */
[----:B------:R-:W3:Y:S01]  /*62270*/  LDL.LU R47, [R1+0x2fc] ;  /* 0x0002fc00012f7983 */ /* 0x000ee20000300800 */
[----:B-1----:R-:W-:Y:S01]  /*62280*/  HMMA.16816.F32.BF16 R12, R4, R50, R56 ;  /* 0x00000032040c723c */ /* 0x002fe20000041838 */
[----:B------:R-:W-:-:S02]  /*62290*/  IMAD.MOV.U32 R30, RZ, RZ, R11 ;  /* 0x000000ffff1e7224 */ /* 0x000fc400078e000b */
[----:B------:R-:W-:Y:S02]  /*622a0*/  IMAD.MOV.U32 R31, RZ, RZ, R10 ;  /* 0x000000ffff1f7224 */ /* 0x000fe400078e000a */
[----:B------:R-:W-:Y:S02]  /*622b0*/  IMAD.MOV.U32 R35, RZ, RZ, R8 ;  /* 0x000000ffff237224 */ /* 0x000fe400078e0008 */
[----:B------:R-:W-:Y:S01]  /*622c0*/  IMAD.MOV.U32 R34, RZ, RZ, R9 ;  /* 0x000000ffff227224 */ /* 0x000fe200078e0009 */
[----:B---3--:R-:W-:Y:S04]  /*622d0*/  STL.64 [R1+0x3630], R46 ;  /* 0x0036302e01007387 */ /* 0x008fe80000100a00 */
[----:B--2---:R-:W-:Y:S07]  /*622e0*/  STL.64 [R1+0x3628], R44 ;  /* 0x0036282c01007387 */ /* 0x004fee0000100a00 */
[----:B------:R0:W-:Y:S04]  /*622f0*/  STL.64 [R1+0xe80], R12 ;  /* 0x000e800c01007387 */ /* 0x0001e80000100a00 */
        /* <DEDUP_REMOVED lines=41> */
[----:B------:R-:W-:Y:S01]  /*62590*/  STL.64 [R1+0x35d8], R48 ;  /* 0x0035d83001007387 */ /* 0x000fe20000100a00 */
[----:B---3--:R-:W-:-:S15]  /*625a0*/  HMMA.16816.F32.BF16 R56, R4, R54, R56 ;  /* 0x000000360438723c */ /* 0x008fde0000041838 */
[----:B------:R-:W-:-:S04]  /*625b0*/  NOP ;  /* 0x0000000000007918 */ /* 0x000fc80000000000 */
[----:B------:R-:W-:Y:S04]  /*625c0*/  STL.64 [R1+0xe60], R56 ;  /* 0x000e603801007387 */ /* 0x000fe80000100a00 */
[----:B------:R0:W-:Y:S04]  /*625d0*/  STL.64 [R1+0xe68], R58 ;  /* 0x000e683a01007387 */ /* 0x0001e80000100a00 */
[----:B0-----:R-:W4:Y:S02]  /*625e0*/  LDL.LU.64 R58, [R1+0x3660] ;  /* 0x00366000013a7983 */ /* 0x001f240000300a00 */
[----:B----4-:R-:W-:Y:S02]  /*625f0*/  HMMA.16816.F32.BF16 R4, R4, R58, R8 ;  /* 0x0000003a0404723c */ /* 0x010fe40000041808 */
[----:B------:R-:W3:Y:S04]  /*62600*/  LDL.LU.64 R10, [R1+0x3658] ;  /* 0x00365800010a7983 */ /* 0x000ee80000300a00 */
[----:B------:R-:W3:-:S13]  /*62610*/  LDL.LU.64 R8, [R1+0x3650] ;  /* 0x0036500001087983 */ /* 0x000eda0000300a00 */
[----:B------:R-:W-:Y:S04]  /*62620*/  STL.64 [R1+0xd40], R4 ;  /* 0x000d400401007387 */ /* 0x000fe80000100a00 */
[----:B------:R0:W-:Y:S02]  /*62630*/  STL.64 [R1+0xd48], R6 ;  /* 0x000d480601007387 */ /* 0x0001e40000100a00 */
[----:B0-----:R-:W-:Y:S02]  /*62640*/  IMAD.MOV.U32 R6, RZ, RZ, R40 ;  /* 0x000000ffff067224 */ /* 0x001fe400078e0028 */
[----:B------:R-:W-:-:S07]  /*62650*/  IMAD.MOV.U32 R7, RZ, RZ, R3 ;  /* 0x000000ffff077224 */ /* 0x000fce00078e0003 */
[----:B---3--:R-:W-:-:S15]  /*62660*/  HMMA.16816.F32.BF16 R12, R8, R6, R12 ;  /* 0x00000006080c723c */ /* 0x008fde000004180c */
        /* <DEDUP_REMOVED lines=9> */
[----:B---3--:R-:W-:-:S15]  /*62700*/  HMMA.16816.F32.BF16 R16, R8, R14, R16 ;  /* 0x0000000e0810723c */ /* 0x008fde0000041810 */
        /* <DEDUP_REMOVED lines=13> */
[----:B0-----:R-:W2:Y:S01]  /*627e0*/  LDL.LU.64 R30, [R1+0x3638] ;  /* 0x00363800011e7983 */ /* 0x001ea20000300a00 */
[----:B------:R-:W-:Y:S02]  /*627f0*/  IMAD.MOV.U32 R51, RZ, RZ, R41 ;  /* 0x000000ffff337224 */ /* 0x000fe400078e0029 */
[C---:B------:R-:W-:Y:S01]  /*62800*/  HMMA.16816.F32.BF16 R40, R8.reuse, R42, R44 ;  /* 0x0000002a0828723c */ /* 0x040fe2000004182c */
[----:B------:R0:W-:Y:S04]  /*62810*/  STL.64 [R1+0x35c0], R18 ;  /* 0x0035c01201007387 */ /* 0x0001e80000100a00 */
[----:B------:R-:W3:Y:S03]  /*62820*/  LDL.LU R16, [R1+0x310] ;  /* 0x0003100001107983 */ /* 0x000ee60000300800 */
[C---:B------:R-:W-:Y:S01]  /*62830*/  HMMA.16816.F32.BF16 R32, R8.reuse, R34, R36 ;  /* 0x000000220820723c */ /* 0x040fe20000041824 */
[----:B------:R-:W3:Y:S04]  /*62840*/  LDL.LU R17, [R1+0x314] ;  /* 0x0003140001117983 */ /* 0x000ee80000300800 */
[----:B0-----:R-:W3:Y:S04]  /*62850*/  LDL.LU R18, [R1+0x318] ;  /* 0x0003180001127983 */ /* 0x001ee80000300800 */
[----:B------:R-:W3:Y:S04]  /*62860*/  LDL.LU R19, [R1+0x31c] ;  /* 0x00031c0001137983 */ /* 0x000ee80000300800 */
[----:B------:R-:W3:Y:S04]  /*62870*/  LDL.LU.64 R46, [R1+0x3630] ;  /* 0x00363000012e7983 */ /* 0x000ee80000300a00 */
[----:B------:R-:W3:Y:S04]  /*62880*/  LDL.LU.64 R44, [R1+0x3628] ;  /* 0x00362800012c7983 */ /* 0x000ee80000300a00 */
[----:B------:R-:W-:Y:S04]  /*62890*/  STL.64 [R1+0x1650], R40 ;  /* 0x0016502801007387 */ /* 0x000fe80000100a00 */
[----:B------:R0:W-:Y:S04]  /*628a0*/  STL.64 [R1+0x1658], R42 ;  /* 0x0016582a01007387 */ /* 0x0001e80000100a00 */
[----:B0-----:R-:W3:Y:S04]  /*628b0*/  LDL.LU.64 R42, [R1+0x3620] ;  /* 0x00362000012a7983 */ /* 0x001ee80000300a00 */
[----:B------:R-:W3:Y:S04]  /*628c0*/  LDL.LU.64 R38, [R1+0x3618] ;  /* 0x0036180001267983 */ /* 0x000ee80000300a00 */
[----:B------:R-:W3:Y:S04]  /*628d0*/  LDL.LU.64 R36, [R1+0x3610] ;  /* 0x0036100001247983 */ /* 0x000ee80000300a00 */
[----:B------:R-:W-:Y:S04]  /*628e0*/  STL.64 [R1+0x1630], R32 ;  /* 0x0016302001007387 */ /* 0x000fe80000100a00 */
[----:B------:R0:W-:Y:S04]  /*628f0*/  STL.64 [R1+0x1638], R34 ;  /* 0x0016382201007387 */ /* 0x0001e80000100a00 */
[----:B0-----:R-:W4:Y:S04]  /*62900*/  LDL.LU.64 R34, [R1+0x3608] ;  /* 0x0036080001227983 */ /* 0x001f280000300a00 */
[----:B------:R-:W3:Y:S01]  /*62910*/  LDL.LU.64 R32, [R1+0x3600] ;  /* 0x0036000001207983 */ /* 0x000ee20000300a00 */
[----:B--2---:R-:W-:Y:S03]  /*62920*/  HMMA.16816.F32.BF16 R28, R8, R30, R20 ;  /* 0x0000001e081c723c */ /* 0x004fe60000041814 */
[----:B------:R-:W2:-:S15]  /*62930*/  LDL.LU.64 R22, [R1+0x35f8] ;  /* 0x0035f80001167983 */ /* 0x000e9e0000300a00 */
[----:B------:R-:W-:Y:S01]  /*62940*/  NOP ;  /* 0x0000000000007918 */ /* 0x000fe20000000000 */
[----:B------:R-:W-:Y:S04]  /*62950*/  STL.64 [R1+0x1610], R28 ;  /* 0x0016101c01007387 */ /* 0x000fe80000100a00 */
[----:B------:R0:W-:Y:S04]  /*62960*/  STL.64 [R1+0x1618], R30 ;  /* 0x0016181e01007387 */ /* 0x0001e80000100a00 */
[----:B0-----:R-:W3:Y:S01]  /*62970*/  LDL.LU.64 R30, [R1+0x35f0] ;  /* 0x0035f000011e7983 */ /* 0x001ee20000300a00 */
[----:B------:R-:W-:Y:S01]  /*62980*/  IMAD.MOV.U32 R50, RZ, RZ, R60 ;  /* 0x000000ffff327224 */ /* 0x000fe200078e003c */
[----:B---3--:R-:W-:-:S15]  /*62990*/  HMMA.16816.F32.BF16 R16, R8, R30, R16 ;  /* 0x0000001e0810723c */ /* 0x008fde0000041810 */
[----:B------:R-:W-:-:S04]  /*629a0*/  NOP ;  /* 0x0000000000007918 */ /* 0x000fc80000000000 */
[----:B------:R-:W-:Y:S04]  /*629b0*/  STL.64 [R1+0x15f0], R16 ;  /* 0x0015f01001007387 */ /* 0x000fe80000100a00 */
[----:B------:R0:W-:Y:S04]  /*629c0*/  STL.64 [R1+0x15f8], R18 ;  /* 0x0015f81201007387 */ /* 0x0001e80000100a00 */
[----:B------:R-:W3:Y:S01]  /*629d0*/  LDL.LU R48, [R1+0x2b0] ;  /* 0x0002b00001307983 */ /* 0x000ee20000300800 */
[C---:B0-----:R-:W-:Y:S08]  /*629e0*/  HMMA.16816.F32.BF16 R16, R8.reuse, R50, R12 ;  /* 0x000000320810723c */ /* 0x041ff0000004180c */
[C---:B--2---:R-:W-:Y:S11]  /*629f0*/  HMMA.16816.F32.BF16 R12, R8.reuse, R22, R44 ;  /* 0x00000016080c723c */ /* 0x044ff6000004182c */
[----:B------:R-:W-:Y:S04]  /*62a00*/  STL.64 [R1+0x15b0], R16 ;  /* 0x0015b01001007387 */ /* 0x000fe80000100a00 */
[----:B------:R-:W-:Y:S04]  /*62a10*/  STL.64 [R1+0x15b8], R18 ;  /* 0x0015b81201007387 */ /* 0x000fe80000100a00 */
[----:B------:R-:W-:Y:S04]  /*62a20*/  STL.64 [R1+0x15a0], R12 ;  /* 0x0015a00c01007387 */ /* 0x000fe80000100a00 */
[----:B------:R-:W-:Y:S04]  /*62a30*/  STL.64 [R1+0x15a8], R14 ;  /* 0x0015a80e01007387 */ /* 0x000fe80000100a00 */
[----:B------:R-:W3:Y:S04]  /*62a40*/  LDL.LU R49, [R1+0x2b4] ;  /* 0x0002b40001317983 */ /* 0x000ee80000300800 */
[----:B------:R-:W3:Y:S04]  /*62a50*/  LDL.LU R50, [R1+0x2b8] ;  /* 0x0002b80001327983 */ /* 0x000ee80000300800 */
[----:B------:R-:W3:Y:S04]  /*62a60*/  LDL.LU R51, [R1+0x2bc] ;  /* 0x0002bc0001337983 */ /* 0x000ee80000300800 */
[----:B------:R-:W2:Y:S04]  /*62a70*/  LDL.LU R44, [R1+0x2c0] ;  /* 0x0002c000012c7983 */ /* 0x000ea80000300800 */
[----:B------:R-:W2:Y:S04]  /*62a80*/  LDL.LU R45, [R1+0x2c4] ;  /* 0x0002c400012d7983 */ /* 0x000ea80000300800 */
[----:B------:R-:W2:Y:S04]  /*62a90*/  LDL.LU R46, [R1+0x2c8] ;  /* 0x0002c800012e7983 */ /* 0x000ea80000300800 */
[----:B------:R-:W2:Y:S01]  /*62aa0*/  LDL.LU R47, [R1+0x2cc] ;  /* 0x0002cc00012f7983 */ /* 0x000ea20000300800 */
[C---:B----4-:R-:W-:Y:S03]  /*62ab0*/  HMMA.16816.F32.BF16 R4, R8.reuse, R34, R4 ;  /* 0x000000220804723c */ /* 0x050fe60000041804 */
[----:B------:R-:W-:Y:S04]  /*62ac0*/  STL.64 [R1+0x35b0], R22 ;  /* 0x0035b01601007387 */ /* 0x000fe80000100a00 */
[----:B------:R-:W-:Y:S04]  /*62ad0*/  STL.64 [R1+0x35a8], R34 ;  /* 0x0035a82201007387 */ /* 0x000fe80000100a00 */
[----:B------:R-:W-:Y:S08]  /*62ae0*/  STL.64 [R1+0x35a0], R32 ;  /* 0x0035a02001007387 */ /* 0x000ff00000100a00 */
[----:B------:R-:W-:Y:S04]  /*62af0*/  STL.64 [R1+0x1590], R4 ;  /* 0x0015900401007387 */ /* 0x000fe80000100a00 */
[----:B------:R0:W-:Y:S02]  /*62b00*/  STL.64 [R1+0x1598], R6 ;  /* 0x0015980601007387 */ /* 0x0001e40000100a00 */
[----:B0-----:R-:W-:Y:S02]  /*62b10*/  HMMA.16816.F32.BF16 R4, R8, R38, R24 ;  /* 0x000000260804723c */ /* 0x001fe40000041818 */
[----:B------:R-:W4:-:S15]  /*62b20*/  LDL.LU R24, [R1+0x290] ;  /* 0x0002900001187983 */ /* 0x000f1e0000300800 */
[----:B------:R-:W-:Y:S02]  /*62b30*/  NOP ;  /* 0x0000000000007918 */ /* 0x000fe40000000000 */
[----:B------:R0:W-:Y:S04]  /*62b40*/  STL.64 [R1+0x1580], R4 ;  /* 0x0015800401007387 */ /* 0x0001e80000100a00 */
[----:B------:R1:W-:Y:S04]  /*62b50*/  STL.64 [R1+0x1588], R6 ;  /* 0x0015880601007387 */ /* 0x0003e80000100a00 */
[----:B------:R-:W4:Y:S04]  /*62b60*/  LDL.LU R25, [R1+0x294] ;  /* 0x0002940001197983 */ /* 0x000f280000300800 */
[----:B------:R-:W4:Y:S04]  /*62b70*/  LDL.LU R26, [R1+0x298] ;  /* 0x00029800011a7983 */ /* 0x000f280000300800 */
[----:B------:R-:W4:Y:S04]  /*62b80*/  LDL.LU R27, [R1+0x29c] ;  /* 0x00029c00011b7983 */ /* 0x000f280000300800 */
        /* <DEDUP_REMOVED lines=16> */
[----:B------:R-:W3:Y:S04]  /*62c90*/  LDL.64 R22, [R1+0x88] ;  /* 0x0000880001167983 */ /* 0x000ee80000100a00 */
        /* <DEDUP_REMOVED lines=19> */
[----:B------:R-:W2:Y:S01]  /*62dd0*/  LDL.LU R47, [R1+0x2ac] ;  /* 0x0002ac00012f7983 */ /* 0x000ea20000300800 */
[C---:B----4-:R-:W-:Y:S08]  /*62de0*/  HMMA.16816.F32.BF16 R24, R8.reuse, R54, R24 ;  /* 0x000000360818723c */ /* 0x050ff00000041818 */
[----:B--2---:R-:W-:-:S15]  /*62df0*/  HMMA.16816.F32.BF16 R44, R8, R50, R44 ;  /* 0x00000032082c723c */ /* 0x004fde000004182c */
[----:B------:R-:W-:-:S04]  /*62e00*/  NOP ;  /* 0x0000000000007918 */ /* 0x000fc80000000000 */
[----:B------:R-:W-:Y:S04]  /*62e10*/  STL.64 [R1+0x1550], R44 ;  /* 0x0015502c01007387 */ /* 0x000fe80000100a00 */
[----:B------:R0:W-:Y:S04]  /*62e20*/  STL.64 [R1+0x1558], R46 ;  /* 0x0015582e01007387 */ /* 0x0001e80000100a00 */
[----:B0-----:R-:W2:Y:S04]  /*62e30*/  LDL.64 R46, [R1+0x78] ;  /* 0x00007800012e7983 */ /* 0x001ea80000100a00 */
[----:B------:R-:W-:Y:S04]  /*62e40*/  STL.64 [R1+0x3568], R50 ;  /* 0x0035683201007387 */ /* 0x000fe80000100a00 */
[----:B---3--:R0:W-:Y:S04]  /*62e50*/  STL.64 [R1+0x3560], R48 ;  /* 0x0035603001007387 */ /* 0x0081e80000100a00 */
[----:B0-----:R-:W2:Y:S04]  /*62e60*/  LDL.LU R48, [R1+0x1000] ;  /* 0x0010000001307983 */ /* 0x001ea80000300800 */
[----:B------:R-:W2:Y:S04]  /*62e70*/  LDL.LU R49, [R1+0x1004] ;  /* 0x0010040001317983 */ /* 0x000ea80000300800 */
[----:B------:R-:W2:Y:S04]  /*62e80*/  LDL.LU R50, [R1+0x1008] ;  /* 0x0010080001327983 */ /* 0x000ea80000300800 */
[----:B------:R-:W2:Y:S04]  /*62e90*/  LDL.LU R51, [R1+0x100c] ;  /* 0x00100c0001337983 */ /* 0x000ea80000300800 */
[----:B------:R0:W-:Y:S04]  /*62ea0*/  STL.64 [R1+0x1540], R24 ;  /* 0x0015401801007387 */ /* 0x0001e80000100a00 */
[----:B------:R1:W-:Y:S01]  /*62eb0*/  STL.64 [R1+0x1548], R26 ;  /* 0x0015481a01007387 */ /* 0x0003e20000100a00 */
[----:B------:R-:W-:Y:S03]  /*62ec0*/  HMMA.16816.F32.BF16 R8, R8, R58, R4 ;  /* 0x0000003a0808723c */ /* 0x000fe60000041804 */
[----:B0-----:R-:W3:Y:S04]  /*62ed0*/  LDL.LU R24, [R1+0xff0] ;  /* 0x000ff00001187983 */ /* 0x001ee80000300800 */
[----:B------:R-:W3:Y:S04]  /*62ee0*/  LDL.LU R25, [R1+0xff4] ;  /* 0x000ff40001197983 */ /* 0x000ee80000300800 */
[----:B-1----:R-:W3:Y:S04]  /*62ef0*/  LDL.LU R26, [R1+0xff8] ;  /* 0x000ff800011a7983 */ /* 0x002ee80000300800 */
[----:B------:R-:W3:Y:S04]  /*62f00*/  LDL.LU R27, [R1+0xffc] ;  /* 0x000ffc00011b7983 */ /* 0x000ee80000300800 */
[----:B------:R0:W-:Y:S04]  /*62f10*/  STL.64 [R1+0x3580], R54 ;  /* 0x0035803601007387 */ /* 0x0001e80000100a00 */
[----:B------:R-:W-:Y:S04]  /*62f20*/  STL.64 [R1+0x3578], R52 ;  /* 0x0035783401007387 */ /* 0x000fe80000100a00 */
[----:B0-----:R-:W4:Y:S04]  /*62f30*/  LDL.64 R54, [R1+0x98] ;  /* 0x0000980001367983 */ /* 0x001f280000100a00 */
[----:B------:R-:W2:Y:S04]  /*62f40*/  LDL.LU.64 R6, [R1+0x35d0] ;  /* 0x0035d00001067983 */ /* 0x000ea80000300a00 */
[----:B------:R0:W-:Y:S04]  /*62f50*/  STL.64 [R1+0x1530], R8 ;  /* 0x0015300801007387 */ /* 0x0001e80000100a00 */
[----:B------:R1:W-:Y:S04]  /*62f60*/  STL.64 [R1+0x1538], R10 ;  /* 0x0015380a01007387 */ /* 0x0003e80000100a00 */
[----:B0-----:R-:W4:Y:S04]  /*62f70*/  LDL.LU R8, [R1+0x1020] ;  /* 0x0010200001087983 */ /* 0x001f280000300800 */
[----:B------:R-:W4:Y:S04]  /*62f80*/  LDL.LU R9, [R1+0x1024] ;  /* 0x0010240001097983 */ /* 0x000f280000300800 */
[----:B-1----:R-:W4:Y:S04]  /*62f90*/  LDL.LU R10, [R1+0x1028] ;  /* 0x00102800010a7983 */ /* 0x002f280000300800 */
[----:B------:R-:W4:Y:S01]  /*62fa0*/  LDL.LU R11, [R1+0x102c] ;  /* 0x00102c00010b7983 */ /* 0x000f220000300800 */
        /* <DEDUP_REMOVED lines=15> */
[----:B----4-:R-:W-:Y:S01]  /*630a0*/  HMMA.16816.F32.BF16 R8, R36, R54, R8 ;  /* 0x000000362408723c */ /* 0x010fe20000041808 */
[----:B------:R-:W-:-:S02]  /*630b0*/  IMAD.MOV.U32 R5, RZ, RZ, R23 ;  /* 0x000000ffff057224 */ /* 0x000fc400078e0017 */
[----:B--2---:R-:W-:Y:S05]  /*630c0*/  STL.64 [R1+0x3598], R18 ;  /* 0x0035981201007387 */ /* 0x004fea0000100a00 */
[----:B---3--:R-:W-:-:S15]  /*630d0*/  HMMA.16816.F32.BF16 R12, R36, R18, R12 ;  /* 0x00000012240c723c */ /* 0x008fde000004180c */
[----:B------:R-:W-:-:S04]  /*630e0*/  NOP ;  /* 0x0000000000007918 */ /* 0x000fc80000000000 */
[----:B------:R-:W-:Y:S04]  /*630f0*/  STL.64 [R1+0x540], R12 ;  /* 0x0005400c01007387 */ /* 0x000fe80000100a00 */
[----:B------:R0:W-:Y:S02]  /*63100*/  STL.64 [R1+0x548], R14 ;  /* 0x0005480e01007387 */ /* 0x0001e40000100a00 */
[----:B0-----:R-:W-:Y:S02]  /*63110*/  HMMA.16816.F32.BF16 R12, R36, R22, R32 ;  /* 0x00000016240c723c */ /* 0x001fe40000041820 */
[----:B------:R0:W-:Y:S04]  /*63120*/  STL.64 [R1+0x370], R8 ;  /* 0x0003700801007387 */ /* 0x0001e80000100a00 */
[----:B------:R-:W-:-:S13]  /*63130*/  STL.64 [R1+0x378], R10 ;  /* 0x0003780a01007387 */ /* 0x000fda0000100a00 */
[----:B------:R1:W-:Y:S04]  /*63140*/  STL.64 [R1+0x360], R12 ;  /* 0x0003600c01007387 */ /* 0x0003e80000100a00 */
[----:B------:R2:W-:Y:S04]  /*63150*/  STL.64 [R1+0x368], R14 ;  /* 0x0003680e01007387 */ /* 0x0005e80000100a00 */
[----:B------:R-:W3:Y:S01]  /*63160*/  LDL.LU R32, [R1+0xfd0] ;  /* 0x000fd00001207983 */ /* 0x000ee20000300800 */
[----:B------:R-:W-:-:S03]  /*63170*/  IMAD.MOV.U32 R40, RZ, RZ, R13 ;  /* 0x000000ffff287224 */ /* 0x000fc600078e000d */
[----:B------:R-:W3:Y:S04]  /*63180*/  LDL.LU R33, [R1+0xfd4] ;  /* 0x000fd40001217983 */ /* 0x000ee80000300800 */
[----:B------:R-:W3:Y:S01]  /*63190*/  LDL.LU R34, [R1+0xfd8] ;  /* 0x000fd80001227983 */ /* 0x000ee20000300800 */
[----:B------:R-:W-:-:S03]  /*631a0*/  IMAD.MOV.U32 R41, RZ, RZ, R15 ;  /* 0x000000ffff297224 */ /* 0x000fc600078e000f */
[----:B------:R-:W3:Y:S01]  /*631b0*/  LDL.LU R35, [R1+0xfdc] ;  /* 0x000fdc0001237983 */ /* 0x000ee20000300800 */
[----:B0-----:R-:W-:-:S03]  /*631c0*/  IMAD.MOV.U32 R8, RZ, RZ, R22 ;  /* 0x000000ffff087224 */ /* 0x001fc600078e0016 */
[----:B-1----:R-:W4:Y:S04]  /*631d0*/  LDL.LU R12, [R1+0xfe0] ;  /* 0x000fe000010c7983 */ /* 0x002f280000300800 */
[----:B------:R-:W4:Y:S04]  /*631e0*/  LDL.LU R13, [R1+0xfe4] ;  /* 0x000fe400010d7983 */ /* 0x000f280000300800 */
[----:B--2---:R-:W4:Y:S04]  /*631f0*/  LDL.LU R14, [R1+0xfe8] ;  /* 0x000fe800010e7983 */ /* 0x004f280000300800 */
[----:B------:R-:W4:Y:S04]  /*63200*/  LDL.LU R15, [R1+0xfec] ;  /* 0x000fec00010f7983 */ /* 0x000f280000300800 */
[----:B------:R-:W4:Y:S01]  /*63210*/  LDL.64 R22, [R1+0x58] ;  /* 0x0000580001167983 */ /* 0x000f220000100a00 */
[C---:B------:R-:W-:Y:S08]  /*63220*/  HMMA.16816.F32.BF16 R16, R36.reuse, R46, R48 ;  /* 0x0000002e2410723c */ /* 0x040ff00000041830 */
[----:B------:R-:W-:Y:S01]  /*63230*/  HMMA.16816.F32.BF16 R24, R36, R30, R24 ;  /* 0x0000001e2418723c */ /* 0x000fe20000041818 */
[----:B------:R-:W-:-:S10]  /*63240*/  IMAD.MOV.U32 R4, RZ, RZ, R54 ;  /* 0x000000ffff047224 */ /* 0x000fd400078e0036 */
[----:B------:R0:W-:Y:S01]  /*63250*/  STL.64 [R1+0x350], R16 ;  /* 0x0003501001007387 */ /* 0x0001e20000100a00 */
[----:B------:R-:W-:-:S03]  /*63260*/  IMAD.MOV.U32 R56, RZ, RZ, R16 ;  /* 0x000000ffff387224 */ /* 0x000fc600078e0010 */
[----:B------:R1:W-:Y:S01]  /*63270*/  STL.64 [R1+0x358], R18 ;  /* 0x0003581201007387 */ /* 0x0003e20000100a00 */
[----:B------:R-:W-:-:S03]  /*63280*/  IMAD.MOV.U32 R57, RZ, RZ, R18 ;  /* 0x000000ffff397224 */ /* 0x000fc600078e0012 */
[----:B0-----:R-:W2:Y:S04]  /*63290*/  LDL.LU R16, [R1+0xfc0] ;  /* 0x000fc00001107983 */ /* 0x001ea80000300800 */
[----:B------:R0:W-:Y:S04]  /*632a0*/  STL.64 [R1+0x340], R24 ;  /* 0x0003401801007387 */ /* 0x0001e80000100a00 */
[----:B------:R0:W-:Y:S04]  /*632b0*/  STL.64 [R1+0x348], R26 ;  /* 0x0003481a01007387 */ /* 0x0001e80000100a00 */
[----:B------:R-:W2:Y:S04]  /*632c0*/  LDL.LU R17, [R1+0xfc4] ;  /* 0x000fc40001117983 */ /* 0x000ea80000300800 */
[----:B-1----:R-:W2:Y:S01]  /*632d0*/  LDL.LU R18, [R1+0xfc8] ;  /* 0x000fc80001127983 */ /* 0x002ea20000300800 */
[----:B------:R-:W-:-:S03]  /*632e0*/  IMAD.MOV.U32 R3, RZ, RZ, R55 ;  /* 0x000000ffff037224 */ /* 0x000fc600078e0037 */
[----:B------:R-:W2:Y:S04]  /*632f0*/  LDL.LU R19, [R1+0xfcc] ;  /* 0x000fcc0001137983 */ /* 0x000ea80000300800 */
[----:B------:R-:W2:Y:S04]  /*63300*/  LDL.LU R52, [R1+0xfb0] ;  /* 0x000fb00001347983 */ /* 0x000ea80000300800 */
[----:B------:R-:W2:Y:S04]  /*63310*/  LDL.LU R53, [R1+0xfb4] ;  /* 0x000fb40001357983 */ /* 0x000ea80000300800 */
[----:B------:R-:W2:Y:S04]  /*63320*/  LDL.LU R54, [R1+0xfb8] ;  /* 0x000fb80001367983 */ /* 0x000ea80000300800 */
[----:B------:R-:W2:Y:S04]  /*63330*/  LDL.LU R55, [R1+0xfbc] ;  /* 0x000fbc0001377983 */ /* 0x000ea80000300800 */
[----:B0-----:R-:W2:Y:S04]  /*63340*/  LDL.LU R24, [R1+0xe00] ;  /* 0x000e000001187983 */ /* 0x001ea80000300800 */
        /* <DEDUP_REMOVED lines=9> */
[----:B------:R0:W-:Y:S04]  /*633e0*/  STL.64 [R1+0x3520], R30 ;  /* 0x0035201e01007387 */ /* 0x0001e80000100a00 */
[----:B------:R-:W2:Y:S04]  /*633f0*/  LDL.LU R28, [R1+0xe20] ;  /* 0x000e2000011c7983 */ /* 0x000ea80000300800 */
[----:B------:R-:W2:Y:S04]  /*63400*/  LDL.LU R29, [R1+0xe24] ;  /* 0x000e2400011d7983 */ /* 0x000ea80000300800 */
[----:B0-----:R-:W2:Y:S04]  /*63410*/  LDL.LU R30, [R1+0xe28] ;  /* 0x000e2800011e7983 */ /* 0x001ea80000300800 */
[----:B------:R-:W2:Y:S04]  /*63420*/  LDL.LU R31, [R1+0xe2c] ;  /* 0x000e2c00011f7983 */ /* 0x000ea80000300800 */
[----:B------:R-:W2:Y:S04]  /*63430*/  LDL.LU R48, [R1+0xf90] ;  /* 0x000f900001307983 */ /* 0x000ea80000300800 */
[----:B------:R-:W2:Y:S04]  /*63440*/  LDL.LU R49, [R1+0xf94] ;  /* 0x000f940001317983 */ /* 0x000ea80000300800 */
[----:B------:R-:W2:Y:S04]  /*63450*/  LDL.LU R50, [R1+0xf98] ;  /* 0x000f980001327983 */ /* 0x000ea80000300800 */
[----:B------:R-:W2:Y:S01]  /*63460*/  LDL.LU R51, [R1+0xf9c] ;  /* 0x000f9c0001337983 */ /* 0x000ea20000300800 */
[----:B----4-:R-:W-:Y:S01]  /*63470*/  HMMA.16816.F32.BF16 R12, R36, R22, R12 ;  /* 0x00000016240c723c */ /* 0x010fe2000004180c */
[----:B------:R-:W-:-:S15]  /*63480*/  IMAD.MOV.U32 R11, RZ, RZ, R23 ;  /* 0x000000ffff0b7224 */ /* 0x000fde00078e0017 */
[----:B------:R-:W-:-:S03]  /*63490*/  NOP ;  /* 0x0000000000007918 */ /* 0x000fc60000000000 */
[----:B------:R0:W-:Y:S04]  /*634a0*/  STL.64 [R1+0x320], R12 ;  /* 0x0003200c01007387 */ /* 0x0001e80000100a00 */
[----:B------:R1:W-:Y:S01]  /*634b0*/  STL.64 [R1+0x328], R14 ;  /* 0x0003280e01007387 */ /* 0x0003e20000100a00 */
[----:B0-----:R-:W-:-:S03]  /*634c0*/  IMAD.MOV.U32 R12, RZ, RZ, R22 ;  /* 0x000000ffff0c7224 */ /* 0x001fc600078e0016 */
[----:B-1----:R-:W4:Y:S04]  /*634d0*/  LDL.LU.64 R14, [R1+0x35b8] ;  /* 0x0035b800010e7983 */ /* 0x002f280000300a00 */
[----:B------:R-:W3:Y:S02]  /*634e0*/  LDL.LU.64 R22, [R1+0x35b0] ;  /* 0x0035b00001167983 */ /* 0x000ee40000300a00 */
[----:B---3--:R-:W-:-:S15]  /*634f0*/  HMMA.16816.F32.BF16 R32, R36, R22, R32 ;  /* 0x000000162420723c */ /* 0x008fde0000041820 */
[----:B------:R-:W-:-:S04]  /*63500*/  NOP ;  /* 0x0000000000007918 */ /* 0x000fc80000000000 */
[----:B------:R-:W-:Y:S04]  /*63510*/  STL.64 [R1+0x310], R32 ;  /* 0x0003102001007387 */ /* 0x000fe80000100a00 */
[----:B------:R0:W-:Y:S04]  /*63520*/  STL.64 [R1+0x318], R34 ;  /* 0x0003182201007387 */ /* 0x0001e80000100a00 */
[----:B0-----:R-:W2:Y:S04]  /*63530*/  LDL.LU.64 R34, [R1+0x35a8] ;  /* 0x0035a80001227983 */ /* 0x001ea80000300a00 */
[----:B------:R-:W3:Y:S04]  /*63540*/  LDL.LU.64 R32, [R1+0x35a0] ;  /* 0x0035a00001207983 */ /* 0x000ee80000300a00 */
[----:B------:R0:W-:Y:S04]  /*63550*/  STL.64 [R1+0x34f0], R22 ;  /* 0x0034f01601007387 */ /* 0x0001e80000100a00 */
[----:B------:R-:W3:Y:S04]  /*63560*/  LDL.LU R20, [R1+0xe40] ;  /* 0x000e400001147983 */ /* 0x000ee80000300800 */
[----:B------:R-:W3:Y:S04]  /*63570*/  LDL.LU R21, [R1+0xe44] ;  /* 0x000e440001157983 */ /* 0x000ee80000300800 */
[----:B0-----:R-:W3:Y:S01]  /*63580*/  LDL.LU R22, [R1+0xe48] ;  /* 0x000e480001167983 */ /* 0x001ee20000300800 */
[----:B------:R-:W-:-:S03]  /*63590*/  IMAD.MOV.U32 R13, RZ, RZ, R39 ;  /* 0x000000ffff0d7224 */ /* 0x000fc600078e0027 */
[----:B------:R-:W3:Y:S01]  /*635a0*/  LDL.LU R23, [R1+0xe4c] ;  /* 0x000e4c0001177983 */ /* 0x000ee20000300800 */
[----:B------:R-:W-:Y:S01]  /*635b0*/  IMAD.MOV.U32 R60, RZ, RZ, R36 ;  /* 0x000000ffff3c7224 */ /* 0x000fe200078e0024 */
[----:B--2---:R-:W-:-:S15]  /*635c0*/  HMMA.16816.F32.BF16 R16, R36, R34, R16 ;  /* 0x000000222410723c */ /* 0x004fde0000041810 */
[----:B------:R-:W-:-:S04]  /*635d0*/  NOP ;  /* 0x0000000000007918 */ /* 0x000fc80000000000 */
[----:B------:R0:W-:Y:S04]  /*635e0*/  STL.64 [R1+0x300], R16 ;  /* 0x0003001001007387 */ /* 0x0001e80000100a00 */
[----:B------:R1:W-:Y:S01]  /*635f0*/  STL.64 [R1+0x308], R18 ;  /* 0x0003081201007387 */ /* 0x0003e20000100a00 */
[----:B0-----:R-:W-:-:S03]  /*63600*/  IMAD.MOV.U32 R16, RZ, RZ, R38 ;  /* 0x000000ffff107224 */ /* 0x001fc600078e0026 */
[----:B-1----:R-:W2:Y:S04]  /*63610*/  LDL.LU.64 R18, [R1+0x3598] ;  /* 0x0035980001127983 */ /* 0x002ea80000300a00 */
[----:B------:R-:W2:Y:S01]  /*63620*/  LDL.LU.64 R38, [R1+0x3590] ;  /* 0x0035900001267983 */ /* 0x000ea20000300a00 */
[----:B------:R-:W-:-:S03]  /*63630*/  IMAD.MOV.U32 R17, RZ, RZ, R37 ;  /* 0x000000ffff117224 */ /* 0x000fc600078e0025 */
[----:B------:R-:W4:Y:S04]  /*63640*/  LDL.LU.64 R36, [R1+0x3588] ;  /* 0x0035880001247983 */ /* 0x000f280000300a00 */
[----:B------:R0:W-:Y:S04]  /*63650*/  STL.64 [R1+0x34e8], R34 ;  /* 0x0034e82201007387 */ /* 0x0001e80000100a00 */
[----:B---3--:R1:W-:Y:S01]  /*63660*/  STL.64 [R1+0x34e0], R32 ;  /* 0x0034e02001007387 */ /* 0x0083e20000100a00 */
[----:B0-----:R-:W-:Y:S02]  /*63670*/  IMAD.MOV.U32 R34, RZ, RZ, R16 ;  /* 0x000000ffff227224 */ /* 0x001fe400078e0010 */
[----:B------:R-:W-:-:S02]  /*63680*/  IMAD.MOV.U32 R35, RZ, RZ, R13 ;  /* 0x000000ffff237224 */ /* 0x000fc400078e000d */
[----:B-1----:R-:W-:Y:S02]  /*63690*/  IMAD.MOV.U32 R32, RZ, RZ, R60 ;  /* 0x000000ffff207224 */ /* 0x002fe400078e003c */
[----:B------:R-:W-:-:S07]  /*636a0*/  IMAD.MOV.U32 R33, RZ, RZ, R17 ;  /* 0x000000ffff217224 */ /* 0x000fce00078e0011 */
[C---:B------:R-:W-:Y:S08]  /*636b0*/  HMMA.16816.F32.BF16 R44, R32.reuse, R42, R44 ;  /* 0x0000002a202c723c */ /* 0x040ff0000004182c */
        /* <DEDUP_REMOVED lines=11> */
[----:B------:R-:W4:Y:S04]  /*63770*/  LDL.LU R39, [R1+0xf5c] ;  /* 0x000f5c0001277983 */ /* 0x000f280000300800 */
[----:B------:R-:W-:Y:S04]  /*63780*/  STL.64 [R1+0x2e0], R44 ;  /* 0x0002e02c01007387 */ /* 0x000fe80000100a00 */
[----:B------:R0:W-:Y:S04]  /*63790*/  STL.64 [R1+0x2e8], R46 ;  /* 0x0002e82e01007387 */ /* 0x0001e80000100a00 */
[----:B0-----:R-:W2:Y:S04]  /*637a0*/  LDL.LU.64 R46, [R1+0x3570] ;  /* 0x00357000012e7983 */ /* 0x001ea80000300a00 */
        /* <DEDUP_REMOVED lines=12> */
[----:B------:R0:W-:Y:S04]  /*63870*/  STL.64 [R1+0x34f8], R46 ;  /* 0x0034f82e01007387 */ /* 0x0001e80000100a00 */
[----:B------:R-:W4:Y:S04]  /*63880*/  LDL.LU R44, [R1+0xf80] ;  /* 0x000f8000012c7983 */ /* 0x000f280000300800 */
[----:B------:R-:W4:Y:S04]  /*63890*/  LDL.LU R45, [R1+0xf84] ;  /* 0x000f8400012d7983 */ /* 0x000f280000300800 */
[----:B0-----:R-:W4:Y:S04]  /*638a0*/  LDL.LU R46, [R1+0xf88] ;  /* 0x000f8800012e7983 */ /* 0x001f280000300800 */
[----:B------:R-:W4:Y:S04]  /*638b0*/  LDL.LU R47, [R1+0xf8c] ;  /* 0x000f8c00012f7983 */ /* 0x000f280000300800 */
[----:B--2---:R-:W-:Y:S04]  /*638c0*/  STL.64 [R1+0x3508], R50 ;  /* 0x0035083201007387 */ /* 0x004fe80000100a00 */
[----:B---3--:R0:W-:Y:S01]  /*638d0*/  STL.64 [R1+0x3500], R48 ;  /* 0x0035003001007387 */ /* 0x0081e20000100a00 */
[----:B----4-:R-:W-:-:S15]  /*638e0*/  HMMA.16816.F32.BF16 R44, R32, R50, R44 ;  /* 0x00000032202c723c */ /* 0x010fde000004182c */
[----:B------:R-:W-:-:S04]  /*638f0*/  NOP ;  /* 0x0000000000007918 */ /* 0x000fc80000000000 */
[----:B------:R-:W-:Y:S04]  /*63900*/  STL.64 [R1+0x2a0], R44 ;  /* 0x0002a02c01007387 */ /* 0x000fe80000100a00 */
[----:B------:R-:W-:Y:S04]  /*63910*/  STL.64 [R1+0x2a8], R46 ;  /* 0x0002a82e01007387 */ /* 0x000fe80000100a00 */
[----:B0-----:R-:W2:Y:S04]  /*63920*/  LDL.LU.64 R48, [R1] ;  /* 0x0000000001307983 */ /* 0x001ea80000300a00 */
[----:B------:R-:W2:Y:S01]  /*63930*/  LDL.LU.64 R50, [R1+0x8] ;  /* 0x0000080001327983 */ /* 0x000ea20000300a00 */
[C---:B------:R-:W-:Y:S08]  /*63940*/  HMMA.16816.F32.BF16 R40, R32.reuse, R54, R40 ;  /* 0x000000362028723c */ /* 0x040ff00000041828 */
[----:B------:R-:W-:Y:S01]  /*63950*/  HMMA.16816.F32.BF16 R32, R32, R58, R36 ;  /* 0x0000003a2020723c */ /* 0x000fe20000041824 */
[----:B------:R-:W-:Y:S04]  /*63960*/  STL.64 [R1+0x3518], R54 ;  /* 0x0035183601007387 */ /* 0x000fe80000100a00 */
[----:B------:R-:W-:Y:S06]  /*63970*/  STL.64 [R1+0x3510], R52 ;  /* 0x0035103401007387 */ /* 0x000fec0000100a00 */
[----:B------:R-:W-:Y:S04]  /*63980*/  STL.64 [R1+0x290], R40 ;  /* 0x0002902801007387 */ /* 0x000fe80000100a00 */
[----:B------:R-:W-:Y:S04]  /*63990*/  STL.64 [R1+0x298], R42 ;  /* 0x0002982a01007387 */ /* 0x000fe80000100a00 */
[----:B------:R-:W-:Y:S04]  /*639a0*/  STL.64 [R1+0x3530], R58 ;  /* 0x0035303a01007387 */ /* 0x000fe80000100a00 */
[----:B------:R-:W-:Y:S04]  /*639b0*/  STL.64 [R1+0x3528], R56 ;  /* 0x0035283801007387 */ /* 0x000fe80000100a00 */
[----:B------:R-:W-:Y:S04]  /*639c0*/  STL.64 [R1+0x270], R32 ;  /* 0x0002702001007387 */ /* 0x000fe80000100a00 */
[----:B------:R2:W-:Y:S04]  /*639d0*/  STL.64 [R1+0x278], R34 ;  /* 0x0002782201007387 */ /* 0x0005e80000100a00 */
[----:B------:R-:W-:Y:S01]  /*639e0*/  STL.64 [R1+0x3538], R6 ;  /* 0x0035380601007387 */ /* 0x000fe20000100a00 */
[C---:B--2---:R-:W-:Y:S08]  /*639f0*/  HMMA.16816.F32.BF16 R32, R48.reuse, R6, R20 ;  /* 0x000000063020723c */ /* 0x044ff00000041814 */
[C---:B------:R-:W-:Y:S08]  /*63a00*/  HMMA.16816.F32.BF16 R20, R48.reuse, R14, R28 ;  /* 0x0000000e3014723c */ /* 0x040ff0000004181c */
[----:B------:R-:W-:Y:S03]  /*63a10*/  HMMA.16816.F32.BF16 R16, R48, R18, R24 ;  /* 0x000000123010723c */ /* 0x000fe60000041818 */
[----:B------:R-:W-:Y:S04]  /*63a20*/  STL.64 [R1+0xa00], R32 ;  /* 0x000a002001007387 */ /* 0x000fe80000100a00 */
[----:B------:R-:W-:Y:S04]  /*63a30*/  STL.64 [R1+0xa08], R34 ;  /* 0x000a082201007387 */ /* 0x000fe80000100a00 */
[----:B------:R-:W-:Y:S04]  /*63a40*/  STL.64 [R1+0x3540], R14 ;  /* 0x0035400e01007387 */ /* 0x000fe80000100a00 */
[----:B------:R-:W-:Y:S04]  /*63a50*/  STL.64 [R1+0x940], R20 ;  /* 0x0009401401007387 */ /* 0x000fe80000100a00 */
[----:B------:R0:W-:Y:S04]  /*63a60*/  STL.64 [R1+0x948], R22 ;  /* 0x0009481601007387 */ /* 0x0001e80000100a00 */
[----:B------:R-:W-:Y:S04]  /*63a70*/  STL.64 [R1+0x930], R16 ;  /* 0x0009301001007387 */ /* 0x000fe80000100a00 */
[----:B------:R-:W-:Y:S01]  /*63a80*/  STL.64 [R1+0x938], R18 ;  /* 0x0009381201007387 */ /* 0x000fe20000100a00 */
[----:B0-----:R-:W-:-:S02]  /*63a90*/  IMAD.MOV.U32 R22, RZ, RZ, R12 ;  /* 0x000000ffff167224 */ /* 0x001fc400078e000c */
[----:B------:R-:W-:-:S05]  /*63aa0*/  IMAD.MOV.U32 R23, RZ, RZ, R11 ;  /* 0x000000ffff177224 */ /* 0x000fca00078e000b */
[----:B------:R-:W-:Y:S04]  /*63ab0*/  STL.64 [R1+0x3548], R22 ;  /* 0x0035481601007387 */ /* 0x000fe80000100a00 */
[----:B------:R-:W2:Y:S04]  /*63ac0*/  LDL.LU R52, [R1+0xd10] ;  /* 0x000d100001347983 */ /* 0x000ea80000300800 */
[----:B------:R-:W2:Y:S04]  /*63ad0*/  LDL.LU R53, [R1+0xd14] ;  /* 0x000d140001357983 */ /* 0x000ea80000300800 */
[----:B------:R-:W3:Y:S04]  /*63ae0*/  LDL.LU R54, [R1+0xd18] ;  /* 0x000d180001367983 */ /* 0x000ee80000300800 */
[----:B------:R-:W3:Y:S04]  /*63af0*/  LDL.LU R55, [R1+0xd1c] ;  /* 0x000d1c0001377983 */ /* 0x000ee80000300800 */
        /* <DEDUP_REMOVED lines=48> */
[C---:B--2---:R-:W-:Y:S08]  /*63e00*/  HMMA.16816.F32.BF16 R4, R48.reuse, R6, R12 ;  /* 0x000000063004723c */ /* 0x044ff0000004180c */
[C---:B---3--:R-:W-:Y:S01]  /*63e10*/  HMMA.16816.F32.BF16 R20, R48.reuse, R22, R52 ;  /* 0x000000163014723c */ /* 0x048fe20000041834 */
[----:B------:R-:W2:Y:S04]  /*63e20*/  LDL.LU.64 R54, [R1+0x3558] ;  /* 0x0035580001367983 */ /* 0x000ea80000300a00 */
[----:B------:R-:W2:Y:S03]  /*63e30*/  LDL.LU.64 R52, [R1+0x3550] ;  /* 0x0035500001347983 */ /* 0x000ea60000300a00 */
[----:B----4-:R-:W-:Y:S11]  /*63e40*/  HMMA.16816.F32.BF16 R28, R48, R30, R56 ;  /* 0x0000001e301c723c */ /* 0x010ff60000041838 */
[----:B------:R-:W-:Y:S04]  /*63e50*/  STL.64 [R1+0x920], R20 ;  /* 0x0009201401007387 */ /* 0x000fe80000100a00 */
[----:B------:R0:W-:Y:S04]  /*63e60*/  STL.64 [R1+0x928], R22 ;  /* 0x0009281601007387 */ /* 0x0001e80000100a00 */
[----:B0-----:R-:W3:Y:S04]  /*63e70*/  LDL.LU.64 R22, [R1+0x3548] ;  /* 0x0035480001167983 */ /* 0x001ee80000300a00 */
        /* <DEDUP_REMOVED lines=8> */
[----:B0-----:R-:W2:Y:S01]  /*63f00*/  LDL.LU.64 R30, [R1+0x3520] ;  /* 0x00352000011e7983 */ /* 0x001ea20000300a00 */
[----:B------:R-:W-:-:S02]  /*63f10*/  IMAD.MOV.U32 R12, RZ, RZ, R48 ;  /* 0x000000ffff0c7224 */ /* 0x000fc400078e0030 */
[----:B------:R-:W-:Y:S02]  /*63f20*/  IMAD.MOV.U32 R5, RZ, RZ, R49 ;  /* 0x000000ffff057224 */ /* 0x000fe400078e0031 */
[----:B------:R-:W-:Y:S02]  /*63f30*/  IMAD.MOV.U32 R4, RZ, RZ, R50 ;  /* 0x000000ffff047224 */ /* 0x000fe400078e0032 */
[----:B------:R-:W-:Y:S02]  /*63f40*/  IMAD.MOV.U32 R3, RZ, RZ, R51 ;  /* 0x000000ffff037224 */ /* 0x000fe400078e0033 */
        /* <DEDUP_REMOVED lines=9> */
[----:B------:R-:W2:Y:S04]  /*63fe0*/  LDL.LU.64 R48, [R1+0x3500] ;  /* 0x0035000001307983 */ /* 0x000ea80000300a00 */
[----:B------:R0:W-:Y:S02]  /*63ff0*/  STL.64 [R1+0x3498], R30 ;  /* 0x0034981e01007387 */ /* 0x0001e40000100a00 */
[----:B0-----:R-:W-:-:S02]  /*64000*/  IMAD.MOV.U32 R30, RZ, RZ, R4 ;  /* 0x000000ffff1e7224 */ /* 0x001fc400078e0004 */
[----:B------:R-:W-:-:S07]  /*64010*/  IMAD.MOV.U32 R31, RZ, RZ, R3 ;  /* 0x000000ffff1f7224 */ /* 0x000fce00078e0003 */
[----:B---3--:R-:W-:Y:S01]  /*64020*/  HMMA.16816.F32.BF16 R20, R28, R22, R44 ;  /* 0x000000161c14723c */ /* 0x008fe2000004182c */
[----:B------:R-:W3:-:S15]  /*64030*/  LDL.LU.64 R46, [R1+0x34f8] ;  /* 0x0034f800012e7983 */ /* 0x000ede0000300a00 */
[----:B------:R-:W-:-:S03]  /*64040*/  NOP ;  /* 0x0000000000007918 */ /* 0x000fc60000000000 */
        /* <DEDUP_REMOVED lines=49> */
[----:B------:R-:W3:Y:S01]  /*64360*/  LDL.LU R43, [R1+0xcbc] ;  /* 0x000cbc00012b7983 */ /* 0x000ee20000300800 */
[C---:B----4-:R-:W-:Y:S08]  /*64370*/  HMMA.16816.F32.BF16 R36, R28.reuse, R50, R36 ;  /* 0x000000321c24723c */ /* 0x050ff00000041824 */
[C---:B------:R-:W-:Y:S01]  /*64380*/  HMMA.16816.F32.BF16 R32, R28.reuse, R54, R32 ;  /* 0x000000361c20723c */ /* 0x040fe20000041820 */
[----:B------:R-:W-:Y:S07]  /*64390*/  STL.64 [R1+0x3448], R46 ;  /* 0x0034482e01007387 */ /* 0x000fee0000100a00 */
[----:B------:R-:W-:Y:S08]  /*643a0*/  HMMA.16816.F32.BF16 R20, R28, R58, R20 ;  /* 0x0000003a1c14723c */ /* 0x000ff00000041814 */
[----:B--2---:R-:W-:Y:S08]  /*643b0*/  HMMA.16816.F32.BF16 R8, R16, R6, R8 ;  /* 0x000000061008723c */ /* 0x004ff00000041808 */
[----:B---3--:R-:W-:-:S15]  /*643c0*/  HMMA.16816.F32.BF16 R40, R28, R46, R40 ;  /* 0x0000002e1c28723c */ /* 0x008fde0000041828 */
[----:B------:R-:W-:-:S04]  /*643d0*/  NOP ;  /* 0x0000000000007918 */ /* 0x000fc80000000000 */
        /* <DEDUP_REMOVED lines=15> */
[C---:B0-----:R-:W-:Y:S02]  /*644d0*/  HMMA.16816.F32.BF16 R4, R16.reuse, R14, R24 ;  /* 0x0000000e1004723c */ /* 0x041fe40000041818 */
[----:B------:R-:W-:Y:S04]  /*644e0*/  STL.64 [R1+0xd00], R8 ;  /* 0x000d000801007387 */ /* 0x000fe80000100a00 */
[----:B------:R-:W-:Y:S04]  /*644f0*/  STL.64 [R1+0xd08], R10 ;  /* 0x000d080a01007387 */ /* 0x000fe80000100a00 */
[----:B------:R-:W2:Y:S09]  /*64500*/  LDL.LU R44, [R1+0x6e0] ;  /* 0x0006e000012c7983 */ /* 0x000eb20000300800 */
[----:B------:R-:W-:Y:S04]  /*64510*/  STL.64 [R1+0xcf0], R4 ;  /* 0x000cf00401007387 */ /* 0x000fe80000100a00 */
[----:B------:R-:W-:Y:S04]  /*64520*/  STL.64 [R1+0xcf8], R6 ;  /* 0x000cf80601007387 */ /* 0x000fe80000100a00 */
        /* <DEDUP_REMOVED lines=13> */
[----:B---3--:R0:W-:Y:S04]  /*64600*/  STL.64 [R1+0x34a8], R46 ;  /* 0x0034a82e01007387 */ /* 0x0081e80000100a00 */
[----:B--2---:R-:W-:Y:S04]  /*64610*/  STL.64 [R1+0x34a0], R44 ;  /* 0x0034a02c01007387 */ /* 0x004fe80000100a00 */
[----:B0-----:R-:W4:Y:S04]  /*64620*/  LDL.64 R46, [R1+0xa8] ;  /* 0x0000a800012e7983 */ /* 0x001f280000100a00 */
[----:B------:R-:W2:Y:S04]  /*64630*/  LDL.LU R28, [R1+0x720] ;  /* 0x00072000011c7983 */ /* 0x000ea80000300800 */
[----:B------:R-:W2:Y:S04]  /*64640*/  LDL.LU R29, [R1+0x724] ;  /* 0x00072400011d7983 */ /* 0x000ea80000300800 */
[----:B------:R-:W2:Y:S04]  /*64650*/  LDL.LU R30, [R1+0x728] ;  /* 0x00072800011e7983 */ /* 0x000ea80000300800 */
[----:B------:R-:W2:Y:S04]  /*64660*/  LDL.LU R31, [R1+0x72c] ;  /* 0x00072c00011f7983 */ /* 0x000ea80000300800 */
[----:B------:R-:W2:Y:S04]  /*64670*/  LDL.LU.64 R6, [R1+0x98] ;  /* 0x0000980001067983 */ /* 0x000ea80000300a00 */
[----:B------:R-:W3:Y:S04]  /*64680*/  LDL.64 R58, [R1+0x88] ;  /* 0x00008800013a7983 */ /* 0x000ee80000100a00 */
[----:B------:R-:W2:Y:S04]  /*64690*/  LDL.64 R54, [R1+0x78] ;  /* 0x0000780001367983 */ /* 0x000ea80000100a00 */
[----:B------:R-:W2:Y:S04]  /*646a0*/  LDL.LU R48, [R1+0x6f0] ;  /* 0x0006f00001307983 */ /* 0x000ea80000300800 */
[----:B------:R-:W2:Y:S04]  /*646b0*/  LDL.LU R49, [R1+0x6f4] ;  /* 0x0006f40001317983 */ /* 0x000ea80000300800 */
[----:B------:R-:W2:Y:S04]  /*646c0*/  LDL.LU R50, [R1+0x6f8] ;  /* 0x0006f80001327983 */ /* 0x000ea80000300800 */
[----:B------:R-:W3:Y:S04]  /*646d0*/  LDL.LU R51, [R1+0x6fc] ;  /* 0x0006fc0001337983 */ /* 0x000ee80000300800 */
        /* <DEDUP_REMOVED lines=22> */
[----:B----4-:R-:W-:-:S15]  /*64840*/  HMMA.16816.F32.BF16 R8, R16, R46, R8 ;  /* 0x0000002e1008723c */ /* 0x010fde0000041808 */
[----:B------:R-:W-:-:S04]  /*64850*/  NOP ;  /* 0x0000000000007918 */ /* 0x000fc80000000000 */
[----:B------:R0:W-:Y:S04]  /*64860*/  STL.64 [R1+0xce0], R8 ;  /* 0x000ce00801007387 */ /* 0x0001e80000100a00 */
[----:B------:R-:W-:Y:S01]  /*64870*/  STL.64 [R1+0xce8], R10 ;  /* 0x000ce80a01007387 */ /* 0x000fe20000100a00 */
[----:B0-----:R-:W-:Y:S02]  /*64880*/  IMAD.MOV.U32 R9, RZ, RZ, R46 ;  /* 0x000000ffff097224 */ /* 0x001fe400078e002e */
[----:B------:R-:W-:Y:S02]  /*64890*/  IMAD.MOV.U32 R8, RZ, RZ, R47 ;  /* 0x000000ffff087224 */ /* 0x000fe400078e002f */
[----:B------:R-:W3:Y:S04]  /*648a0*/  LDL.LU.64 R46, [R1+0x34a8] ;  /* 0x0034a800012e7983 */ /* 0x000ee80000300a00 */
[----:B------:R-:W3:Y:S01]  /*648b0*/  LDL.LU.64 R44, [R1+0x34a0] ;  /* 0x0034a000012c7983 */ /* 0x000ee20000300a00 */
[----:B--2---:R-:W-:Y:S01]  /*648c0*/  HMMA.16816.F32.BF16 R28, R16, R6, R28 ;  /* 0x00000006101c723c */ /* 0x004fe2000004181c */
[----:B------:R-:W-:-:S15]  /*648d0*/  IMAD.MOV.U32 R5, RZ, RZ, R7 ;  /* 0x000000ffff057224 */ /* 0x000fde00078e0007 */
[----:B------:R-:W-:-:S03]  /*648e0*/  NOP ;  /* 0x0000000000007918 */ /* 0x000fc60000000000 */
[----:B------:R0:W-:Y:S04]  /*648f0*/  STL.64 [R1+0xcd0], R28 ;  /* 0x000cd01c01007387 */ /* 0x0001e80000100a00 */
[----:B------:R1:W-:Y:S01]  /*64900*/  STL.64 [R1+0xcd8], R30 ;  /* 0x000cd81e01007387 */ /* 0x0003e20000100a00 */
[----:B0-----:R-:W-:-:S03]  /*64910*/  IMAD.MOV.U32 R28, RZ, RZ, R6 ;  /* 0x000000ffff1c7224 */ /* 0x001fc600078e0006 */
[----:B-1----:R-:W2:Y:S04]  /*64920*/  LDL.LU.64 R30, [R1+0x3498] ;  /* 0x00349800011e7983 */ /* 0x002ea80000300a00 */
[----:B------:R-:W4:Y:S01]  /*64930*/  LDL.LU.64 R6, [R1+0x3490] ;  /* 0x0034900001067983 */ /* 0x000f220000300a00 */
[----:B---3--:R-:W-:-:S15]  /*64940*/  HMMA.16816.F32.BF16 R44, R16, R58, R44 ;  /* 0x0000003a102c723c */ /* 0x008fde000004182c */
[----:B------:R-:W-:-:S04]  /*64950*/  NOP ;  /* 0x0000000000007918 */ /* 0x000fc80000000000 */
[----:B------:R-:W-:Y:S04]  /*64960*/  STL.64 [R1+0xcc0], R44 ;  /* 0x000cc02c01007387 */ /* 0x000fe80000100a00 */
[----:B------:R0:W-:Y:S04]  /*64970*/  STL.64 [R1+0xcc8], R46 ;  /* 0x000cc82e01007387 */ /* 0x0001e80000100a00 */
[----:B0-----:R-:W3:Y:S04]  /*64980*/  LDL.LU.64 R46, [R1+0x3488] ;  /* 0x00348800012e7983 */ /* 0x001ee80000300a00 */
[----:B------:R-:W3:Y:S01]  /*64990*/  LDL.LU.64 R44, [R1+0x3480] ;  /* 0x00348000012c7983 */ /* 0x000ee20000300a00 */
[C---:B------:R-:W-:Y:S08]  /*649a0*/  HMMA.16816.F32.BF16 R12, R16.reuse, R54, R12 ;  /* 0x00000036100c723c */ /* 0x040ff0000004180c */
[----:B--2---:R-:W-:Y:S01]  /*649b0*/  HMMA.16816.F32.BF16 R48, R16, R30, R48 ;  /* 0x0000001e1030723c */ /* 0x004fe20000041830 */
[----:B------:R-:W-:-:S02]  /*649c0*/  IMAD.MOV.U32 R11, RZ, RZ, R58 ;  /* 0x000000ffff0b7224 */ /* 0x000fc400078e003a */
[----:B------:R-:W-:Y:S02]  /*649d0*/  IMAD.MOV.U32 R10, RZ, RZ, R59 ;  /* 0x000000ffff0a7224 */ /* 0x000fe400078e003b */
[----:B------:R-:W2:Y:S04]  /*649e0*/  LDL.LU.64 R58, [R1+0x3478] ;  /* 0x00347800013a7983 */ /* 0x000ea80000300a00 */
[----:B------:R-:W2:Y:S04]  /*649f0*/  LDL.LU.64 R56, [R1+0x3470] ;  /* 0x0034700001387983 */ /* 0x000ea80000300a00 */
[----:B------:R0:W-:Y:S04]  /*64a00*/  STL.64 [R1+0xcb0], R12 ;  /* 0x000cb00c01007387 */ /* 0x0001e80000100a00 */
[----:B------:R-:W-:Y:S01]  /*64a10*/  STL.64 [R1+0xcb8], R14 ;  /* 0x000cb80e01007387 */ /* 0x000fe20000100a00 */
[----:B0-----:R-:W-:-:S02]  /*64a20*/  IMAD.MOV.U32 R13, RZ, RZ, R54 ;  /* 0x000000ffff0d7224 */ /* 0x001fc400078e0036 */
[----:B------:R-:W-:Y:S02]  /*64a30*/  IMAD.MOV.U32 R12, RZ, RZ, R55 ;  /* 0x000000ffff0c7224 */ /* 0x000fe400078e0037 */
[----:B------:R-:W2:Y:S04]  /*64a40*/  LDL.LU.64 R54, [R1+0x3468] ;  /* 0x0034680001367983 */ /* 0x000ea80000300a00 */
[----:B------:R-:W2:Y:S04]  /*64a50*/  LDL.LU.64 R52, [R1+0x3460] ;  /* 0x0034600001347983 */ /* 0x000ea80000300a00 */
[----:B------:R-:W-:Y:S04]  /*64a60*/  STL.64 [R1+0xca0], R48 ;  /* 0x000ca03001007387 */ /* 0x000fe80000100a00 */
[----:B------:R0:W-:Y:S01]  /*64a70*/  STL.64 [R1+0xca8], R50 ;  /* 0x000ca83201007387 */ /* 0x0001e20000100a00 */
[----:B------:R-:W-:-:S02]  /*64a80*/  IMAD.MOV.U32 R4, RZ, RZ, R22 ;  /* 0x000000ffff047224 */ /* 0x000fc400078e0016 */
[----:B------:R-:W-:Y:S01]  /*64a90*/  IMAD.MOV.U32 R3, RZ, RZ, R23 ;  /* 0x000000ffff037224 */ /* 0x000fe200078e0017 */
[----:B0-----:R-:W2:Y:S04]  /*64aa0*/  LDL.LU.64 R50, [R1+0x3458] ;  /* 0x0034580001327983 */ /* 0x001ea80000300a00 */
[----:B------:R-:W2:Y:S04]  /*64ab0*/  LDL.LU.64 R48, [R1+0x3450] ;  /* 0x0034500001307983 */ /* 0x000ea80000300a00 */
[----:B------:R-:W-:Y:S01]  /*64ac0*/  STL.64 [R1+0x3398], R30 ;  /* 0x0033981e01007387 */ /* 0x000fe20000100a00 */
        /* <DEDUP_REMOVED lines=33> */
[----:B0-----:R-:W3:Y:S04]  /*64ce0*/  LDL.LU.64 R42, [R1+0x3418] ;  /* 0x00341800012a7983 */ /* 0x001ee80000300a00 */
[----:B------:R-:W2:Y:S01]  /*64cf0*/  LDL.LU.64 R40, [R1+0x3410] ;  /* 0x0034100001287983 */ /* 0x000ea20000300a00 */
[C---:B------:R-:W-:Y:S08]  /*64d00*/  HMMA.16816.F32.BF16 R20, R16.reuse, R46, R20 ;  /* 0x0000002e1014723c */ /* 0x040ff00000041814 */
[C---:B------:R-:W-:Y:S01]  /*64d10*/  HMMA.16816.F32.BF16 R24, R16.reuse, R50, R24 ;  /* 0x000000321018723c */ /* 0x040fe20000041818 */
[----:B------:R-:W-:Y:S04]  /*64d20*/  STL.64 [R1+0x33a8], R38 ;  /* 0x0033a82601007387 */ /* 0x000fe80000100a00 */
[----:B----4-:R-:W-:Y:S03]  /*64d30*/  STL.64 [R1+0x33a0], R36 ;  /* 0x0033a02401007387 */ /* 0x010fe60000100a00 */
[----:B---3--:R-:W-:Y:S01]  /*64d40*/  HMMA.16816.F32.BF16 R32, R16, R42, R32 ;  /* 0x0000002a1020723c */ /* 0x008fe20000041820 */
[----:B------:R-:W-:Y:S04]  /*64d50*/  STL.64 [R1+0x33b8], R42 ;  /* 0x0033b82a01007387 */ /* 0x000fe80000100a00 */
[----:B--2---:R-:W-:-:S14]  /*64d60*/  STL.64 [R1+0x33b0], R40 ;  /* 0x0033b02801007387 */ /* 0x004fdc0000100a00 */
[----:B------:R-:W-:Y:S04]  /*64d70*/  STL.64 [R1+0xaf0], R32 ;  /* 0x000af02001007387 */ /* 0x000fe80000100a00 */
[----:B------:R-:W-:Y:S04]  /*64d80*/  STL.64 [R1+0xaf8], R34 ;  /* 0x000af82201007387 */ /* 0x000fe80000100a00 */
[----:B------:R-:W-:Y:S04]  /*64d90*/  STL.64 [R1+0x33c0], R46 ;  /* 0x0033c02e01007387 */ /* 0x000fe80000100a00 */
        /* <DEDUP_REMOVED lines=11> */
[----:B--2---:R-:W-:Y:S04]  /*64e50*/  STL.64 [R1+0x33c8], R20 ;  /* 0x0033c81401007387 */ /* 0x004fe80000100a00 */
[----:B------:R0:W-:Y:S04]  /*64e60*/  STL.64 [R1+0x33d8], R30 ;  /* 0x0033d81e01007387 */ /* 0x0001e80000100a00 */
        /* <DEDUP_REMOVED lines=9> */
[----:B--2---:R-:W-:Y:S04]  /*64f00*/  STL.64 [R1+0x33e0], R36 ;  /* 0x0033e02401007387 */ /* 0x004fe80000100a00 */
        /* <DEDUP_REMOVED lines=35> */
[----:B------:R-:W2:Y:S04]  /*65140*/  LDL.LU.64 R8, [R1+0x20] ;  /* 0x0000200001087983 */ /* 0x000ea80000300a00 */
[----:B------:R-:W2:Y:S04]  /*65150*/  LDL.LU.64 R10, [R1+0x28] ;  /* 0x00002800010a7983 */ /* 0x000ea80000300a00 */
[----:B--2---:R-:W-:Y:S04]  /*65160*/  STL.64 [R1+0x3358], R10 ;  /* 0x0033580a01007387 */ /* 0x004fe80000100a00 */
[----:B------:R0:W-:Y:S04]  /*65170*/  STL.64 [R1+0x3350], R8 ;  /* 0x0033500801007387 */ /* 0x0001e80000100a00 */
[----:B0-----:R-:W2:Y:S04]  /*65180*/  LDL.LU R8, [R1+0x670] ;  /* 0x0006700001087983 */ /* 0x001ea80000300800 */
[----:B------:R-:W2:Y:S04]  /*65190*/  LDL.LU R9, [R1+0x674] ;  /* 0x0006740001097983 */ /* 0x000ea80000300800 */
[----:B------:R-:W2:Y:S04]  /*651a0*/  LDL.LU R10, [R1+0x678] ;  /* 0x00067800010a7983 */ /* 0x000ea80000300800 */
[----:B------:R-:W2:Y:S02]  /*651b0*/  LDL.LU R11, [R1+0x67c] ;  /* 0x00067c00010b7983 */ /* 0x000ea40000300800 */
[C---:B--2---:R-:W-:Y:S08]  /*651c0*/  HMMA.16816.F32.BF16 R8, R16.reuse, R54, R8 ;  /* 0x000000361008723c */ /* 0x044ff00000041808 */
[----:B------:R-:W-:Y:S11]  /*651d0*/  HMMA.16816.F32.BF16 R16, R16, R58, R24 ;  /* 0x0000003a1010723c */ /* 0x000ff60000041818 */
        /* <DEDUP_REMOVED lines=14> */
[----:B------:R-:W-:Y:S04]  /*652c0*/  STL.64 [R1+0xab0], R16 ;  /* 0x000ab01001007387 */ /* 0x000fe80000100a00 */
[----:B------:R-:W-:Y:S01]  /*652d0*/  STL.64 [R1+0xab8], R18 ;  /* 0x000ab81201007387 */ /* 0x000fe20000100a00 */
[----:B--2---:R-:W-:-:S15]  /*652e0*/  HMMA.16816.F32.BF16 R12, R24, R6, R12 ;  /* 0x00000006180c723c */ /* 0x004fde000004180c */
[----:B------:R-:W-:-:S04]  /*652f0*/  NOP ;  /* 0x0000000000007918 */ /* 0x000fc80000000000 */
[----:B------:R-:W-:Y:S04]  /*65300*/  STL.64 [R1+0x15d0], R12 ;  /* 0x0015d00c01007387 */ /* 0x000fe80000100a00 */
[----:B------:R0:W-:Y:S04]  /*65310*/  STL.64 [R1+0x15d8], R14 ;  /* 0x0015d80e01007387 */ /* 0x0001e80000100a00 */
[----:B0-----:R-:W4:Y:S01]  /*65320*/  LDL.LU.64 R14, [R1+0x33f8] ;  /* 0x0033f800010e7983 */ /* 0x001f220000300a00 */
[----:B------:R-:W-:Y:S02]  /*65330*/  IMAD.MOV.U32 R18, RZ, RZ, R28 ;  /* 0x000000ffff127224 */ /* 0x000fe400078e001c */
[C---:B------:R-:W-:Y:S08]  /*65340*/  HMMA.16816.F32.BF16 R28, R24.reuse, R30, R36 ;  /* 0x0000001e181c723c */ /* 0x040ff00000041824 */
[----:B----4-:R-:W-:-:S15]  /*65350*/  HMMA.16816.F32.BF16 R40, R24, R14, R40 ;  /* 0x0000000e1828723c */ /* 0x010fde0000041828 */
        /* <DEDUP_REMOVED lines=8> */
[----:B0-----:R-:W4:Y:S01]  /*653e0*/  LDL.LU.64 R30, [R1+0x33d8] ;  /* 0x0033d800011e7983 */ /* 0x001f220000300a00 */
[----:B------:R-:W-:-:S07]  /*653f0*/  IMAD.MOV.U32 R19, RZ, RZ, R5 ;  /* 0x000000ffff137224 */ /* 0x000fce00078e0005 */
[----:B---3--:R-:W-:-:S15]  /*65400*/  HMMA.16816.F32.BF16 R20, R24, R18, R20 ;  /* 0x000000121814723c */ /* 0x008fde0000041814 */
[----:B------:R-:W-:-:S04]  /*65410*/  NOP ;  /* 0x0000000000007918 */ /* 0x000fc80000000000 */
[----:B------:R-:W-:Y:S04]  /*65420*/  STL.64 [R1+0x1410], R20 ;  /* 0x0014101401007387 */ /* 0x000fe80000100a00 */
[----:B------:R0:W-:Y:S04]  /*65430*/  STL.64 [R1+0x1418], R22 ;  /* 0x0014181601007387 */ /* 0x0001e80000100a00 */
[----:B0-----:R-:W3:Y:S04]  /*65440*/  LDL.LU.64 R22, [R1+0x33d0] ;  /* 0x0033d00001167983 */ /* 0x001ee80000300a00 */
[----:B------:R-:W3:Y:S01]  /*65450*/  LDL.LU.64 R20, [R1+0x33c8] ;  /* 0x0033c80001147983 */ /* 0x000ee20000300a00 */
[C---:B--2---:R-:W-:Y:S03]  /*65460*/  HMMA.16816.F32.BF16 R40, R24.reuse, R42, R44 ;  /* 0x0000002a1828723c */ /* 0x044fe6000004182c */
[----:B------:R-:W2:Y:S05]  /*65470*/  LDL.LU.64 R46, [R1+0x33c0] ;  /* 0x0033c000012e7983 */ /* 0x000eaa0000300a00 */
[C---:B----4-:R-:W-:Y:S11]  /*65480*/  HMMA.16816.F32.BF16 R28, R24.reuse, R30, R36 ;  /* 0x0000001e181c723c */ /* 0x050ff60000041824 */
[----:B------:R-:W-:Y:S04]  /*65490*/  STL.64 [R1+0x13e0], R40 ;  /* 0x0013e02801007387 */ /* 0x000fe80000100a00 */
[----:B------:R0:W-:Y:S04]  /*654a0*/  STL.64 [R1+0x13e8], R42 ;  /* 0x0013e82a01007387 */ /* 0x0001e80000100a00 */
[----:B0-----:R-:W4:Y:S04]  /*654b0*/  LDL.LU.64 R42, [R1+0x33b8] ;  /* 0x0033b800012a7983 */ /* 0x001f280000300a00 */
        /* <DEDUP_REMOVED lines=19> */
[----:B------:R3:W-:Y:S02]  /*655f0*/  STL.64 [R1+0xf58], R30 ;  /* 0x000f581e01007387 */ /* 0x0007e40000100a00 */
[----:B---3--:R-:W-:Y:S02]  /*65600*/  HMMA.16816.F32.BF16 R28, R24, R22, R48 ;  /* 0x00000016181c723c */ /* 0x008fe40000041830 */
[----:B------:R-:W3:-:S15]  /*65610*/  LDL.LU R48, [R1+0x1a0] ;  /* 0x0001a00001307983 */ /* 0x000ede0000300800 */
[----:B------:R-:W-:Y:S02]  /*65620*/  NOP ;  /* 0x0000000000007918 */ /* 0x000fe40000000000 */
[----:B------:R-:W-:Y:S04]  /*65630*/  STL.64 [R1+0x1310], R28 ;  /* 0x0013101c01007387 */ /* 0x000fe80000100a00 */
[----:B------:R2:W-:Y:S04]  /*65640*/  STL.64 [R1+0x1318], R30 ;  /* 0x0013181e01007387 */ /* 0x0005e80000100a00 */
[----:B------:R-:W3:Y:S04]  /*65650*/  LDL.LU R49, [R1+0x1a4] ;  /* 0x0001a40001317983 */ /* 0x000ee80000300800 */
[----:B------:R-:W3:Y:S01]  /*65660*/  LDL.LU R50, [R1+0x1a8] ;  /* 0x0001a80001327983 */ /* 0x000ee20000300800 */
[----:B--2---:R-:W-:Y:S03]  /*65670*/  HMMA.16816.F32.BF16 R28, R24, R34, R52 ;  /* 0x00000022181c723c */ /* 0x004fe60000041834 */
[----:B------:R-:W3:Y:S04]  /*65680*/  LDL.LU R51, [R1+0x1ac] ;  /* 0x0001ac0001337983 */ /* 0x000ee80000300800 */
[----:B------:R-:W2:-:S12]  /*65690*/  LDL.LU R52, [R1+0x190] ;  /* 0x0001900001347983 */ /* 0x000e980000300800 */
[----:B------:R-:W-:Y:S04]  /*656a0*/  STL.64 [R1+0x1300], R28 ;  /* 0x0013001c01007387 */ /* 0x000fe80000100a00 */
[----:B------:R-:W-:Y:S04]  /*656b0*/  STL.64 [R1+0x1308], R30 ;  /* 0x0013081e01007387 */ /* 0x000fe80000100a00 */
[----:B------:R-:W2:Y:S04]  /*656c0*/  LDL.LU R53, [R1+0x194] ;  /* 0x0001940001357983 */ /* 0x000ea80000300800 */
[----:B------:R-:W2:Y:S04]  /*656d0*/  LDL.LU R54, [R1+0x198] ;  /* 0x0001980001367983 */ /* 0x000ea80000300800 */
[----:B------:R-:W2:Y:S04]  /*656e0*/  LDL.LU R55, [R1+0x19c] ;  /* 0x00019c0001377983 */ /* 0x000ea80000300800 */
[----:B------:R-:W-:Y:S04]  /*656f0*/  STL.64 [R1+0x3308], R34 ;  /* 0x0033082201007387 */ /* 0x000fe80000100a00 */
[----:B------:R0:W-:Y:S04]  /*65700*/  STL.64 [R1+0x3300], R32 ;  /* 0x0033002001007387 */ /* 0x0001e80000100a00 */
[----:B0-----:R-:W4:Y:S04]  /*65710*/  LDL.LU R32, [R1+0x1b0] ;  /* 0x0001b00001207983 */ /* 0x001f280000300800 */
[----:B------:R-:W4:Y:S04]  /*65720*/  LDL.LU R33, [R1+0x1b4] ;  /* 0x0001b40001217983 */ /* 0x000f280000300800 */
[----:B------:R-:W4:Y:S04]  /*65730*/  LDL.LU R34, [R1+0x1b8] ;  /* 0x0001b80001227983 */ /* 0x000f280000300800 */
[----:B------:R-:W4:Y:S01]  /*65740*/  LDL.LU R35, [R1+0x1bc] ;  /* 0x0001bc0001237983 */ /* 0x000f220000300800 */
[----:B------:R-:W-:Y:S03]  /*65750*/  HMMA.16816.F32.BF16 R28, R24, R38, R8 ;  /* 0x00000026181c723c */ /* 0x000fe60000041808 */
[----:B------:R-:W2:-:S15]  /*65760*/  LDL.LU R8, [R1+0x180] ;  /* 0x0001800001087983 */ /* 0x000e9e0000300800 */
[----:B------:R-:W-:Y:S01]  /*65770*/  NOP ;  /* 0x0000000000007918 */ /* 0x000fe20000000000 */
        /* <DEDUP_REMOVED lines=9> */
[----:B------:R0:W-:Y:S04]  /*65810*/  STL.64 [R1+0x32f8], R38 ;  /* 0x0032f82601007387 */ /* 0x0001e80000100a00 */
[----:B------:R-:W-:Y:S04]  /*65820*/  STL.64 [R1+0x32f0], R36 ;  /* 0x0032f02401007387 */ /* 0x000fe80000100a00 */
[----:B0-----:R-:W2:Y:S01]  /*65830*/  LDL.64 R38, [R1+0xa8] ;  /* 0x0000a80001267983 */ /* 0x001ea20000100a00 */
[C---:B---3--:R-:W-:Y:S08]  /*65840*/  HMMA.16816.F32.BF16 R48, R24.reuse, R46, R48 ;  /* 0x0000002e1830723c */ /* 0x048ff00000041830 */
[----:B----4-:R-:W-:-:S15]  /*65850*/  HMMA.16816.F32.BF16 R32, R24, R42, R32 ;  /* 0x0000002a1820723c */ /* 0x010fde0000041820 */
[----:B------:R-:W-:-:S04]  /*65860*/  NOP ;  /* 0x0000000000007918 */ /* 0x000fc80000000000 */
[----:B------:R0:W-:Y:S04]  /*65870*/  STL.64 [R1+0x12e0], R32 ;  /* 0x0012e02001007387 */ /* 0x0001e80000100a00 */
[----:B------:R1:W-:Y:S04]  /*65880*/  STL.64 [R1+0x12e8], R34 ;  /* 0x0012e82201007387 */ /* 0x0003e80000100a00 */
[----:B0-----:R-:W3:Y:S04]  /*65890*/  LDL.LU R32, [R1+0xf10] ;  /* 0x000f100001207983 */ /* 0x001ee80000300800 */
[----:B------:R-:W3:Y:S04]  /*658a0*/  LDL.LU R33, [R1+0xf14] ;  /* 0x000f140001217983 */ /* 0x000ee80000300800 */
[----:B-1----:R-:W3:Y:S04]  /*658b0*/  LDL.LU R34, [R1+0xf18] ;  /* 0x000f180001227983 */ /* 0x002ee80000300800 */
[----:B------:R-:W3:Y:S04]  /*658c0*/  LDL.LU R35, [R1+0xf1c] ;  /* 0x000f1c0001237983 */ /* 0x000ee80000300800 */
        /* <DEDUP_REMOVED lines=33> */
[----:B------:R-:W-:Y:S03]  /*65ae0*/  HMMA.16816.F32.BF16 R24, R24, R58, R44 ;  /* 0x0000003a1818723c */ /* 0x000fe6000004182c */
[----:B------:R-:W-:Y:S04]  /*65af0*/  STL.64 [R1+0x3328], R54 ;  /* 0x0033283601007387 */ /* 0x000fe80000100a00 */
[----:B----4-:R-:W-:Y:S04]  /*65b00*/  STL.64 [R1+0x3320], R52 ;  /* 0x0033203401007387 */ /* 0x010fe80000100a00 */
[----:B------:R-:W-:Y:S04]  /*65b10*/  STL.64 [R1+0x3338], R58 ;  /* 0x0033383a01007387 */ /* 0x000fe80000100a00 */
[----:B------:R-:W-:Y:S04]  /*65b20*/  STL.64 [R1+0x3330], R56 ;  /* 0x0033303801007387 */ /* 0x000fe80000100a00 */
[----:B------:R-:W-:Y:S04]  /*65b30*/  STL.64 [R1+0xeb0], R24 ;  /* 0x000eb01801007387 */ /* 0x000fe80000100a00 */
[----:B------:R2:W-:Y:S01]  /*65b40*/  STL.64 [R1+0xeb8], R26 ;  /* 0x000eb81a01007387 */ /* 0x0005e20000100a00 */
[----:B------:R-:W-:-:S02]  /*65b50*/  IMAD.MOV.U32 R20, RZ, RZ, R14 ;  /* 0x000000ffff147224 */ /* 0x000fc400078e000e */
[----:B------:R-:W-:Y:S01]  /*65b60*/  IMAD.MOV.U32 R17, RZ, RZ, R15 ;  /* 0x000000ffff117224 */ /* 0x000fe200078e000f */
[----:B--2---:R-:W-:Y:S01]  /*65b70*/  HMMA.16816.F32.BF16 R24, R8, R6, R40 ;  /* 0x000000060818723c */ /* 0x004fe20000041828 */
[----:B------:R-:W2:-:S15]  /*65b80*/  LDL.LU R40, [R1+0xf00] ;  /* 0x000f000001287983 */ /* 0x000e9e0000300800 */
[----:B------:R-:W-:-:S03]  /*65b90*/  NOP ;  /* 0x0000000000007918 */ /* 0x000fc60000000000 */
[----:B------:R-:W-:Y:S04]  /*65ba0*/  STL.64 [R1+0x330], R24 ;  /* 0x0003301801007387 */ /* 0x000fe80000100a00 */
[----:B------:R0:W-:Y:S04]  /*65bb0*/  STL.64 [R1+0x338], R26 ;  /* 0x0003381a01007387 */ /* 0x0001e80000100a00 */
[----:B------:R-:W2:Y:S04]  /*65bc0*/  LDL.LU R41, [R1+0xf04] ;  /* 0x000f040001297983 */ /* 0x000ea80000300800 */
[----:B------:R-:W2:Y:S04]  /*65bd0*/  LDL.LU R42, [R1+0xf08] ;  /* 0x000f0800012a7983 */ /* 0x000ea80000300800 */
[----:B------:R-:W2:Y:S01]  /*65be0*/  LDL.LU R43, [R1+0xf0c] ;  /* 0x000f0c00012b7983 */ /* 0x000ea20000300800 */
[----:B0-----:R-:W-:Y:S03]  /*65bf0*/  HMMA.16816.F32.BF16 R24, R8, R14, R28 ;  /* 0x0000000e0818723c */ /* 0x001fe6000004181c */
[----:B------:R-:W2:-:S15]  /*65c00*/  LDL.64 R46, [R1+0x88] ;  /* 0x00008800012e7983 */ /* 0x000e9e0000100a00 */
[----:B------:R-:W-:Y:S01]  /*65c10*/  NOP ;  /* 0x0000000000007918 */ /* 0x000fe20000000000 */
[----:B------:R0:W-:Y:S04]  /*65c20*/  STL.64 [R1+0x2d0], R24 ;  /* 0x0002d01801007387 */ /* 0x0001e80000100a00 */
[----:B------:R-:W-:Y:S04]  /*65c30*/  STL.64 [R1+0x2d8], R26 ;  /* 0x0002d81a01007387 */ /* 0x000fe80000100a00 */
[----:B------:R-:W4:Y:S04]  /*65c40*/  LDL.LU R12, [R1+0xef0] ;  /* 0x000ef000010c7983 */ /* 0x000f280000300800 */
[----:B------:R-:W4:Y:S04]  /*65c50*/  LDL.LU R13, [R1+0xef4] ;  /* 0x000ef400010d7983 */ /* 0x000f280000300800 */
[----:B------:R-:W4:Y:S04]  /*65c60*/  LDL.LU R14, [R1+0xef8] ;  /* 0x000ef800010e7983 */ /* 0x000f280000300800 */
[----:B------:R-:W4:Y:S04]  /*65c70*/  LDL.LU R15, [R1+0xefc] ;  /* 0x000efc00010f7983 */ /* 0x000f280000300800 */
[----:B------:R-:W4:Y:S01]  /*65c80*/  LDL.64 R30, [R1+0x78] ;  /* 0x00007800011e7983 */ /* 0x000f220000100a00 */
[C---:B---3--:R-:W-:Y:S08]  /*65c90*/  HMMA.16816.F32.BF16 R48, R8.reuse, R38, R48 ;  /* 0x000000260830723c */ /* 0x048ff00000041830 */
[----:B------:R-:W-:Y:S01]  /*65ca0*/  HMMA.16816.F32.BF16 R32, R8, R18, R32 ;  /* 0x000000120820723c */ /* 0x000fe20000041820 */
[----:B0-----:R-:W-:-:S10]  /*65cb0*/  IMAD.MOV.U32 R24, RZ, RZ, R38 ;  /* 0x000000ffff187224 */ /* 0x001fd400078e0026 */
[----:B------:R-:W-:Y:S04]  /*65cc0*/  STL.64 [R1+0x2c0], R48 ;  /* 0x0002c03001007387 */ /* 0x000fe80000100a00 */
[----:B------:R0:W-:Y:S04]  /*65cd0*/  STL.64 [R1+0x2c8], R50 ;  /* 0x0002c83201007387 */ /* 0x0001e80000100a00 */
[----:B------:R-:W3:Y:S04]  /*65ce0*/  LDL.LU R56, [R1+0xf60] ;  /* 0x000f600001387983 */ /* 0x000ee80000300800 */
[----:B------:R1:W-:Y:S04]  /*65cf0*/  STL.64 [R1+0x1a0], R32 ;  /* 0x0001a02001007387 */ /* 0x0003e80000100a00 */
[----:B------:R0:W-:Y:S04]  /*65d00*/  STL.64 [R1+0x1a8], R34 ;  /* 0x0001a82201007387 */ /* 0x0001e80000100a00 */
[----:B------:R-:W3:Y:S04]  /*65d10*/  LDL.LU R57, [R1+0xf64] ;  /* 0x000f640001397983 */ /* 0x000ee80000300800 */
        /* <DEDUP_REMOVED lines=12> */
[----:B-1----:R-:W3:Y:S04]  /*65de0*/  LDL.LU R32, [R1+0x1070] ;  /* 0x0010700001207983 */ /* 0x002ee80000300800 */
[----:B------:R-:W3:Y:S04]  /*65df0*/  LDL.LU R33, [R1+0x1074] ;  /* 0x0010740001217983 */ /* 0x000ee80000300800 */
[----:B------:R-:W3:Y:S04]  /*65e00*/  LDL.LU R34, [R1+0x1078] ;  /* 0x0010780001227983 */ /* 0x000ee80000300800 */
[----:B------:R-:W3:Y:S04]  /*65e10*/  LDL.LU R35, [R1+0x107c] ;  /* 0x00107c0001237983 */ /* 0x000ee80000300800 */
[----:B------:R-:W-:Y:S01]  /*65e20*/  STL.64 [R1+0x3290], R18 ;  /* 0x0032901201007387 */ /* 0x000fe20000100a00 */
[----:B--2---:R-:W-:Y:S01]  /*65e30*/  HMMA.16816.F32.BF16 R40, R8, R46, R40 ;  /* 0x0000002e0828723c */ /* 0x004fe20000041828 */
[----:B------:R-:W-:-:S02]  /*65e40*/  IMAD.MOV.U32 R16, RZ, RZ, R46 ;  /* 0x000000ffff107224 */ /* 0x000fc400078e002e */
[----:B------:R-:W-:Y:S02]  /*65e50*/  IMAD.MOV.U32 R5, RZ, RZ, R47 ;  /* 0x000000ffff057224 */ /* 0x000fe400078e002f */
[----:B------:R-:W2:-:S14]  /*65e60*/  LDL.LU.64 R46, [R1+0x3348] ;  /* 0x00334800012e7983 */ /* 0x000e9c0000300a00 */
[----:B------:R0:W-:Y:S01]  /*65e70*/  STL.64 [R1+0x180], R40 ;  /* 0x0001802801007387 */ /* 0x0001e20000100a00 */
[----:B------:R-:W-:-:S03]  /*65e80*/  IMAD.MOV.U32 R44, RZ, RZ, R41 ;  /* 0x000000ffff2c7224 */ /* 0x000fc600078e0029 */
[----:B------:R1:W-:Y:S01]  /*65e90*/  STL.64 [R1+0x188], R42 ;  /* 0x0001882a01007387 */ /* 0x0003e20000100a00 */
[----:B------:R-:W-:-:S03]  /*65ea0*/  IMAD.MOV.U32 R45, RZ, RZ, R43 ;  /* 0x000000ffff2d7224 */ /* 0x000fc600078e002b */
[----:B0-----:R-:W2:Y:S04]  /*65eb0*/  LDL.LU R40, [R1+0x1090] ;  /* 0x0010900001287983 */ /* 0x001ea80000300800 */
[----:B------:R-:W2:Y:S04]  /*65ec0*/  LDL.LU R41, [R1+0x1094] ;  /* 0x0010940001297983 */ /* 0x000ea80000300800 */
[----:B-1----:R-:W2:Y:S01]  /*65ed0*/  LDL.LU R42, [R1+0x1098] ;  /* 0x00109800012a7983 */ /* 0x002ea20000300800 */
[----:B----4-:R-:W-:Y:S01]  /*65ee0*/  HMMA.16816.F32.BF16 R12, R8, R30, R12 ;  /* 0x0000001e080c723c */ /* 0x010fe2000004180c */
[----:B------:R-:W-:-:S02]  /*65ef0*/  IMAD.MOV.U32 R4, RZ, RZ, R30 ;  /* 0x000000ffff047224 */ /* 0x000fc400078e001e */
[----:B------:R-:W2:Y:S01]  /*65f00*/  LDL.LU R43, [R1+0x109c] ;  /* 0x00109c00012b7983 */ /* 0x000ea20000300800 */
[----:B------:R-:W-:-:S03]  /*65f10*/  IMAD.MOV.U32 R3, RZ, RZ, R31 ;  /* 0x000000ffff037224 */ /* 0x000fc600078e001f */
[----:B------:R-:W3:Y:S01]  /*65f20*/  LDL.LU.64 R30, [R1+0x3340] ;  /* 0x00334000011e7983 */ /* 0x000ee20000300a00 */
[----:B------:R-:W-:-:S11]  /*65f30*/  IMAD.MOV.U32 R25, RZ, RZ, R9 ;  /* 0x000000ffff197224 */ /* 0x000fd600078e0009 */
[----:B------:R0:W-:Y:S01]  /*65f40*/  STL.64 [R1+0x100], R12 ;  /* 0x0001000c01007387 */ /* 0x0001e20000100a00 */
[----:B------:R-:W-:-:S03]  /*65f50*/  IMAD.MOV.U32 R26, RZ, RZ, R13 ;  /* 0x000000ffff1a7224 */ /* 0x000fc600078e000d */
[----:B------:R1:W-:Y:S04]  /*65f60*/  STL.64 [R1+0x108], R14 ;  /* 0x0001080e01007387 */ /* 0x0003e80000100a00 */
[----:B0-----:R-:W4:Y:S04]  /*65f70*/  LDL.LU R12, [R1+0x10a0] ;  /* 0x0010a000010c7983 */ /* 0x001f280000300800 */
[----:B------:R-:W4:Y:S04]  /*65f80*/  LDL.LU R13, [R1+0x10a4] ;  /* 0x0010a400010d7983 */ /* 0x000f280000300800 */
[----:B-1----:R-:W4:Y:S04]  /*65f90*/  LDL.LU R14, [R1+0x10a8] ;  /* 0x0010a800010e7983 */ /* 0x002f280000300800 */
[----:B------:R-:W4:Y:S04]  /*65fa0*/  LDL.LU R15, [R1+0x10ac] ;  /* 0x0010ac00010f7983 */ /* 0x000f280000300800 */
[----:B------:R0:W-:Y:S01]  /*65fb0*/  STL [R1+0x3278], R26 ;  /* 0x0032781a01007387 */ /* 0x0001e20000100800 */
[----:B------:R-:W-:-:S02]  /*65fc0*/  IMAD.MOV.U32 R19, RZ, RZ, R10 ;  /* 0x000000ffff137224 */ /* 0x000fc400078e000a */
[----:B------:R-:W-:Y:S02]  /*65fd0*/  IMAD.MOV.U32 R18, RZ, RZ, R11 ;  /* 0x000000ffff127224 */ /* 0x000fe400078e000b */
[----:B0-----:R-:W-:Y:S02]  /*65fe0*/  IMAD.MOV.U32 R26, RZ, RZ, R8 ;  /* 0x000000ffff1a7224 */ /* 0x001fe400078e0008 */
[----:B------:R-:W-:Y:S02]  /*65ff0*/  IMAD.MOV.U32 R29, RZ, RZ, R25 ;  /* 0x000000ffff1d7224 */ /* 0x000fe400078e0019 */
[----:B------:R-:W-:Y:S01]  /*66000*/  IMAD.MOV.U32 R28, RZ, RZ, R26 ;  /* 0x000000ffff1c7224 */ /* 0x000fe200078e001a */
[----:B---3--:R-:W-:-:S15]  /*66010*/  HMMA.16816.F32.BF16 R56, R8, R30, R56 ;  /* 0x0000001e0838723c */ /* 0x008fde0000041838 */
[----:B------:R-:W-:-:S04]  /*66020*/  NOP ;  /* 0x0000000000007918 */ /* 0x000fc80000000000 */
[----:B------:R-:W-:Y:S04]  /*66030*/  STL.64 [R1+0x120], R56 ;  /* 0x0001203801007387 */ /* 0x000fe80000100a00 */
[----:B------:R0:W-:Y:S04]  /*66040*/  STL.64 [R1+0x128], R58 ;  /* 0x0001283a01007387 */ /* 0x0001e80000100a00 */
[----:B0-----:R-:W3:Y:S04]  /*66050*/  LDL.LU.64 R58, [R1+0x3338] ;  /* 0x00333800013a7983 */ /* 0x001ee80000300a00 */
[----:B------:R-:W2:Y:S04]  /*66060*/  LDL.LU.64 R56, [R1+0x3330] ;  /* 0x0033300001387983 */ /* 0x000ea80000300a00 */
[----:B------:R-:W2:Y:S04]  /*66070*/  LDL.LU R8, [R1+0x10d0] ;  /* 0x0010d00001087983 */ /* 0x000ea80000300800 */
[----:B------:R-:W2:Y:S04]  /*66080*/  LDL.LU R9, [R1+0x10d4] ;  /* 0x0010d40001097983 */ /* 0x000ea80000300800 */
[----:B------:R-:W2:Y:S04]  /*66090*/  LDL.LU R10, [R1+0x10d8] ;  /* 0x0010d800010a7983 */ /* 0x000ea80000300800 */
[----:B------:R-:W2:Y:S04]  /*660a0*/  LDL.LU R11, [R1+0x10dc] ;  /* 0x0010dc00010b7983 */ /* 0x000ea80000300800 */
[----:B------:R0:W-:Y:S02]  /*660b0*/  STL.64 [R1+0x3250], R30 ;  /* 0x0032501e01007387 */ /* 0x0001e40000100a00 */
[----:B0-----:R-:W-:-:S02]  /*660c0*/  IMAD.MOV.U32 R30, RZ, RZ, R19 ;  /* 0x000000ffff1e7224 */ /* 0x001fc400078e0013 */
[----:B------:R-:W-:-:S07]  /*660d0*/  IMAD.MOV.U32 R31, RZ, RZ, R18 ;  /* 0x000000ffff1f7224 */ /* 0x000fce00078e0012 */
[C---:B------:R-:W-:Y:S08]  /*660e0*/  HMMA.16816.F32.BF16 R52, R28.reuse, R50, R52 ;  /* 0x000000321c34723c */ /* 0x040ff00000041834 */
[----:B------:R-:W-:Y:S01]  /*660f0*/  HMMA.16816.F32.BF16 R32, R28, R22, R32 ;  /* 0x000000161c20723c */ /* 0x000fe20000041820 */
[----:B------:R-:W-:Y:S02]  /*66100*/  IMAD.MOV.U32 R19, RZ, RZ, R50 ;  /* 0x000000ffff137224 */ /* 0x000fe400078e0032 */
[----:B------:R-:W-:-:S08]  /*66110*/  IMAD.MOV.U32 R18, RZ, RZ, R51 ;  /* 0x000000ffff127224 */ /* 0x000fd000078e0033 */
        /* <DEDUP_REMOVED lines=9> */
[----:B------:R-:W3:Y:S04]  /*661b0*/  LDL.LU.64 R32, [R1+0x3300] ;  /* 0x0033000001207983 */ /* 0x000ee80000300a00 */
        /* <DEDUP_REMOVED lines=37> */
[C---:B------:R-:W-:Y:S03]  /*66410*/  HMMA.16816.F32.BF16 R8, R28.reuse, R50, R8 ;  /* 0x000000321c08723c */ /* 0x040fe60000041808 */
[----:B------:R-:W-:Y:S04]  /*66420*/  STL.64 [R1+0x3260], R46 ;  /* 0x0032602e01007387 */ /* 0x000fe80000100a00 */
[----:B------:R-:W-:Y:S01]  /*66430*/  STL.64 [R1+0x3258], R44 ;  /* 0x0032582c01007387 */ /* 0x000fe20000100a00 */
[----:B---3--:R-:W-:-:S15]  /*66440*/  HMMA.16816.F32.BF16 R40, R28, R46, R40 ;  /* 0x0000002e1c28723c */ /* 0x008fde0000041828 */
[----:B------:R-:W-:-:S04]  /*66450*/  NOP ;  /* 0x0000000000007918 */ /* 0x000fc80000000000 */
[----:B------:R-:W-:Y:S04]  /*66460*/  STL.64 [R1+0x170], R40 ;  /* 0x0001702801007387 */ /* 0x000fe80000100a00 */
[----:B------:R-:W-:Y:S04]  /*66470*/  STL.64 [R1+0x178], R42 ;  /* 0x0001782a01007387 */ /* 0x000fe80000100a00 */
[----:B------:R-:W-:Y:S04]  /*66480*/  STL.64 [R1+0x3270], R50 ;  /* 0x0032703201007387 */ /* 0x000fe80000100a00 */
[----:B------:R-:W-:Y:S04]  /*66490*/  STL.64 [R1+0x3268], R48 ;  /* 0x0032683001007387 */ /* 0x000fe80000100a00 */
[----:B------:R0:W-:Y:S04]  /*664a0*/  STL.64 [R1+0x1e0], R8 ;  /* 0x0001e00801007387 */ /* 0x0001e80000100a00 */
[----:B------:R1:W-:Y:S04]  /*664b0*/  STL.64 [R1+0x1e8], R10 ;  /* 0x0001e80a01007387 */ /* 0x0003e80000100a00 */
[----:B0-----:R-:W3:Y:S04]  /*664c0*/  LDL.LU R8, [R1+0xd80] ;  /* 0x000d800001087983 */ /* 0x001ee80000300800 */
[----:B------:R-:W3:Y:S04]  /*664d0*/  LDL.LU R9, [R1+0xd84] ;  /* 0x000d840001097983 */ /* 0x000ee80000300800 */
[----:B-1----:R-:W2:Y:S04]  /*664e0*/  LDL.LU R10, [R1+0xd88] ;  /* 0x000d8800010a7983 */ /* 0x002ea80000300800 */
[----:B------:R-:W2:Y:S01]  /*664f0*/  LDL.LU R11, [R1+0xd8c] ;  /* 0x000d8c00010b7983 */ /* 0x000ea20000300800 */
[----:B------:R-:W-:-:S02]  /*66500*/  IMAD.MOV.U32 R22, RZ, RZ, R19 ;  /* 0x000000ffff167224 */ /* 0x000fc400078e0013 */
[----:B------:R-:W-:Y:S01]  /*66510*/  IMAD.MOV.U32 R23, RZ, RZ, R18 ;  /* 0x000000ffff177224 */ /* 0x000fe200078e0012 */
[----:B--2---:R-:W-:Y:S04]  /*66520*/  STL.64 [R1+0x3288], R10 ;  /* 0x0032880a01007387 */ /* 0x004fe80000100a00 */
[----:B---3--:R4:W-:Y:S02]  /*66530*/  STL.64 [R1+0x3280], R8 ;  /* 0x0032800801007387 */ /* 0x0089e40000100a00 */
[----:B----4-:R-:W-:Y:S02]  /*66540*/  HMMA.16816.F32.BF16 R8, R28, R54, R36 ;  /* 0x000000361c08723c */ /* 0x010fe40000041824 */
[----:B------:R-:W-:Y:S04]  /*66550*/  STL.64 [R1+0x32a0], R54 ;  /* 0x0032a03601007387 */ /* 0x000fe80000100a00 */
[----:B------:R-:W-:-:S13]  /*66560*/  STL.64 [R1+0x3298], R52 ;  /* 0x0032983401007387 */ /* 0x000fda0000100a00 */
[----:B------:R-:W-:Y:S04]  /*66570*/  STL.64 [R1+0x200], R8 ;  /* 0x0002000801007387 */ /* 0x000fe80000100a00 */
[----:B------:R0:W-:Y:S02]  /*66580*/  STL.64 [R1+0x208], R10 ;  /* 0x0002080a01007387 */ /* 0x0001e40000100a00 */
[----:B0-----:R-:W-:Y:S02]  /*66590*/  HMMA.16816.F32.BF16 R8, R28, R58, R32 ;  /* 0x0000003a1c08723c */ /* 0x001fe40000041820 */
[----:B------:R-:W-:Y:S04]  /*665a0*/  STL.64 [R1+0x32b0], R58 ;  /* 0x0032b03a01007387 */ /* 0x000fe80000100a00 */
[----:B------:R-:W-:-:S13]  /*665b0*/  STL.64 [R1+0x32a8], R56 ;  /* 0x0032a83801007387 */ /* 0x000fda0000100a00 */
[----:B------:R0:W-:Y:S04]  /*665c0*/  STL.64 [R1+0x1f0], R8 ;  /* 0x0001f00801007387 */ /* 0x0001e80000100a00 */
[----:B------:R1:W-:Y:S04]  /*665d0*/  STL.64 [R1+0x1f8], R10 ;  /* 0x0001f80a01007387 */ /* 0x0003e80000100a00 */
[----:B------:R-:W-:Y:S04]  /*665e0*/  STL.64 [R1+0x32b8], R22 ;  /* 0x0032b81601007387 */ /* 0x000fe80000100a00 */
[----:B0-----:R-:W2:Y:S04]  /*665f0*/  LDL.LU R8, [R1+0xe30] ;  /* 0x000e300001087983 */ /* 0x001ea80000300800 */
[----:B------:R-:W2:Y:S04]  /*66600*/  LDL.LU R9, [R1+0xe34] ;  /* 0x000e340001097983 */ /* 0x000ea80000300800 */
[----:B-1----:R-:W3:Y:S04]  /*66610*/  LDL.LU R10, [R1+0xe38] ;  /* 0x000e3800010a7983 */ /* 0x002ee80000300800 */
[----:B------:R-:W3:Y:S01]  /*66620*/  LDL.LU R11, [R1+0xe3c] ;  /* 0x000e3c00010b7983 */ /* 0x000ee20000300800 */
[----:B------:R-:W-:-:S02]  /*66630*/  IMAD.MOV.U32 R58, RZ, RZ, R20 ;  /* 0x000000ffff3a7224 */ /* 0x000fc400078e0014 */
[----:B------:R-:W-:Y:S01]  /*66640*/  IMAD.MOV.U32 R19, RZ, RZ, R21 ;  /* 0x000000ffff137224 */ /* 0x000fe200078e0015 */
        /* <DEDUP_REMOVED lines=13> */
[----:B------:R-:W4:Y:S01]  /*66720*/  LDL.LU R55, [R1+0xe5c] ;  /* 0x000e5c0001377983 */ /* 0x000f220000300800 */
[----:B------:R-:W-:-:S03]  /*66730*/  IMAD.MOV.U32 R18, RZ, RZ, R24 ;  /* 0x000000ffff127224 */ /* 0x000fc600078e0018 */
[----:B------:R-:W4:Y:S01]  /*66740*/  LDL.LU R24, [R1+0xe10] ;  /* 0x000e100001187983 */ /* 0x000f220000300800 */
[----:B------:R-:W-:Y:S02]  /*66750*/  IMAD.MOV.U32 R51, RZ, RZ, R5 ;  /* 0x000000ffff337224 */ /* 0x000fe400078e0005 */
[----:B------:R-:W-:Y:S01]  /*66760*/  IMAD.MOV.U32 R30, RZ, RZ, R4 ;  /* 0x000000ffff1e7224 */ /* 0x000fe200078e0004 */
        /* <DEDUP_REMOVED lines=21> */
[C---:B--2---:R-:W-:Y:S03]  /*668c0*/  HMMA.16816.F32.BF16 R4, R12.reuse, R6, R8 ;  /* 0x000000060c04723c */ /* 0x044fe60000041808 */
[----:B------:R-:W2:Y:S04]  /*668d0*/  LDL.LU.64 R10, [R1+0x32c8] ;  /* 0x0032c800010a7983 */ /* 0x000ea80000300a00 */
[----:B------:R-:W2:Y:S01]  /*668e0*/  LDL.LU.64 R8, [R1+0x32c0] ;  /* 0x0032c00001087983 */ /* 0x000ea20000300a00 */
[C---:B---3--:R-:W-:Y:S11]  /*668f0*/  HMMA.16816.F32.BF16 R56, R12.reuse, R58, R20 ;  /* 0x0000003a0c38723c */ /* 0x048ff60000041814 */
[----:B------:R0:W-:Y:S04]  /*66900*/  STL.64 [R1+0x6c0], R4 ;  /* 0x0006c00401007387 */ /* 0x0001e80000100a00 */
[----:B------:R1:W-:Y:S04]  /*66910*/  STL.64 [R1+0x6c8], R6 ;  /* 0x0006c80601007387 */ /* 0x0003e80000100a00 */
[----:B0-----:R-:W3:Y:S01]  /*66920*/  LDL.LU R4, [R1+0xd70] ;  /* 0x000d700001047983 */ /* 0x001ee20000300800 */
[C---:B----4-:R-:W-:Y:S03]  /*66930*/  HMMA.16816.F32.BF16 R16, R12.reuse, R18, R52 ;  /* 0x000000120c10723c */ /* 0x050fe60000041834 */
[----:B------:R-:W3:Y:S04]  /*66940*/  LDL.LU R5, [R1+0xd74] ;  /* 0x000d740001057983 */ /* 0x000ee80000300800 */
[----:B-1----:R-:W3:Y:S04]  /*66950*/  LDL.LU R6, [R1+0xd78] ;  /* 0x000d780001067983 */ /* 0x002ee80000300800 */
[----:B------:R-:W3:Y:S04]  /*66960*/  LDL.LU R7, [R1+0xd7c] ;  /* 0x000d7c0001077983 */ /* 0x000ee80000300800 */
[----:B------:R-:W4:Y:S04]  /*66970*/  LDL.LU.64 R22, [R1+0x32b8] ;  /* 0x0032b80001167983 */ /* 0x000f280000300a00 */
        /* <DEDUP_REMOVED lines=21> */
[----:B------:R-:W2:Y:S01]  /*66ad0*/  LDL.LU R26, [R1+0x3278] ;  /* 0x00327800011a7983 */ /* 0x000ea20000300800 */
[----:B------:R-:W-:-:S07]  /*66ae0*/  IMAD.MOV.U32 R31, RZ, RZ, R3 ;  /* 0x000000ffff1f7224 */ /* 0x000fce00078e0003 */
[----:B------:R-:W-:Y:S01]  /*66af0*/  HMMA.16816.F32.BF16 R28, R12, R30, R44 ;  /* 0x0000001e0c1c723c */ /* 0x000fe2000004182c */
[----:B------:R-:W-:Y:S01]  /*66b00*/  IMAD.MOV.U32 R25, RZ, RZ, R50 ;  /* 0x000000ffff197224 */ /* 0x000fe200078e0032 */
[----:B------:R-:W-:Y:S01]  /*66b10*/  STL.64 [R1+0x790], R48 ;  /* 0x0007903001007387 */ /* 0x000fe20000100a00 */
[----:B------:R-:W-:-:S03]  /*66b20*/  IMAD.MOV.U32 R24, RZ, RZ, R48 ;  /* 0x000000ffff187224 */ /* 0x000fc600078e0030 */
[----:B------:R0:W-:Y:S04]  /*66b30*/  STL.64 [R1+0x798], R50 ;  /* 0x0007983201007387 */ /* 0x0001e80000100a00 */
[----:B0-----:R-:W3:Y:S04]  /*66b40*/  LDL.LU.64 R50, [R1+0x3270] ;  /* 0x0032700001327983 */ /* 0x001ee80000300a00 */
[----:B------:R-:W3:Y:S04]  /*66b50*/  LDL.LU.64 R48, [R1+0x3268] ;  /* 0x0032680001307983 */ /* 0x000ee80000300a00 */
[----:B--2---:R-:W-:Y:S04]  /*66b60*/  STL [R1+0x31f0], R26 ;  /* 0x0031f01a01007387 */ /* 0x004fe80000100800 */
        /* <DEDUP_REMOVED lines=8> */
[----:B------:R0:W-:Y:S04]  /*66bf0*/  STL.64 [R1+0x7a8], R30 ;  /* 0x0007a81e01007387 */ /* 0x0001e80000100a00 */
[----:B0-----:R-:W2:Y:S01]  /*66c00*/  LDL.LU.64 R30, [R1+0x3250] ;  /* 0x00325000011e7983 */ /* 0x001ea20000300a00 */
[C---:B----4-:R-:W-:Y:S08]  /*66c10*/  HMMA.16816.F32.BF16 R20, R12.reuse, R22, R36 ;  /* 0x000000160c14723c */ /* 0x050ff00000041824 */
        /* <DEDUP_REMOVED lines=15> */
[----:B0-----:R-:W2:Y:S02]  /*66d10*/  LDL.LU.64 R22, [R1+0x3228] ;  /* 0x0032280001167983 */ /* 0x001ea40000300a00 */
[C---:B--2---:R-:W-:Y:S02]  /*66d20*/  HMMA.16816.F32.BF16 R20, R12.reuse, R22, R32 ;  /* 0x000000160c14723c */ /* 0x044fe40000041820 */
[----:B------:R-:W2:Y:S04]  /*66d30*/  LDL.LU.64 R34, [R1+0x3220] ;  /* 0x0032200001227983 */ /* 0x000ea80000300a00 */
[----:B------:R-:W3:Y:S02]  /*66d40*/  LDL.LU.64 R32, [R1+0x3218] ;  /* 0x0032180001207983 */ /* 0x000ee40000300a00 */
[C---:B------:R-:W-:Y:S11]  /*66d50*/  HMMA.16816.F32.BF16 R24, R12.reuse, R38, R24 ;  /* 0x000000260c18723c */ /* 0x040ff60000041818 */
[----:B------:R-:W-:Y:S04]  /*66d60*/  STL.64 [R1+0x820], R20 ;  /* 0x0008201401007387 */ /* 0x000fe80000100a00 */
[----:B------:R0:W-:Y:S01]  /*66d70*/  STL.64 [R1+0x828], R22 ;  /* 0x0008281601007387 */ /* 0x0001e20000100a00 */
[C---:B------:R-:W-:Y:S03]  /*66d80*/  HMMA.16816.F32.BF16 R16, R12.reuse, R42, R16 ;  /* 0x0000002a0c10723c */ /* 0x040fe60000041810 */
[----:B0-----:R-:W3:Y:S04]  /*66d90*/  LDL.LU.64 R22, [R1+0x3210] ;  /* 0x0032100001167983 */ /* 0x001ee80000300a00 */
[----:B------:R-:W3:Y:S01]  /*66da0*/  LDL.LU.64 R20, [R1+0x3208] ;  /* 0x0032080001147983 */ /* 0x000ee20000300a00 */
        /* <DEDUP_REMOVED lines=10> */
[----:B---3--:R-:W-:Y:S04]  /*66e50*/  STL.64 [R1+0x31d8], R32 ;  /* 0x0031d82001007387 */ /* 0x008fe80000100a00 */
[----:B------:R0:W-:Y:S04]  /*66e60*/  STL.64 [R1+0x800], R24 ;  /* 0x0008001801007387 */ /* 0x0001e80000100a00 */
[----:B------:R1:W-:Y:S04]  /*66e70*/  STL.64 [R1+0x808], R26 ;  /* 0x0008081a01007387 */ /* 0x0003e80000100a00 */
[----:B0-----:R-:W3:Y:S04]  /*66e80*/  LDL.LU R24, [R1+0x860] ;  /* 0x0008600001187983 */ /* 0x001ee80000300800 */
[----:B------:R-:W-:Y:S04]  /*66e90*/  STL.64 [R1+0x7f0], R16 ;  /* 0x0007f01001007387 */ /* 0x000fe80000100a00 */
[----:B------:R-:W-:Y:S04]  /*66ea0*/  STL.64 [R1+0x7f8], R18 ;  /* 0x0007f81201007387 */ /* 0x000fe80000100a00 */
[----:B------:R0:W-:Y:S04]  /*66eb0*/  STL.64 [R1+0x7e0], R8 ;  /* 0x0007e00801007387 */ /* 0x0001e80000100a00 */
[----:B------:R0:W-:Y:S04]  /*66ec0*/  STL.64 [R1+0x7e8], R10 ;  /* 0x0007e80a01007387 */ /* 0x0001e80000100a00 */
[----:B------:R-:W3:Y:S04]  /*66ed0*/  LDL.LU R25, [R1+0x864] ;  /* 0x0008640001197983 */ /* 0x000ee80000300800 */
[----:B-1----:R-:W3:Y:S04]  /*66ee0*/  LDL.LU R26, [R1+0x868] ;  /* 0x00086800011a7983 */ /* 0x002ee80000300800 */
[----:B------:R-:W3:Y:S01]  /*66ef0*/  LDL.LU R27, [R1+0x86c] ;  /* 0x00086c00011b7983 */ /* 0x000ee20000300800 */
[C---:B------:R-:W-:Y:S03]  /*66f00*/  HMMA.16816.F32.BF16 R4, R12.reuse, R50, R4 ;  /* 0x000000320c04723c */ /* 0x040fe60000041804 */
[----:B------:R1:W-:Y:S04]  /*66f10*/  STL.64 [R1+0x31d0], R46 ;  /* 0x0031d02e01007387 */ /* 0x0003e80000100a00 */
[----:B------:R-:W-:Y:S04]  /*66f20*/  STL.64 [R1+0x31c8], R44 ;  /* 0x0031c82c01007387 */ /* 0x000fe80000100a00 */
[----:B0-----:R-:W4:Y:S08]  /*66f30*/  LDL.LU R8, [R1+0x660] ;  /* 0x0006600001087983 */ /* 0x001f300000300800 */
[----:B------:R0:W-:Y:S04]  /*66f40*/  STL.64 [R1+0x7d0], R4 ;  /* 0x0007d00401007387 */ /* 0x0001e80000100a00 */
[----:B------:R0:W-:Y:S04]  /*66f50*/  STL.64 [R1+0x7d8], R6 ;  /* 0x0007d80601007387 */ /* 0x0001e80000100a00 */
[----:B------:R-:W4:Y:S04]  /*66f60*/  LDL.LU R9, [R1+0x664] ;  /* 0x0006640001097983 */ /* 0x000f280000300800 */
[----:B------:R-:W4:Y:S04]  /*66f70*/  LDL.LU R10, [R1+0x668] ;  /* 0x00066800010a7983 */ /* 0x000f280000300800 */
[----:B------:R-:W4:Y:S04]  /*66f80*/  LDL.LU R11, [R1+0x66c] ;  /* 0x00066c00010b7983 */ /* 0x000f280000300800 */
[----:B-1----:R-:W4:Y:S04]  /*66f90*/  LDL.LU.64 R46, [R1+0xa8] ;  /* 0x0000a800012e7983 */ /* 0x002f280000300a00 */
        /* <DEDUP_REMOVED lines=8> */
[----:B------:R-:W4:Y:S04]  /*67020*/  LDL.LU.64 R34, [R1+0x88] ;  /* 0x0000880001227983 */ /* 0x000f280000300a00 */
[----:B------:R-:W-:Y:S04]  /*67030*/  STL.64 [R1+0x31c0], R50 ;  /* 0x0031c03201007387 */ /* 0x000fe80000100a00 */
[----:B------:R0:W-:Y:S04]  /*67040*/  STL.64 [R1+0x31b8], R48 ;  /* 0x0031b83001007387 */ /* 0x0001e80000100a00 */
[----:B0-----:R-:W4:Y:S04]  /*67050*/  LDL.LU R48, [R1+0x5a0] ;  /* 0x0005a00001307983 */ /* 0x001f280000300800 */
[----:B------:R-:W4:Y:S04]  /*67060*/  LDL.LU R49, [R1+0x5a4] ;  /* 0x0005a40001317983 */ /* 0x000f280000300800 */
[----:B------:R-:W4:Y:S04]  /*67070*/  LDL.LU R50, [R1+0x5a8] ;  /* 0x0005a80001327983 */ /* 0x000f280000300800 */
[----:B------:R-:W4:Y:S04]  /*67080*/  LDL.LU R51, [R1+0x5ac] ;  /* 0x0005ac0001337983 */ /* 0x000f280000300800 */
[----:B------:R-:W-:Y:S04]  /*67090*/  STL.64 [R1+0x31b0], R54 ;  /* 0x0031b03601007387 */ /* 0x000fe80000100a00 */
[----:B------:R0:W-:Y:S01]  /*670a0*/  STL.64 [R1+0x31a8], R52 ;  /* 0x0031a83401007387 */ /* 0x0001e20000100a00 */
[----:B--2---:R-:W-:-:S15]  /*670b0*/  HMMA.16816.F32.BF16 R28, R12, R54, R28 ;  /* 0x000000360c1c723c */ /* 0x004fde000004181c */
[----:B------:R-:W-:-:S04]  /*670c0*/  NOP ;  /* 0x0000000000007918 */ /* 0x000fc80000000000 */
[----:B------:R-:W-:Y:S04]  /*670d0*/  STL.64 [R1+0x7c0], R28 ;  /* 0x0007c01c01007387 */ /* 0x000fe80000100a00 */
[----:B------:R3:W-:Y:S04]  /*670e0*/  STL.64 [R1+0x7c8], R30 ;  /* 0x0007c81e01007387 */ /* 0x0007e80000100a00 */
[----:B0-----:R-:W2:Y:S04]  /*670f0*/  LDL.LU R52, [R1+0x530] ;  /* 0x0005300001347983 */ /* 0x001ea80000300800 */
[----:B------:R-:W2:Y:S04]  /*67100*/  LDL.LU R53, [R1+0x534] ;  /* 0x0005340001357983 */ /* 0x000ea80000300800 */
[----:B------:R-:W2:Y:S04]  /*67110*/  LDL.LU R54, [R1+0x538] ;  /* 0x0005380001367983 */ /* 0x000ea80000300800 */
[----:B------:R-:W2:Y:S01]  /*67120*/  LDL.LU R55, [R1+0x53c] ;  /* 0x00053c0001377983 */ /* 0x000ea20000300800 */
[----:B---3--:R-:W-:Y:S03]  /*67130*/  HMMA.16816.F32.BF16 R28, R12, R58, R24 ;  /* 0x0000003a0c1c723c */ /* 0x008fe60000041818 */
[----:B------:R-:W4:Y:S04]  /*67140*/  LDL.LU.64 R14, [R1+0xc8] ;  /* 0x0000c800010e7983 */ /* 0x000f280000300a00 */
[----:B------:R-:W3:-:S12]  /*67150*/  LDL.LU R24, [R1+0x510] ;  /* 0x0005100001187983 */ /* 0x000ed80000300800 */
[----:B------:R-:W-:Y:S04]  /*67160*/  STL.64 [R1+0x7b0], R28 ;  /* 0x0007b01c01007387 */ /* 0x000fe80000100a00 */
[----:B------:R0:W-:Y:S04]  /*67170*/  STL.64 [R1+0x7b8], R30 ;  /* 0x0007b81e01007387 */ /* 0x0001e80000100a00 */
[----:B------:R-:W3:Y:S04]  /*67180*/  LDL.LU R25, [R1+0x514] ;  /* 0x0005140001197983 */ /* 0x000ee80000300800 */
[----:B------:R-:W3:Y:S04]  /*67190*/  LDL.LU R26, [R1+0x518] ;  /* 0x00051800011a7983 */ /* 0x000ee80000300800 */
[----:B------:R-:W3:Y:S04]  /*671a0*/  LDL.LU R27, [R1+0x51c] ;  /* 0x00051c00011b7983 */ /* 0x000ee80000300800 */
[----:B0-----:R-:W3:Y:S04]  /*671b0*/  LDL.LU.64 R30, [R1+0x78] ;  /* 0x00007800011e7983 */ /* 0x001ee80000300a00 */
[----:B------:R0:W-:Y:S04]  /*671c0*/  STL.64 [R1+0x31a0], R58 ;  /* 0x0031a03a01007387 */ /* 0x0001e80000100a00 */
[----:B------:R-:W-:Y:S04]  /*671d0*/  STL.64 [R1+0x3198], R56 ;  /* 0x0031983801007387 */ /* 0x000fe80000100a00 */
[----:B0-----:R-:W2:Y:S01]  /*671e0*/  LDL.LU.64 R58, [R1+0xb8] ;  /* 0x0000b800013a7983 */ /* 0x001ea20000300a00 */
[----:B----4-:R-:W-:-:S15]  /*671f0*/  HMMA.16816.F32.BF16 R8, R20, R14, R8 ;  /* 0x0000000e1408723c */ /* 0x010fde0000041808 */
[----:B------:R-:W-:-:S04]  /*67200*/  NOP ;  /* 0x0000000000007918 */ /* 0x000fc80000000000 */
[----:B------:R-:W-:Y:S04]  /*67210*/  STL.64 [R1+0xc90], R8 ;  /* 0x000c900801007387 */ /* 0x000fe80000100a00 */
[----:B------:R0:W-:Y:S04]  /*67220*/  STL.64 [R1+0xc98], R10 ;  /* 0x000c980a01007387 */ /* 0x0001e80000100a00 */
[----:B------:R-:W4:Y:S04]  /*67230*/  LDL.LU R12, [R1+0x500] ;  /* 0x00050000010c7983 */ /* 0x000f280000300800 */
[----:B------:R-:W4:Y:S01]  /*67240*/  LDL.LU R13, [R1+0x504] ;  /* 0x00050400010d7983 */ /* 0x000f220000300800 */
[----:B0-----:R-:W-:-:S02]  /*67250*/  IMAD.MOV.U32 R11, RZ, RZ, R14 ;  /* 0x000000ffff0b7224 */ /* 0x001fc400078e000e */
[----:B------:R-:W-:Y:S01]  /*67260*/  IMAD.MOV.U32 R10, RZ, RZ, R15 ;  /* 0x000000ffff0a7224 */ /* 0x000fe200078e000f */
[----:B------:R-:W4:Y:S04]  /*67270*/  LDL.LU R14, [R1+0x508] ;  /* 0x00050800010e7983 */ /* 0x000f280000300800 */
[----:B------:R-:W4:Y:S01]  /*67280*/  LDL.LU R15, [R1+0x50c] ;  /* 0x00050c00010f7983 */ /* 0x000f220000300800 */
[----:B--2---:R-:W-:-:S15]  /*67290*/  HMMA.16816.F32.BF16 R16, R20, R58, R16 ;  /* 0x0000003a1410723c */ /* 0x004fde0000041810 */
[----:B------:R-:W-:-:S04]  /*672a0*/  NOP ;  /* 0x0000000000007918 */ /* 0x000fc80000000000 */
[----:B------:R-:W-:Y:S04]  /*672b0*/  STL.64 [R1+0xb60], R16 ;  /* 0x000b601001007387 */ /* 0x000fe80000100a00 */
[----:B------:R0:W-:Y:S04]  /*672c0*/  STL.64 [R1+0xb68], R18 ;  /* 0x000b681201007387 */ /* 0x0001e80000100a00 */
[----:B0-----:R-:W2:Y:S01]  /*672d0*/  LDL.LU.64 R18, [R1+0x3200] ;  /* 0x0032000001127983 */ /* 0x001ea20000300a00 */
[----:B------:R-:W-:Y:S01]  /*672e0*/  HMMA.16816.F32.BF16 R48, R20, R46, R48 ;  /* 0x0000002e1430723c */ /* 0x000fe20000041830 */
[----:B------:R-:W-:-:S02]  /*672f0*/  IMAD.MOV.U32 R17, RZ, RZ, R58 ;  /* 0x000000ffff117224 */ /* 0x000fc400078e003a */
[----:B------:R-:W-:Y:S02]  /*67300*/  IMAD.MOV.U32 R16, RZ, RZ, R59 ;  /* 0x000000ffff107224 */ /* 0x000fe400078e003b */
[----:B------:R-:W-:Y:S02]  /*67310*/  IMAD.MOV.U32 R60, RZ, RZ, R46 ;  /* 0x000000ffff3c7224 */ /* 0x000fe400078e002e */
[----:B------:R-:W-:-:S12]  /*67320*/  IMAD.MOV.U32 R3, RZ, RZ, R47 ;  /* 0x000000ffff037224 */ /* 0x000fd800078e002f */
[----:B------:R0:W-:Y:S04]  /*67330*/  STL.64 [R1+0xb70], R48 ;  /* 0x000b703001007387 */ /* 0x0001e80000100a00 */
[----:B------:R1:W-:Y:S04]  /*67340*/  STL.64 [R1+0xb78], R50 ;  /* 0x000b783201007387 */ /* 0x0003e80000100a00 */
[----:B0-----:R-:W4:Y:S04]  /*67350*/  LDL.LU R48, [R1+0x4f0] ;  /* 0x0004f00001307983 */ /* 0x001f280000300800 */
[----:B------:R-:W4:Y:S04]  /*67360*/  LDL.LU R49, [R1+0x4f4] ;  /* 0x0004f40001317983 */ /* 0x000f280000300800 */
[----:B-1----:R-:W4:Y:S04]  /*67370*/  LDL.LU R50, [R1+0x4f8] ;  /* 0x0004f80001327983 */ /* 0x002f280000300800 */
[----:B------:R-:W4:Y:S04]  /*67380*/  LDL.LU R51, [R1+0x4fc] ;  /* 0x0004fc0001337983 */ /* 0x000f280000300800 */
[----:B------:R-:W4:Y:S01]  /*67390*/  LDL.LU.64 R46, [R1+0x58] ;  /* 0x00005800012e7983 */ /* 0x000f220000300a00 */
[C---:B---3--:R-:W-:Y:S08]  /*673a0*/  HMMA.16816.F32.BF16 R24, R20.reuse, R30, R24 ;  /* 0x0000001e1418723c */ /* 0x048ff00000041818 */
[C---:B--2---:R-:W-:Y:S08]  /*673b0*/  HMMA.16816.F32.BF16 R56, R20.reuse, R18, R52 ;  /* 0x000000121438723c */ /* 0x044ff00000041834 */
[----:B------:R-:W-:Y:S01]  /*673c0*/  HMMA.16816.F32.BF16 R52, R20, R34, R4 ;  /* 0x000000221434723c */ /* 0x000fe20000041804 */
[----:B------:R-:W-:-:S02]  /*673d0*/  IMAD.MOV.U32 R5, RZ, RZ, R34 ;  /* 0x000000ffff057224 */ /* 0x000fc400078e0022 */
[----:B------:R-:W-:-:S08]  /*673e0*/  IMAD.MOV.U32 R4, RZ, RZ, R35 ;  /* 0x000000ffff047224 */ /* 0x000fd000078e0023 */
[----:B------:R-:W-:Y:S04]  /*673f0*/  STL.64 [R1+0xb80], R56 ;  /* 0x000b803801007387 */ /* 0x000fe80000100a00 */
[----:B------:R0:W-:Y:S04]  /*67400*/  STL.64 [R1+0xb88], R58 ;  /* 0x000b883a01007387 */ /* 0x0001e80000100a00 */
[----:B------:R1:W-:Y:S04]  /*67410*/  STL.64 [R1+0xb90], R52 ;  /* 0x000b903401007387 */ /* 0x0003e80000100a00 */
[----:B------:R2:W-:Y:S04]  /*67420*/  STL.64 [R1+0xb98], R54 ;  /* 0x000b983601007387 */ /* 0x0005e80000100a00 */
[----:B------:R-:W3:Y:S04]  /*67430*/  LDL.LU R32, [R1+0x4e0] ;  /* 0x0004e00001207983 */ /* 0x000ee80000300800 */
[----:B------:R-:W3:Y:S04]  /*67440*/  LDL.LU R33, [R1+0x4e4] ;  /* 0x0004e40001217983 */ /* 0x000ee80000300800 */
[----:B------:R-:W3:Y:S04]  /*67450*/  LDL.LU R34, [R1+0x4e8] ;  /* 0x0004e80001227983 */ /* 0x000ee80000300800 */
[----:B------:R-:W3:Y:S04]  /*67460*/  LDL.LU R35, [R1+0x4ec] ;  /* 0x0004ec0001237983 */ /* 0x000ee80000300800 */
[----:B0-----:R-:W3:Y:S01]  /*67470*/  LDL.LU.64 R58, [R1+0x48] ;  /* 0x00004800013a7983 */ /* 0x001ee20000300a00 */
[----:B------:R-:W-:-:S03]  /*67480*/  IMAD.MOV.U32 R7, RZ, RZ, R30 ;  /* 0x000000ffff077224 */ /* 0x000fc600078e001e */
[----:B-1----:R-:W3:Y:S01]  /*67490*/  LDL.LU R52, [R1+0x4d0] ;  /* 0x0004d00001347983 */ /* 0x002ee20000300800 */
[----:B------:R-:W-:-:S03]  /*674a0*/  IMAD.MOV.U32 R6, RZ, RZ, R31 ;  /* 0x000000ffff067224 */ /* 0x000fc600078e001f */
[----:B------:R-:W3:Y:S04]  /*674b0*/  LDL.LU R53, [R1+0x4d4] ;  /* 0x0004d40001357983 */ /* 0x000ee80000300800 */
[----:B--2---:R-:W2:Y:S04]  /*674c0*/  LDL.LU R54, [R1+0x4d8] ;  /* 0x0004d80001367983 */ /* 0x004ea80000300800 */
[----:B------:R-:W2:Y:S04]  /*674d0*/  LDL.LU R55, [R1+0x4dc] ;  /* 0x0004dc0001377983 */ /* 0x000ea80000300800 */
[----:B------:R-:W2:Y:S04]  /*674e0*/  LDL.LU.64 R30, [R1+0x31f8] ;  /* 0x0031f800011e7983 */ /* 0x000ea80000300a00 */
[----:B------:R-:W-:Y:S04]  /*674f0*/  STL.64 [R1+0xba0], R24 ;  /* 0x000ba01801007387 */ /* 0x000fe80000100a00 */
[----:B------:R0:W-:Y:S02]  /*67500*/  STL.64 [R1+0xba8], R26 ;  /* 0x000ba81a01007387 */ /* 0x0001e40000100a00 */
[----:B0-----:R-:W-:-:S02]  /*67510*/  IMAD.MOV.U32 R27, RZ, RZ, R25 ;  /* 0x000000ffff1b7224 */ /* 0x001fc400078e0019 */
[----:B------:R-:W2:Y:S04]  /*67520*/  LDL.LU R26, [R1+0x31f0] ;  /* 0x0031f000011a7983 */ /* 0x000ea80000300800 */
[----:B------:R-:W2:Y:S01]  /*67530*/  LDL.LU.64 R24, [R1+0x31e8] ;  /* 0x0031e80001187983 */ /* 0x000ea20000300a00 */
[C---:B----4-:R-:W-:Y:S08]  /*67540*/  HMMA.16816.F32.BF16 R48, R20.reuse, R46, R48 ;  /* 0x0000002e1430723c */ /* 0x050ff00000041830 */
[C---:B---3--:R-:W-:Y:S08]  /*67550*/  HMMA.16816.F32.BF16 R32, R20.reuse, R58, R32 ;  /* 0x0000003a1420723c */ /* 0x048ff00000041820 */
[----:B--2---:R-:W-:Y:S01]  /*67560*/  HMMA.16816.F32.BF16 R12, R20, R30, R12 ;  /* 0x0000001e140c723c */ /* 0x004fe2000004180c */
[----:B------:R-:W-:-:S02]  /*67570*/  IMAD.MOV.U32 R9, RZ, RZ, R30 ;  /* 0x000000ffff097224 */ /* 0x000fc400078e001e */
[----:B------:R-:W-:Y:S01]  /*67580*/  IMAD.MOV.U32 R8, RZ, RZ, R31 ;  /* 0x000000ffff087224 */ /* 0x000fe200078e001f */
[----:B------:R-:W-:Y:S04]  /*67590*/  STL.64 [R1+0x30c8], R26 ;  /* 0x0030c81a01007387 */ /* 0x000fe80000100a00 */
[----:B------:R0:W-:Y:S11]  /*675a0*/  STL.64 [R1+0x30c0], R24 ;  /* 0x0030c01801007387 */ /* 0x0001f60000100a00 */
[----:B------:R1:W-:Y:S04]  /*675b0*/  STL.64 [R1+0xc30], R12 ;  /* 0x000c300c01007387 */ /* 0x0003e80000100a00 */
[----:B------:R-:W-:Y:S04]  /*675c0*/  STL.64 [R1+0xc38], R14 ;  /* 0x000c380e01007387 */ /* 0x000fe80000100a00 */
[----:B------:R-:W2:Y:S04]  /*675d0*/  LDL.LU R28, [R1+0x4c0] ;  /* 0x0004c000011c7983 */ /* 0x000ea80000300800 */
[----:B------:R-:W2:Y:S04]  /*675e0*/  LDL.LU R29, [R1+0x4c4] ;  /* 0x0004c400011d7983 */ /* 0x000ea80000300800 */
[----:B------:R-:W2:Y:S04]  /*675f0*/  LDL.LU R30, [R1+0x4c8] ;  /* 0x0004c800011e7983 */ /* 0x000ea80000300800 */
[----:B------:R-:W2:Y:S04]  /*67600*/  LDL.LU R31, [R1+0x4cc] ;  /* 0x0004cc00011f7983 */ /* 0x000ea80000300800 */
[----:B0-----:R-:W3:Y:S04]  /*67610*/  LDL.LU R24, [R1+0x430] ;  /* 0x0004300001187983 */ /* 0x001ee80000300800 */
[----:B------:R-:W3:Y:S04]  /*67620*/  LDL.LU R25, [R1+0x434] ;  /* 0x0004340001197983 */ /* 0x000ee80000300800 */
[----:B------:R-:W3:Y:S04]  /*67630*/  LDL.LU R26, [R1+0x438] ;  /* 0x00043800011a7983 */ /* 0x000ee80000300800 */
[----:B------:R-:W3:Y:S01]  /*67640*/  LDL.LU R27, [R1+0x43c] ;  /* 0x00043c00011b7983 */ /* 0x000ee20000300800 */
[----:B-1----:R-:W-:-:S03]  /*67650*/  IMAD.MOV.U32 R13, RZ, RZ, R46 ;  /* 0x000000ffff0d7224 */ /* 0x002fc600078e002e */
[----:B------:R0:W-:Y:S01]  /*67660*/  STL.64 [R1+0xc20], R48 ;  /* 0x000c203001007387 */ /* 0x0001e20000100a00 */
[----:B------:R-:W-:-:S03]  /*67670*/  IMAD.MOV.U32 R12, RZ, RZ, R47 ;  /* 0x000000ffff0c7224 */ /* 0x000fc600078e002f */
[----:B------:R1:W-:Y:S04]  /*67680*/  STL.64 [R1+0xc28], R50 ;  /* 0x000c283201007387 */ /* 0x0003e80000100a00 */
[----:B------:R-:W4:Y:S04]  /*67690*/  LDL.LU R44, [R1+0x4b0] ;  /* 0x0004b000012c7983 */ /* 0x000f280000300800 */
[----:B------:R-:W4:Y:S04]  /*676a0*/  LDL.LU R45, [R1+0x4b4] ;  /* 0x0004b400012d7983 */ /* 0x000f280000300800 */
[----:B------:R-:W4:Y:S04]  /*676b0*/  LDL.LU R46, [R1+0x4b8] ;  /* 0x0004b800012e7983 */ /* 0x000f280000300800 */
[----:B------:R-:W4:Y:S04]  /*676c0*/  LDL.LU R47, [R1+0x4bc] ;  /* 0x0004bc00012f7983 */ /* 0x000f280000300800 */
[----:B0-----:R-:W3:Y:S04]  /*676d0*/  LDL.LU R48, [R1+0x4a0] ;  /* 0x0004a00001307983 */ /* 0x001ee80000300800 */
[----:B------:R-:W3:Y:S04]  /*676e0*/  LDL.LU R49, [R1+0x4a4] ;  /* 0x0004a40001317983 */ /* 0x000ee80000300800 */
[----:B-1----:R-:W3:Y:S04]  /*676f0*/  LDL.LU R50, [R1+0x4a8] ;  /* 0x0004a80001327983 */ /* 0x002ee80000300800 */
[----:B------:R-:W3:Y:S04]  /*67700*/  LDL.LU R51, [R1+0x4ac] ;  /* 0x0004ac0001337983 */ /* 0x000ee80000300800 */
[----:B------:R-:W-:Y:S04]  /*67710*/  STL.64 [R1+0xc10], R32 ;  /* 0x000c102001007387 */ /* 0x000fe80000100a00 */
[----:B------:R0:W-:Y:S04]  /*67720*/  STL.64 [R1+0xc18], R34 ;  /* 0x000c182201007387 */ /* 0x0001e80000100a00 */
[----:B0-----:R-:W3:Y:S04]  /*67730*/  LDL.LU.64 R34, [R1+0x31e0] ;  /* 0x0031e00001227983 */ /* 0x001ee80000300a00 */
[----:B------:R-:W3:Y:S01]  /*67740*/  LDL.LU.64 R32, [R1+0x31d8] ;  /* 0x0031d80001207983 */ /* 0x000ee20000300a00 */
[----:B------:R-:W-:-:S02]  /*67750*/  IMAD.MOV.U32 R15, RZ, RZ, R58 ;  /* 0x000000ffff0f7224 */ /* 0x000fc400078e003a */
[----:B------:R-:W-:Y:S01]  /*67760*/  IMAD.MOV.U32 R14, RZ, RZ, R59 ;  /* 0x000000ffff0e7224 */ /* 0x000fe200078e003b */
[C---:B--2---:R-:W-:Y:S08]  /*67770*/  HMMA.16816.F32.BF16 R28, R20.reuse, R38, R28 ;  /* 0x00000026141c723c */ /* 0x044ff0000004181c */
[C---:B----4-:R-:W-:Y:S08]  /*67780*/  HMMA.16816.F32.BF16 R44, R20.reuse, R42, R44 ;  /* 0x0000002a142c723c */ /* 0x050ff0000004182c */
[----:B---3--:R-:W-:Y:S01]  /*67790*/  HMMA.16816.F32.BF16 R56, R20, R34, R52 ;  /* 0x000000221438723c */ /* 0x008fe20000041834 */
[----:B------:R-:W2:-:S15]  /*677a0*/  LDL.LU R52, [R1+0x490] ;  /* 0x0004900001347983 */ /* 0x000e9e0000300800 */
[----:B------:R-:W-:-:S03]  /*677b0*/  NOP ;  /* 0x0000000000007918 */ /* 0x000fc60000000000 */
        /* <DEDUP_REMOVED lines=10> */
[----:B------:R-:W-:Y:S04]  /*67860*/  STL.64 [R1+0x3120], R32 ;  /* 0x0031202001007387 */ /* 0x000fe80000100a00 */
[----:B------:R0:W-:Y:S04]  /*67870*/  STL.64 [R1+0xbf0], R28 ;  /* 0x000bf01c01007387 */ /* 0x0001e80000100a00 */
[----:B------:R1:W-:Y:S04]  /*67880*/  STL.64 [R1+0xbf8], R30 ;  /* 0x000bf81e01007387 */ /* 0x0003e80000100a00 */
[----:B0-----:R-:W4:Y:S04]  /*67890*/  LDL.LU R28, [R1+0x470] ;  /* 0x00047000011c7983 */ /* 0x001f280000300800 */
[----:B------:R-:W4:Y:S04]  /*678a0*/  LDL.LU R29, [R1+0x474] ;  /* 0x00047400011d7983 */ /* 0x000f280000300800 */
[----:B-1----:R-:W4:Y:S04]  /*678b0*/  LDL.LU R30, [R1+0x478] ;  /* 0x00047800011e7983 */ /* 0x002f280000300800 */
        /* <DEDUP_REMOVED lines=32> */
[----:B----4-:R-:W-:Y:S01]  /*67ac0*/  STL.64 [R1+0x3130], R48 ;  /* 0x0031303001007387 */ /* 0x010fe20000100a00 */
        /* <DEDUP_REMOVED lines=12> */
[----:B--2---:R-:W-:Y:S03]  /*67b90*/  HMMA.16816.F32.BF16 R20, R20, R58, R28 ;  /* 0x0000003a1414723c */ /* 0x004fe6000004181c */
[----:B------:R-:W3:Y:S04]  /*67ba0*/  LDL.LU.64 R30, [R1+0x3190] ;  /* 0x00319000011e7983 */ /* 0x000ee80000300a00 */
[----:B------:R-:W3:Y:S01]  /*67bb0*/  LDL.LU.64 R28, [R1+0x3188] ;  /* 0x00318800011c7983 */ /* 0x000ee20000300a00 */
[----:B------:R-:W-:-:S02]  /*67bc0*/  IMAD.MOV.U32 R50, RZ, RZ, R11 ;  /* 0x000000ffff327224 */ /* 0x000fc400078e000b */
[----:B------:R-:W-:Y:S02]  /*67bd0*/  IMAD.MOV.U32 R51, RZ, RZ, R10 ;  /* 0x000000ffff337224 */ /* 0x000fe400078e000a */
[----:B------:R-:W-:Y:S02]  /*67be0*/  IMAD.MOV.U32 R42, RZ, RZ, R17 ;  /* 0x000000ffff2a7224 */ /* 0x000fe400078e0011 */
[----:B------:R-:W-:Y:S02]  /*67bf0*/  IMAD.MOV.U32 R43, RZ, RZ, R16 ;  /* 0x000000ffff2b7224 */ /* 0x000fe400078e0010 */
[----:B------:R-:W-:Y:S02]  /*67c00*/  IMAD.MOV.U32 R34, RZ, RZ, R60 ;  /* 0x000000ffff227224 */ /* 0x000fe400078e003c */
[----:B------:R-:W-:Y:S01]  /*67c10*/  IMAD.MOV.U32 R35, RZ, RZ, R3 ;  /* 0x000000ffff237224 */ /* 0x000fe200078e0003 */
[----:B------:R-:W-:Y:S01]  /*67c20*/  STL.64 [R1+0x30d8], R58 ;  /* 0x0030d83a01007387 */ /* 0x000fe20000100a00 */
[----:B------:R-:W0:Y:S03]  /*67c30*/  LDC R60, c[0x0][0x3a8] ;  /* 0x0000ea00ff3c7b82 */ /* 0x000e260000000800 */
[----:B----4-:R-:W-:Y:S04]  /*67c40*/  STL.64 [R1+0x30d0], R56 ;  /* 0x0030d03801007387 */ /* 0x010fe80000100a00 */
[----:B------:R-:W-:Y:S04]  /*67c50*/  STL.64 [R1+0xbb0], R20 ;  /* 0x000bb01401007387 */ /* 0x000fe80000100a00 */
[----:B------:R1:W-:Y:S01]  /*67c60*/  STL.64 [R1+0xbb8], R22 ;  /* 0x000bb81601007387 */ /* 0x0003e20000100a00 */
[C---:B---3--:R-:W-:Y:S08]  /*67c70*/  HMMA.16816.F32.BF16 R48, R28.reuse, R50, R52 ;  /* 0x000000321c30723c */ /* 0x048ff00000041834 */
[C---:B------:R-:W-:Y:S08]  /*67c80*/  HMMA.16816.F32.BF16 R40, R28.reuse, R42, R44 ;  /* 0x0000002a1c28723c */ /* 0x040ff0000004182c */
[C---:B-1----:R-:W-:Y:S08]  /*67c90*/  HMMA.16816.F32.BF16 R20, R28.reuse, R34, R36 ;  /* 0x000000221c14723c */ /* 0x042ff00000041824 */
[----:B------:R-:W-:Y:S01]  /*67ca0*/  HMMA.16816.F32.BF16 R16, R28, R18, R24 ;  /* 0x000000121c10723c */ /* 0x000fe20000041818 */
[----:B------:R-:W-:Y:S04]  /*67cb0*/  STL.64 [R1+0x1060], R48 ;  /* 0x0010603001007387 */ /* 0x000fe80000100a00 */
[----:B------:R-:W-:Y:S04]  /*67cc0*/  STL.64 [R1+0x1068], R50 ;  /* 0x0010683201007387 */ /* 0x000fe80000100a00 */
[----:B------:R-:W2:Y:S04]  /*67cd0*/  LDL.LU.64 R10, [R1+0x18b8] ;  /* 0x0018b800010a7983 */ /* 0x000ea80000300a00 */
[----:B------:R1:W-:Y:S04]  /*67ce0*/  STL.64 [R1+0xf60], R40 ;  /* 0x000f602801007387 */ /* 0x0003e80000100a00 */
[----:B------:R3:W-:Y:S04]  /*67cf0*/  STL.64 [R1+0xf68], R42 ;  /* 0x000f682a01007387 */ /* 0x0007e80000100a00 */
[----:B------:R-:W-:Y:S04]  /*67d00*/  STL.64 [R1+0xf70], R20 ;  /* 0x000f701401007387 */ /* 0x000fe80000100a00 */
[----:B------:R-:W-:Y:S04]  /*67d10*/  STL.64 [R1+0xf78], R22 ;  /* 0x000f781601007387 */ /* 0x000fe80000100a00 */
[----:B-1----:R-:W4:Y:S04]  /*67d20*/  LDL.LU R40, [R1+0x3c0] ;  /* 0x0003c00001287983 */ /* 0x002f280000300800 */
[----:B------:R-:W-:Y:S04]  /*67d30*/  STL.64 [R1+0xf80], R16 ;  /* 0x000f801001007387 */ /* 0x000fe80000100a00 */
[----:B------:R-:W-:Y:S04]  /*67d40*/  STL.64 [R1+0xf88], R18 ;  /* 0x000f881201007387 */ /* 0x000fe80000100a00 */
[----:B------:R-:W4:Y:S04]  /*67d50*/  LDL.LU R41, [R1+0x3c4] ;  /* 0x0003c40001297983 */ /* 0x000f280000300800 */
[----:B---3--:R-:W3:Y:S04]  /*67d60*/  LDL.LU R42, [R1+0x3c8] ;  /* 0x0003c800012a7983 */ /* 0x008ee80000300800 */
[----:B------:R-:W3:Y:S04]  /*67d70*/  LDL.LU R43, [R1+0x3cc] ;  /* 0x0003cc00012b7983 */ /* 0x000ee80000300800 */
[----:B---3--:R1:W-:Y:S04]  /*67d80*/  STL.64 [R1+0x3148], R42 ;  /* 0x0031482a01007387 */ /* 0x0083e80000100a00 */
[----:B----4-:R-:W-:Y:S04]  /*67d90*/  STL.64 [R1+0x3140], R40 ;  /* 0x0031402801007387 */ /* 0x010fe80000100a00 */
[----:B------:R-:W3:Y:S04]  /*67da0*/  LDL.LU R36, [R1+0x3d0] ;  /* 0x0003d00001247983 */ /* 0x000ee80000300800 */
[----:B------:R-:W3:Y:S04]  /*67db0*/  LDL.LU R37, [R1+0x3d4] ;  /* 0x0003d40001257983 */ /* 0x000ee80000300800 */
[----:B------:R-:W4:Y:S04]  /*67dc0*/  LDL.LU R38, [R1+0x3d8] ;  /* 0x0003d80001267983 */ /* 0x000f280000300800 */
[----:B------:R-:W4:Y:S01]  /*67dd0*/  LDL.LU R39, [R1+0x3dc] ;  /* 0x0003dc0001277983 */ /* 0x000f220000300800 */
[----:B------:R-:W-:-:S02]  /*67de0*/  IMAD.MOV.U32 R34, RZ, RZ, R15 ;  /* 0x000000ffff227224 */ /* 0x000fc400078e000f */
[----:B------:R-:W-:Y:S02]  /*67df0*/  IMAD.MOV.U32 R35, RZ, RZ, R14 ;  /* 0x000000ffff237224 */ /* 0x000fe400078e000e */
[----:B-1----:R-:W-:Y:S02]  /*67e00*/  IMAD.MOV.U32 R42, RZ, RZ, R13 ;  /* 0x000000ffff2a7224 */ /* 0x002fe400078e000d */
[----:B------:R-:W-:Y:S01]  /*67e10*/  IMAD.MOV.U32 R43, RZ, RZ, R12 ;  /* 0x000000ffff2b7224 */ /* 0x000fe200078e000c */
[----:B----4-:R-:W-:Y:S04]  /*67e20*/  STL.64 [R1+0x3158], R38 ;  /* 0x0031582601007387 */ /* 0x010fe80000100a00 */
[----:B---3--:R1:W-:Y:S04]  /*67e30*/  STL.64 [R1+0x3150], R36 ;  /* 0x0031502401007387 */ /* 0x0083e80000100a00 */
[----:B------:R3:W-:Y:S04]  /*67e40*/  STL.64 [R1+0x3160], R34 ;  /* 0x0031602201007387 */ /* 0x0007e80000100a00 */
[----:B------:R-:W-:Y:S04]  /*67e50*/  STL.64 [R1+0x3168], R42 ;  /* 0x0031682a01007387 */ /* 0x000fe80000100a00 */
[----:B-1----:R-:W4:Y:S04]  /*67e60*/  LDL.LU R36, [R1+0x3f0] ;  /* 0x0003f00001247983 */ /* 0x002f280000300800 */
[----:B------:R-:W4:Y:S04]  /*67e70*/  LDL.LU R37, [R1+0x3f4] ;  /* 0x0003f40001257983 */ /* 0x000f280000300800 */
[----:B------:R-:W2:Y:S04]  /*67e80*/  LDL.LU R38, [R1+0x3f8] ;  /* 0x0003f80001267983 */ /* 0x000ea80000300800 */
[----:B------:R-:W2:Y:S01]  /*67e90*/  LDL.LU R39, [R1+0x3fc] ;  /* 0x0003fc0001277983 */ /* 0x000ea20000300800 */
[----:B---3--:R-:W-:-:S02]  /*67ea0*/  IMAD.MOV.U32 R34, RZ, RZ, R9 ;  /* 0x000000ffff227224 */ /* 0x008fc400078e0009 */
[----:B------:R-:W-:Y:S01]  /*67eb0*/  IMAD.MOV.U32 R35, RZ, RZ, R8 ;  /* 0x000000ffff237224 */ /* 0x000fe200078e0008 */
[----:B--2---:R-:W-:Y:S04]  /*67ec0*/  STL.64 [R1+0x3178], R38 ;  /* 0x0031782601007387 */ /* 0x004fe80000100a00 */
[----:B----4-:R-:W-:Y:S04]  /*67ed0*/  STL.64 [R1+0x3170], R36 ;  /* 0x0031702401007387 */ /* 0x010fe80000100a00 */
[----:B------:R1:W-:Y:S04]  /*67ee0*/  STL.64 [R1+0x3180], R34 ;  /* 0x0031802201007387 */ /* 0x0003e80000100a00 */
[----:B------:R-:W2:Y:S04]  /*67ef0*/  LDL.LU R32, [R1+0x420] ;  /* 0x0004200001207983 */ /* 0x000ea80000300800 */
[----:B------:R-:W2:Y:S04]  /*67f00*/  LDL.LU R33, [R1+0x424] ;  /* 0x0004240001217983 */ /* 0x000ea80000300800 */
[----:B-1----:R-:W2:Y:S04]  /*67f10*/  LDL.LU R34, [R1+0x428] ;  /* 0x0004280001227983 */ /* 0x002ea80000300800 */
[----:B------:R-:W2:Y:S04]  /*67f20*/  LDL.LU R35, [R1+0x42c] ;  /* 0x00042c0001237983 */ /* 0x000ea80000300800 */
[----:B------:R-:W3:Y:S04]  /*67f30*/  LDL.LU R36, [R1+0x410] ;  /* 0x0004100001247983 */ /* 0x000ee80000300800 */
[----:B------:R-:W3:Y:S01]  /*67f40*/  LDL.LU R37, [R1+0x414] ;  /* 0x0004140001257983 */ /* 0x000ee20000300800 */
[----:B------:R-:W-:-:S03]  /*67f50*/  IMAD.MOV.U32 R22, RZ, RZ, R5 ;  /* 0x000000ffff167224 */ /* 0x000fc600078e0005 */
[----:B------:R-:W3:Y:S01]  /*67f60*/  LDL.LU R38, [R1+0x418] ;  /* 0x0004180001267983 */ /* 0x000ee20000300800 */
[----:B------:R-:W-:-:S03]  /*67f70*/  IMAD.MOV.U32 R23, RZ, RZ, R4 ;  /* 0x000000ffff177224 */ /* 0x000fc600078e0004 */
        /* <DEDUP_REMOVED lines=22> */
[----:B------:R-:W4:Y:S04]  /*680e0*/  LDL.LU.64 R8, [R1+0x1898] ;  /* 0x0018980001087983 */ /* 0x000f280000300a00 */
[----:B------:R-:W4:Y:S04]  /*680f0*/  LDL.LU R56, [R1+0x380] ;  /* 0x0003800001387983 */ /* 0x000f280000300800 */
[----:B------:R-:W4:Y:S04]  /*68100*/  LDL.LU R57, [R1+0x384] ;  /* 0x0003840001397983 */ /* 0x000f280000300800 */
[----:B------:R-:W4:Y:S04]  /*68110*/  LDL.LU R58, [R1+0x388] ;  /* 0x00038800013a7983 */ /* 0x000f280000300800 */
[----:B------:R-:W4:Y:S04]  /*68120*/  LDL.LU R59, [R1+0x38c] ;  /* 0x00038c00013b7983 */ /* 0x000f280000300800 */
[----:B------:R-:W4:Y:S01]  /*68130*/  LDL.LU.64 R4, [R1+0x1890] ;  /* 0x0018900001047983 */ /* 0x000f220000300a00 */
[----:B--2---:R-:W-:-:S15]  /*68140*/  HMMA.16816.F32.BF16 R32, R28, R22, R32 ;  /* 0x000000161c20723c */ /* 0x004fde0000041820 */
[----:B------:R-:W-:-:S04]  /*68150*/  NOP ;  /* 0x0000000000007918 */ /* 0x000fc80000000000 */
[----:B------:R-:W-:Y:S01]  /*68160*/  STL.64 [R1+0xf90], R32 ;  /* 0x000f902001007387 */ /* 0x000fe20000100a00 */
[----:B------:R-:W-:-:S03]  /*68170*/  IMAD.MOV.U32 R21, RZ, RZ, R34 ;  /* 0x000000ffff157224 */ /* 0x000fc600078e0022 */
[----:B------:R1:W-:Y:S04]  /*68180*/  STL.64 [R1+0xf98], R34 ;  /* 0x000f982201007387 */ /* 0x0003e80000100a00 */
[----:B-1----:R-:W4:Y:S01]  /*68190*/  LDL.LU.64 R34, [R1+0x3180] ;  /* 0x0031800001227983 */ /* 0x002f220000300a00 */
[----:B------:R-:W-:Y:S02]  /*681a0*/  IMAD.MOV.U32 R26, RZ, RZ, R7 ;  /* 0x000000ffff1a7224 */ /* 0x000fe400078e0007 */
[----:B------:R-:W-:Y:S02]  /*681b0*/  IMAD.MOV.U32 R27, RZ, RZ, R6 ;  /* 0x000000ffff1b7224 */ /* 0x000fe400078e0006 */
[----:B------:R-:W-:Y:S01]  /*681c0*/  IMAD.MOV.U32 R20, RZ, RZ, R32 ;  /* 0x000000ffff147224 */ /* 0x000fe200078e0020 */
[----:B------:R-:W2:Y:S04]  /*681d0*/  LDL.LU.64 R6, [R1+0x1880] ;  /* 0x0018800001067983 */ /* 0x000ea80000300a00 */
[----:B---3--:R-:W-:Y:S01]  /*681e0*/  HMMA.16816.F32.BF16 R24, R28, R26, R36 ;  /* 0x0000001a1c18723c */ /* 0x008fe20000041824 */
[----:B------:R-:W3:Y:S04]  /*681f0*/  LDL.LU.64 R38, [R1+0x3178] ;  /* 0x0031780001267983 */ /* 0x000ee80000300a00 */
[----:B------:R-:W3:-:S14]  /*68200*/  LDL.LU.64 R36, [R1+0x3170] ;  /* 0x0031700001247983 */ /* 0x000edc0000300a00 */
[----:B------:R1:W-:Y:S04]  /*68210*/  STL.64 [R1+0xfa0], R24 ;  /* 0x000fa01801007387 */ /* 0x0003e80000100a00 */
[----:B------:R0:W-:Y:S04]  /*68220*/  STL.64 [R1+0xfa8], R26 ;  /* 0x000fa81a01007387 */ /* 0x0001e80000100a00 */
[----:B-1----:R-:W2:Y:S04]  /*68230*/  LDL.LU R24, [R1+0x280] ;  /* 0x0002800001187983 */ /* 0x002ea80000300800 */
[----:B------:R-:W2:Y:S04]  /*68240*/  LDL.LU R25, [R1+0x284] ;  /* 0x0002840001197983 */ /* 0x000ea80000300800 */
[----:B0-----:R-:W2:Y:S04]  /*68250*/  LDL.LU R26, [R1+0x288] ;  /* 0x00028800011a7983 */ /* 0x001ea80000300800 */
[----:B------:R-:W2:Y:S01]  /*68260*/  LDL.LU R27, [R1+0x28c] ;  /* 0x00028c00011b7983 */ /* 0x000ea20000300800 */
[----:B----4-:R-:W-:Y:S03]  /*68270*/  HMMA.16816.F32.BF16 R32, R28, R34, R40 ;  /* 0x000000221c20723c */ /* 0x010fe60000041828 */
[----:B------:R-:W3:-:S15]  /*68280*/  LDL.LU.64 R42, [R1+0x3168] ;  /* 0x00316800012a7983 */ /* 0x000ede0000300a00 */
[----:B------:R-:W-:Y:S01]  /*68290*/  NOP ;  /* 0x0000000000007918 */ /* 0x000fe20000000000 */
[----:B------:R-:W-:Y:S04]  /*682a0*/  STL.64 [R1+0xfb0], R32 ;  /* 0x000fb02001007387 */ /* 0x000fe80000100a00 */
[----:B------:R0:W-:Y:S04]  /*682b0*/  STL.64 [R1+0xfb8], R34 ;  /* 0x000fb82201007387 */ /* 0x0001e80000100a00 */
[----:B0-----:R-:W4:Y:S01]  /*682c0*/  LDL.LU.64 R34, [R1+0x3160] ;  /* 0x0031600001227983 */ /* 0x001f220000300a00 */
[----:B---3--:R-:W-:Y:S03]  /*682d0*/  HMMA.16816.F32.BF16 R40, R28, R42, R36 ;  /* 0x0000002a1c28723c */ /* 0x008fe60000041824 */
[----:B------:R-:W3:Y:S04]  /*682e0*/  LDL.LU.64 R38, [R1+0x3158] ;  /* 0x0031580001267983 */ /* 0x000ee80000300a00 */
[----:B------:R-:W3:-:S12]  /*682f0*/  LDL.LU.64 R36, [R1+0x3150] ;  /* 0x0031500001247983 */ /* 0x000ed80000300a00 */
[----:B------:R-:W-:Y:S01]  /*68300*/  STL.64 [R1+0xfc0], R40 ;  /* 0x000fc02801007387 */ /* 0x000fe20000100a00 */
[C---:B----4-:R-:W-:Y:S03]  /*68310*/  HMMA.16816.F32.BF16 R32, R28.reuse, R34, R48 ;  /* 0x000000221c20723c */ /* 0x050fe60000041830 */
[----:B------:R0:W-:Y:S04]  /*68320*/  STL.64 [R1+0xfc8], R42 ;  /* 0x000fc82a01007387 */ /* 0x0001e80000100a00 */
[----:B0-----:R-:W4:Y:S04]  /*68330*/  LDL.LU.64 R42, [R1+0x3148] ;  /* 0x00314800012a7983 */ /* 0x001f280000300a00 */
[----:B------:R-:W4:Y:S04]  /*68340*/  LDL.LU.64 R40, [R1+0x3140] ;  /* 0x0031400001287983 */ /* 0x000f280000300a00 */
[----:B------:R-:W2:Y:S04]  /*68350*/  LDL.LU.64 R50, [R1+0x3138] ;  /* 0x0031380001327983 */ /* 0x000ea80000300a00 */
[----:B------:R0:W5:Y:S04]  /*68360*/  LDL.LU.64 R48, [R1+0x3130] ;  /* 0x0031300001307983 */ /* 0x0001680000300a00 */
[----:B------:R-:W-:Y:S04]  /*68370*/  STL.64 [R1+0xfd0], R32 ;  /* 0x000fd02001007387 */ /* 0x000fe80000100a00 */
[----:B------:R1:W-:Y:S04]  /*68380*/  STL.64 [R1+0xfd8], R34 ;  /* 0x000fd82201007387 */ /* 0x0003e80000100a00 */
[----:B-1----:R-:W3:Y:S04]  /*68390*/  LDL.LU.64 R34, [R1+0x3128] ;  /* 0x0031280001227983 */ /* 0x002ee80000300a00 */
[----:B------:R0:W5:Y:S01]  /*683a0*/  LDL.LU.64 R32, [R1+0x3120] ;  /* 0x0031200001207983 */ /* 0x0001620000300a00 */
[----:B---3--:R-:W-:-:S15]  /*683b0*/  HMMA.16816.F32.BF16 R36, R28, R34, R36 ;  /* 0x000000221c24723c */ /* 0x008fde0000041824 */
[----:B------:R-:W-:-:S04]  /*683c0*/  NOP ;  /* 0x0000000000007918 */ /* 0x000fc80000000000 */
[----:B------:R-:W-:Y:S04]  /*683d0*/  STL.64 [R1+0xfe0], R36 ;  /* 0x000fe02401007387 */ /* 0x000fe80000100a00 */
[----:B------:R1:W-:Y:S04]  /*683e0*/  STL.64 [R1+0xfe8], R38 ;  /* 0x000fe82601007387 */ /* 0x0003e80000100a00 */
[----:B-1----:R-:W4:Y:S04]  /*683f0*/  LDL.LU.64 R38, [R1+0x3118] ;  /* 0x0031180001267983 */ /* 0x002f280000300a00 */
[----:B------:R0:W5:Y:S04]  /*68400*/  LDL.LU.64 R36, [R1+0x3110] ;  /* 0x0031100001247983 */ /* 0x0001680000300a00 */
[----:B------:R-:W3:Y:S01]  /*68410*/  LDL.LU R34, [R1+0x18e8] ;  /* 0x0018e80001227983 */ /* 0x000ee20000300800 */
[----:B----4-:R-:W-:-:S15]  /*68420*/  HMMA.16816.F32.BF16 R40, R28, R38, R40 ;  /* 0x000000261c28723c */ /* 0x010fde0000041828 */
[----:B------:R-:W-:-:S04]  /*68430*/  NOP ;  /* 0x0000000000007918 */ /* 0x000fc80000000000 */
[----:B------:R-:W-:Y:S04]  /*68440*/  STL.64 [R1+0xff0], R40 ;  /* 0x000ff02801007387 */ /* 0x000fe80000100a00 */
[----:B------:R1:W-:Y:S04]  /*68450*/  STL.64 [R1+0xff8], R42 ;  /* 0x000ff82a01007387 */ /* 0x0003e80000100a00 */
[----:B-1----:R-:W4:Y:S04]  /*68460*/  LDL.LU.64 R42, [R1+0x3108] ;  /* 0x00310800012a7983 */ /* 0x002f280000300a00 */
[----:B------:R0:W5:Y:S04]  /*68470*/  LDL.LU.64 R40, [R1+0x3100] ;  /* 0x0031000001287983 */ /* 0x0001680000300a00 */
[----:B------:R-:W2:Y:S01]  /*68480*/  LDL.LU.64 R38, [R1+0x1878] ;  /* 0x0018780001267983 */ /* 0x000ea20000300a00 */
[----:B----4-:R-:W-:-:S15]  /*68490*/  HMMA.16816.F32.BF16 R44, R28, R42, R44 ;  /* 0x0000002a1c2c723c */ /* 0x010fde000004182c */
[----:B------:R-:W-:-:S04]  /*684a0*/  NOP ;  /* 0x0000000000007918 */ /* 0x000fc80000000000 */
[----:B------:R-:W-:Y:S04]  /*684b0*/  STL.64 [R1+0x1000], R44 ;  /* 0x0010002c01007387 */ /* 0x000fe80000100a00 */
[----:B------:R1:W-:Y:S04]  /*684c0*/  STL.64 [R1+0x1008], R46 ;  /* 0x0010082e01007387 */ /* 0x0003e80000100a00 */
[----:B-1----:R-:W4:Y:S01]  /*684d0*/  LDL.LU.64 R46, [R1+0x30f8] ;  /* 0x0030f800012e7983 */ /* 0x002f220000300a00 */
[C---:B--2---:R-:W-:Y:S03]  /*684e0*/  HMMA.16816.F32.BF16 R52, R28.reuse, R50, R52 ;  /* 0x000000321c34723c */ /* 0x044fe60000041834 */
[----:B------:R0:W5:Y:S04]  /*684f0*/  LDL.LU.64 R44, [R1+0x30f0] ;  /* 0x0030f000012c7983 */ /* 0x0001680000300a00 */
[----:B------:R-:W2:Y:S04]  /*68500*/  LDL.LU.64 R42, [R1+0x1888] ;  /* 0x00188800012a7983 */ /* 0x000ea80000300a00 */
[----:B------:R-:W2:Y:S01]  /*68510*/  LDL.LU R23, [R1+0x2d4c] ;  /* 0x002d4c0001177983 */ /* 0x000ea20000300800 */
[----:B----4-:R-:W-:Y:S03]  /*68520*/  HMMA.16816.F32.BF16 R16, R28, R46, R16 ;  /* 0x0000002e1c10723c */ /* 0x010fe60000041810 */
[----:B------:R-:W4:Y:S04]  /*68530*/  LDL.LU.64 R46, [R1+0x18a8] ;  /* 0x0018a800012e7983 */ /* 0x000f280000300a00 */
[----:B------:R-:W2:-:S12]  /*68540*/  LDL.LU R35, [R1+0x2d44] ;  /* 0x002d440001237983 */ /* 0x000e980000300800 */
[----:B------:R-:W-:Y:S04]  /*68550*/  STL.64 [R1+0x1010], R16 ;  /* 0x0010101001007387 */ /* 0x000fe80000100a00 */
[----:B------:R-:W-:Y:S04]  /*68560*/  STL.64 [R1+0x1018], R18 ;  /* 0x0010181201007387 */ /* 0x000fe80000100a00 */
[----:B------:R-:W-:Y:S04]  /*68570*/  STL.64 [R1+0x1020], R52 ;  /* 0x0010203401007387 */ /* 0x000fe80000100a00 */
[----:B------:R1:W-:Y:S04]  /*68580*/  STL.64 [R1+0x1028], R54 ;  /* 0x0010283601007387 */ /* 0x0003e80000100a00 */
[----:B-1----:R-:W2:Y:S04]  /*68590*/  LDL.LU.64 R54, [R1+0x30e8] ;  /* 0x0030e80001367983 */ /* 0x002ea80000300a00 */
[----:B------:R0:W5:Y:S04]  /*685a0*/  LDL.LU.64 R52, [R1+0x30e0] ;  /* 0x0030e00001347983 */ /* 0x0001680000300a00 */
[----:B------:R-:W3:Y:S01]  /*685b0*/  LDL.LU R22, [R1+0x2d3c] ;  /* 0x002d3c0001167983 */ /* 0x000ee20000300800 */
[----:B--2---:R-:W-:-:S15]  /*685c0*/  HMMA.16816.F32.BF16 R56, R28, R54, R56 ;  /* 0x000000361c38723c */ /* 0x004fde0000041838 */
[----:B------:R-:W-:-:S04]  /*685d0*/  NOP ;  /* 0x0000000000007918 */ /* 0x000fc80000000000 */
[----:B------:R-:W-:Y:S04]  /*685e0*/  STL.64 [R1+0x1040], R56 ;  /* 0x0010403801007387 */ /* 0x000fe80000100a00 */
[----:B------:R1:W-:Y:S04]  /*685f0*/  STL.64 [R1+0x1048], R58 ;  /* 0x0010483a01007387 */ /* 0x0003e80000100a00 */
[----:B-1----:R-:W2:Y:S01]  /*68600*/  LDL.LU.64 R58, [R1+0x30d8] ;  /* 0x0030d800013a7983 */ /* 0x002ea20000300a00 */
[----:B------:R-:W-:Y:S02]  /*68610*/  IMAD.SHL.U32 R60, R60, 0x40, RZ ;  /* 0x000000403c3c7824 */ /* 0x000fe400078e00ff */
[----:B---3--:R-:W-:Y:S01]  /*68620*/  VIADD R34, R34, 0x1 ;  /* 0x0000000122227836 */ /* 0x008fe20000000000 */
[----:B------:R0:W5:Y:S01]  /*68630*/  LDL.LU.64 R56, [R1+0x30d0] ;  /* 0x0030d00001387983 */ /* 0x0001620000300a00 */
[----:B------:R-:W-:-:S05]  /*68640*/  IMAD.SHL.U32 R60, R60, 0x2, RZ ;  /* 0x000000023c3c7824 */ /* 0x000fca00078e00ff */
[-C--:B------:R-:W-:Y:S02]  /*68650*/  IADD3 R19, P0, PT, R10, R60.reuse, RZ ;  /* 0x0000003c0a137210 */ /* 0x080fe40007f1e0ff */
[----:B------:R-:W-:-:S03]  /*68660*/  IADD3 R15, P1, PT, R12, R60, RZ ;  /* 0x0000003c0c0f7210 */ /* 0x000fc60007f3e0ff */
[--C-:B------:R-:W-:Y:S01]  /*68670*/  IMAD.X R11, R11, 0x1, R0.reuse, P0 ;  /* 0x000000010b0b7824 */ /* 0x100fe200000e0600 */
[-C--:B------:R-:W-:Y:S01]  /*68680*/  IADD3 R17, P0, PT, R8, R60.reuse, RZ ;  /* 0x0000003c08117210 */ /* 0x080fe20007f1e0ff */
[--C-:B------:R-:W-:Y:S01]  /*68690*/  IMAD.X R12, R13, 0x1, R0.reuse, P1 ;  /* 0x000000010d0c7824 */ /* 0x100fe200008e0600 */
[-C--:B------:R-:W-:Y:S02]  /*686a0*/  IADD3 R18, P1, PT, R4, R60.reuse, RZ ;  /* 0x0000003c04127210 */ /* 0x080fe40007f3e0ff */
[-C--:B----4-:R-:W-:Y:S01]  /*686b0*/  IADD3 R16, P2, PT, R46, R60.reuse, RZ ;  /* 0x0000003c2e107210 */ /* 0x090fe20007f5e0ff */
[--C-:B------:R-:W-:Y:S01]  /*686c0*/  IMAD.X R14, R9, 0x1, R0.reuse, P0 ;  /* 0x00000001090e7824 */ /* 0x100fe200000e0600 */
[-C--:B------:R-:W-:Y:S01]  /*686d0*/  IADD3 R8, P0, PT, R42, R60.reuse, RZ ;  /* 0x0000003c2a087210 */ /* 0x080fe20007f1e0ff */
[--C-:B------:R-:W-:Y:S01]  /*686e0*/  IMAD.X R4, R5, 0x1, R0.reuse, P1 ;  /* 0x0000000105047824 */ /* 0x100fe200008e0600 */
[-C--:B------:R-:W-:Y:S01]  /*686f0*/  IADD3 R9, P1, PT, R6, R60.reuse, RZ ;  /* 0x0000003c06097210 */ /* 0x080fe20007f3e0ff */
[--C-:B------:R-:W-:Y:S01]  /*68700*/  IMAD.X R13, R47, 0x1, R0.reuse, P2 ;  /* 0x000000012f0d7824 */ /* 0x100fe200010e0600 */
[----:B------:R-:W-:Y:S01]  /*68710*/  IADD3 R10, P2, PT, R38, R60, RZ ;  /* 0x0000003c260a7210 */ /* 0x000fe20007f5e0ff */
[----:B------:R-:W-:-:S02]  /*68720*/  IMAD.X R5, R43, 0x1, R0, P0 ;  /* 0x000000012b057824 */ /* 0x000fc400000e0600 */
[--C-:B------:R-:W-:Y:S02]  /*68730*/  IMAD.X R6, R7, 0x1, R0.reuse, P1 ;  /* 0x0000000107067824 */ /* 0x100fe400008e0600 */
[----:B------:R-:W-:Y:S01]  /*68740*/  IMAD.X R7, R39, 0x1, R0, P2 ;  /* 0x0000000127077824 */ /* 0x000fe200010e0600 */
[----:B------:R-:W-:Y:S01]  /*68750*/  IADD3 R23, P2, PT, R23, R60, RZ ;  /* 0x0000003c17177210 */ /* 0x000fe20007f5e0ff */
[----:B--2---:R-:W-:Y:S01]  /*68760*/  HMMA.16816.F32.BF16 R28, R28, R58, R24 ;  /* 0x0000003a1c1c723c */ /* 0x004fe20000041818 */
[----:B------:R0:W5:Y:S04]  /*68770*/  LDL.LU.64 R26, [R1+0x30c8] ;  /* 0x0030c800011a7983 */ /* 0x0001680000300a00 */
[----:B------:R0:W5:Y:S04]  /*68780*/  LDL.LU.64 R24, [R1+0x30c0] ;  /* 0x0030c00001187983 */ /* 0x0001680000300a00 */
[----:B------:R-:W-:Y:S10]  /*68790*/  STL [R1+0x18e8], R34 ;  /* 0x0018e82201007387 */ /* 0x000ff40000100800 */
[----:B------:R1:W-:Y:S04]  /*687a0*/  STL.64 [R1+0x1030], R28 ;  /* 0x0010301c01007387 */ /* 0x0003e80000100a00 */
[----:B------:R2:W-:Y:S01]  /*687b0*/  STL.64 [R1+0x1038], R30 ;  /* 0x0010381e01007387 */ /* 0x0005e20000100a00 */
[----:B-1----:R-:W-:-:S02]  /*687c0*/  IMAD.MOV.U32 R28, RZ, RZ, R15 ;  /* 0x000000ffff1c7224 */ /* 0x002fc400078e000f */
[----:B------:R-:W-:Y:S02]  /*687d0*/  IMAD.MOV.U32 R29, RZ, RZ, R12 ;  /* 0x000000ffff1d7224 */ /* 0x000fe400078e000c */
[----:B--2---:R-:W-:Y:S02]  /*687e0*/  IMAD.MOV.U32 R30, RZ, RZ, R19 ;  /* 0x000000ffff1e7224 */ /* 0x004fe400078e0013 */
[----:B------:R-:W-:Y:S02]  /*687f0*/  IMAD.MOV.U32 R31, RZ, RZ, R11 ;  /* 0x000000ffff1f7224 */ /* 0x000fe400078e000b */
[----:B------:R-:W-:Y:S02]  /*68800*/  IMAD.MOV.U32 R12, RZ, RZ, R16 ;  /* 0x000000ffff0c7224 */ /* 0x000fe400078e0010 */
[----:B------:R-:W-:Y:S01]  /*68810*/  IMAD.MOV.U32 R16, RZ, RZ, R17 ;  /* 0x000000ffff107224 */ /* 0x000fe200078e0011 */
[----:B------:R-:W-:Y:S01]  /*68820*/  STL.64 [R1+0x18b8], R30 ;  /* 0x0018b81e01007387 */ /* 0x000fe20000100a00 */
[----:B------:R-:W-:-:S02]  /*68830*/  IMAD.MOV.U32 R17, RZ, RZ, R14 ;  /* 0x000000ffff117224 */ /* 0x000fc400078e000e */
[----:B------:R-:W-:Y:S01]  /*68840*/  IMAD.MOV.U32 R14, RZ, RZ, R18 ;  /* 0x000000ffff0e7224 */ /* 0x000fe200078e0012 */
[----:B------:R-:W-:Y:S01]  /*68850*/  STL.64 [R1+0x18b0], R28 ;  /* 0x0018b01c01007387 */ /* 0x000fe20000100a00 */
[----:B------:R-:W-:-:S03]  /*68860*/  IMAD.MOV.U32 R15, RZ, RZ, R4 ;  /* 0x000000ffff0f7224 */ /* 0x000fc600078e0004 */
[----:B------:R1:W-:Y:S04]  /*68870*/  STL.64 [R1+0x18a8], R12 ;  /* 0x0018a80c01007387 */ /* 0x0003e80000100a00 */
[----:B------:R-:W-:Y:S04]  /*68880*/  STL.64 [R1+0x1898], R16 ;  /* 0x0018981001007387 */ /* 0x000fe80000100a00 */
[----:B------:R-:W-:Y:S01]  /*68890*/  STL.64 [R1+0x1890], R14 ;  /* 0x0018900e01007387 */ /* 0x000fe20000100a00 */
[----:B-1----:R-:W-:-:S03]  /*688a0*/  IMAD.MOV.U32 R12, RZ, RZ, R8 ;  /* 0x000000ffff0c7224 */ /* 0x002fc600078e0008 */
[----:B------:R-:W2:Y:S01]  /*688b0*/  LDL.LU R4, [R1+0x2d34] ;  /* 0x002d340001047983 */ /* 0x000ea20000300800 */
[----:B------:R-:W-:-:S05]  /*688c0*/  IMAD.MOV.U32 R13, RZ, RZ, R5 ;  /* 0x000000ffff0d7224 */ /* 0x000fca00078e0005 */
[----:B------:R-:W-:Y:S04]  /*688d0*/  STL.64 [R1+0x1888], R12 ;  /* 0x0018880c01007387 */ /* 0x000fe80000100a00 */
[----:B------:R1:W-:Y:S04]  /*688e0*/  STL [R1+0x2d4c], R23 ;  /* 0x002d4c1701007387 */ /* 0x0003e80000100800 */
[----:B-1----:R-:W3:Y:S01]  /*688f0*/  LDL.LU R23, [R1+0x2d2c] ;  /* 0x002d2c0001177983 */ /* 0x002ee20000300800 */
[----:B------:R-:W-:-:S03]  /*68900*/  IADD3 R35, P3, PT, R35, R60, RZ ;  /* 0x0000003c23237210 */ /* 0x000fc60007f7e0ff */
[----:B------:R-:W4:Y:S04]  /*68910*/  LDL.LU R17, [R1+0x2d24] ;  /* 0x002d240001117983 */ /* 0x000f280000300800 */
[----:B------:R-:W2:Y:S04]  /*68920*/  LDL.LU R14, [R1+0x2d48] ;  /* 0x002d4800010e7983 */ /* 0x000ea80000300800 */
[----:B------:R1:W-:Y:S04]  /*68930*/  STL [R1+0x2d44], R35 ;  /* 0x002d442301007387 */ /* 0x0003e80000100800 */
[----:B-1----:R-:W4:Y:S01]  /*68940*/  LDL.LU R35, [R1+0x2d1c] ;  /* 0x002d1c0001237983 */ /* 0x002f220000300800 */
[----:B------:R-:W-:-:S03]  /*68950*/  IADD3 R22, P4, PT, R22, R60, RZ ;  /* 0x0000003c16167210 */ /* 0x000fc60007f9e0ff */
[----:B------:R-:W4:Y:S04]  /*68960*/  LDL.LU R16, [R1+0x2d40] ;  /* 0x002d400001107983 */ /* 0x000f280000300800 */
[----:B------:R-:W4:Y:S04]  /*68970*/  LDL.LU R13, [R1+0x2d14] ;  /* 0x002d1400010d7983 */ /* 0x000f280000300800 */
[----:B------:R-:W4:Y:S04]  /*68980*/  LDL.LU R15, [R1+0x2d38] ;  /* 0x002d3800010f7983 */ /* 0x000f280000300800 */
[----:B------:R1:W-:Y:S04]  /*68990*/  STL [R1+0x2d3c], R22 ;  /* 0x002d3c1601007387 */ /* 0x0003e80000100800 */
        /* <DEDUP_REMOVED lines=15> */
[----:B------:R-:W-:-:S03]  /*68a90*/  ISETP.NE.U32.AND P0, PT, R34, UR6, PT ;  /* 0x0000000622007c0c */ /* 0x000fc6000bf05070 */
[----:B------:R-:W4:Y:S04]  /*68aa0*/  LDL.LU R42, [R1+0x2cf8] ;  /* 0x002cf800012a7983 */ /* 0x000f280000300800 */
[----:B------:R-:W4:Y:S04]  /*68ab0*/  LDL.LU R43, [R1+0x2ccc] ;  /* 0x002ccc00012b7983 */ /* 0x000f280000300800 */
[----:B------:R-:W4:Y:S04]  /*68ac0*/  LDL.LU R38, [R1+0x2cf0] ;  /* 0x002cf00001267983 */ /* 0x000f280000300800 */
[----:B------:R-:W4:Y:S04]  /*68ad0*/  LDL.LU R39, [R1+0x2cc4] ;  /* 0x002cc40001277983 */ /* 0x000f280000300800 */
[----:B------:R-:W4:Y:S04]  /*68ae0*/  LDL.LU R34, [R1+0x2ce8] ;  /* 0x002ce80001227983 */ /* 0x000f280000300800 */
[----:B-1----:R-:W4:Y:S01]  /*68af0*/  LDL.LU R22, [R1+0x2cbc] ;  /* 0x002cbc0001167983 */ /* 0x002f220000300800 */
[----:B---3--:R-:W-:-:S05]  /*68b00*/  IADD3 R23, P6, PT, R23, R60, RZ ;  /* 0x0000003c17177210 */ /* 0x008fca0007fde0ff */
[----:B------:R1:W-:Y:S04]  /*68b10*/  STL [R1+0x2d2c], R23 ;  /* 0x002d2c1701007387 */ /* 0x0003e80000100800 */
[----:B-1----:R-:W3:Y:S01]  /*68b20*/  LDL.LU R23, [R1+0x2ce0] ;  /* 0x002ce00001177983 */ /* 0x002ee20000300800 */
[-C--:B--2---:R-:W-:Y:S01]  /*68b30*/  IADD3 R4, P5, PT, R4, R60.reuse, RZ ;  /* 0x0000003c04047210 */ /* 0x084fe20007fbe0ff */
[--C-:B------:R-:W-:Y:S01]  /*68b40*/  IMAD.X R14, R14, 0x1, R0.reuse, P2 ;  /* 0x000000010e0e7824 */ /* 0x100fe200010e0600 */
[-C--:B----4-:R-:W-:Y:S02]  /*68b50*/  IADD3 R17, P1, PT, R17, R60.reuse, RZ ;  /* 0x0000003c11117210 */ /* 0x090fe40007f3e0ff */
[-C--:B------:R-:W-:Y:S01]  /*68b60*/  IADD3 R35, P2, PT, R35, R60.reuse, RZ ;  /* 0x0000003c23237210 */ /* 0x080fe20007f5e0ff */
[----:B------:R-:W-:Y:S04]  /*68b70*/  STL [R1+0x2d34], R4 ;  /* 0x002d340401007387 */ /* 0x000fe80000100800 */
[----:B------:R1:W-:Y:S04]  /*68b80*/  STL [R1+0x2d1c], R35 ;  /* 0x002d1c2301007387 */ /* 0x0003e80000100800 */
[----:B------:R-:W-:Y:S04]  /*68b90*/  STL [R1+0x2d24], R17 ;  /* 0x002d241101007387 */ /* 0x000fe80000100800 */
[----:B-1----:R-:W2:Y:S01]  /*68ba0*/  LDL.LU R35, [R1+0x2cb4] ;  /* 0x002cb40001237983 */ /* 0x002ea20000300800 */
[--C-:B------:R-:W-:Y:S01]  /*68bb0*/  IMAD.X R16, R16, 0x1, R0.reuse, P3 ;  /* 0x0000000110107824 */ /* 0x100fe200018e0600 */
[-C--:B------:R-:W-:Y:S01]  /*68bc0*/  IADD3 R13, P3, PT, R13, R60.reuse, RZ ;  /* 0x0000003c0d0d7210 */ /* 0x080fe20007f7e0ff */
[----:B------:R-:W-:Y:S01]  /*68bd0*/  IMAD.X R15, R15, 0x1, R0, P4 ;  /* 0x000000010f0f7824 */ /* 0x000fe200020e0600 */
[----:B------:R-:W-:Y:S01]  /*68be0*/  STL [R1+0x2d48], R14 ;  /* 0x002d480e01007387 */ /* 0x000fe20000100800 */
[----:B------:R-:W-:-:S03]  /*68bf0*/  IADD3 R12, P4, PT, R12, R60, RZ ;  /* 0x0000003c0c0c7210 */ /* 0x000fc60007f9e0ff */
[----:B------:R-:W-:Y:S01]  /*68c00*/  STL [R1+0x2d40], R16 ;  /* 0x002d401001007387 */ /* 0x000fe20000100800 */
[----:B------:R-:W-:-:S03]  /*68c10*/  IMAD.X R19, R19, 0x1, R0, P5 ;  /* 0x0000000113137824 */ /* 0x000fc600028e0600 */
        /* <DEDUP_REMOVED lines=38> */
[----:B------:R-:W-:Y:S04]  /*68e80*/  STL [R1+0x2cf0], R38 ;  /* 0x002cf02601007387 */ /* 0x000fe80000100800 */
[----:B------:R-:W4:Y:S04]  /*68e90*/  LDL.LU R4, [R1+0x2cd8] ;  /* 0x002cd80001047983 */ /* 0x000f280000300800 */
[----:B------:R-:W-:Y:S04]  /*68ea0*/  STL [R1+0x2cc4], R39 ;  /* 0x002cc42701007387 */ /* 0x000fe80000100800 */
[----:B------:R1:W-:Y:S04]  /*68eb0*/  STL [R1+0x2cbc], R22 ;  /* 0x002cbc1601007387 */ /* 0x0003e80000100800 */
[----:B------:R-:W-:Y:S04]  /*68ec0*/  STL [R1+0x2ce8], R34 ;  /* 0x002ce82201007387 */ /* 0x000fe80000100800 */
[----:B-1----:R-:W4:Y:S04]  /*68ed0*/  LDL.LU R22, [R1+0x2cac] ;  /* 0x002cac0001167983 */ /* 0x002f280000300800 */
[----:B------:R-:W4:Y:S04]  /*68ee0*/  LDL.LU R17, [R1+0x2cd0] ;  /* 0x002cd00001117983 */ /* 0x000f280000300800 */
[----:B------:R-:W4:Y:S01]  /*68ef0*/  LDL.LU R14, [R1+0x2ca4] ;  /* 0x002ca400010e7983 */ /* 0x000f220000300800 */
[----:B---3--:R-:W-:-:S05]  /*68f00*/  IMAD.X R23, R23, 0x1, R0, P3 ;  /* 0x0000000117177824 */ /* 0x008fca00018e0600 */
[----:B------:R1:W-:Y:S04]  /*68f10*/  STL [R1+0x2ce0], R23 ;  /* 0x002ce01701007387 */ /* 0x0003e80000100800 */
[----:B-1----:R-:W3:Y:S04]  /*68f20*/  LDL.LU R23, [R1+0x2cc8] ;  /* 0x002cc80001177983 */ /* 0x002ee80000300800 */
[----:B------:R-:W3:Y:S01]  /*68f30*/  LDL.LU R16, [R1+0x2c9c] ;  /* 0x002c9c0001107983 */ /* 0x000ee20000300800 */
[----:B--2---:R-:W-:-:S03]  /*68f40*/  IADD3 R35, P3, PT, R35, R60, RZ ;  /* 0x0000003c23237210 */ /* 0x004fc60007f7e0ff */
[----:B------:R-:W2:Y:S04]  /*68f50*/  LDL.LU R13, [R1+0x2cc0] ;  /* 0x002cc000010d7983 */ /* 0x000ea80000300800 */
[----:B------:R-:W2:Y:S04]  /*68f60*/  LDL.LU R15, [R1+0x2c94] ;  /* 0x002c9400010f7983 */ /* 0x000ea80000300800 */
[----:B------:R1:W-:Y:S04]  /*68f70*/  STL [R1+0x2cb4], R35 ;  /* 0x002cb42301007387 */ /* 0x0003e80000100800 */
        /* <DEDUP_REMOVED lines=20> */
[----:B-1----:R-:W2:Y:S01]  /*690c0*/  LDL.LU R35, [R1+0x2c68] ;  /* 0x002c680001237983 */ /* 0x002ea20000300800 */
[----:B----4-:R-:W-:Y:S01]  /*690d0*/  IMAD.X R4, R4, 0x1, R0, P4 ;  /* 0x0000000104047824 */ /* 0x010fe200020e0600 */
[----:B------:R-:W-:-:S05]  /*690e0*/  IADD3 R22, P4, PT, R22, R60, RZ ;  /* 0x0000003c16167210 */ /* 0x000fca0007f9e0ff */
[----:B------:R1:W-:Y:S01]  /*690f0*/  STL [R1+0x2cac], R22 ;  /* 0x002cac1601007387 */ /* 0x0003e20000100800 */
[----:B------:R-:W-:-:S03]  /*69100*/  IMAD.X R17, R17, 0x1, R0, P5 ;  /* 0x0000000111117824 */ /* 0x000fc600028e0600 */
[----:B-1----:R-:W4:Y:S04]  /*69110*/  LDL.LU R22, [R1+0x2c3c] ;  /* 0x002c3c0001167983 */ /* 0x002f280000300800 */
[----:B------:R-:W-:Y:S01]  /*69120*/  STL [R1+0x2cd8], R4 ;  /* 0x002cd80401007387 */ /* 0x000fe20000100800 */
[----:B---3--:R-:W-:-:S05]  /*69130*/  IMAD.X R23, R23, 0x1, R0, P6 ;  /* 0x0000000117177824 */ /* 0x008fca00030e0600 */
[----:B------:R1:W-:Y:S04]  /*69140*/  STL [R1+0x2cc8], R23 ;  /* 0x002cc81701007387 */ /* 0x0003e80000100800 */
[----:B------:R-:W-:Y:S04]  /*69150*/  STL [R1+0x2cd0], R17 ;  /* 0x002cd01101007387 */ /* 0x000fe80000100800 */
[----:B-1----:R-:W3:Y:S01]  /*69160*/  LDL.LU R23, [R1+0x2c60] ;  /* 0x002c600001177983 */ /* 0x002ee20000300800 */
[-C--:B------:R-:W-:Y:S01]  /*69170*/  IADD3 R14, P5, PT, R14, R60.reuse, RZ ;  /* 0x0000003c0e0e7210 */ /* 0x080fe20007fbe0ff */
[----:B--2---:R-:W-:Y:S01]  /*69180*/  IMAD.X R13, R13, 0x1, R0, P1 ;  /* 0x000000010d0d7824 */ /* 0x004fe200008e0600 */
[----:B------:R-:W-:-:S02]  /*69190*/  IADD3 R16, P6, PT, R16, R60, RZ ;  /* 0x0000003c10107210 */ /* 0x000fc40007fde0ff */
        /* <DEDUP_REMOVED lines=42> */
[----:B------:R-:W-:Y:S04]  /*69440*/  STL [R1+0x2c78], R43 ;  /* 0x002c782b01007387 */ /* 0x000fe80000100800 */
[----:B------:R-:W-:Y:S04]  /*69450*/  STL [R1+0x2c4c], R38 ;  /* 0x002c4c2601007387 */ /* 0x000fe80000100800 */
[----:B------:R-:W2:Y:S04]  /*69460*/  LDL.LU R4, [R1+0x2c34] ;  /* 0x002c340001047983 */ /* 0x000ea80000300800 */
[----:B------:R-:W-:Y:S04]  /*69470*/  STL [R1+0x2c70], R39 ;  /* 0x002c702701007387 */ /* 0x000fe80000100800 */
[----:B------:R1:W-:Y:S04]  /*69480*/  STL [R1+0x2c68], R35 ;  /* 0x002c682301007387 */ /* 0x0003e80000100800 */
[----:B------:R-:W-:Y:S04]  /*69490*/  STL [R1+0x2c44], R34 ;  /* 0x002c442201007387 */ /* 0x000fe80000100800 */
[----:B-1----:R-:W2:Y:S01]  /*694a0*/  LDL.LU R35, [R1+0x2c58] ;  /* 0x002c580001237983 */ /* 0x002ea20000300800 */
[----:B----4-:R-:W-:-:S03]  /*694b0*/  IADD3 R22, P6, PT, R22, R60, RZ ;  /* 0x0000003c16167210 */ /* 0x010fc60007fde0ff */
[----:B------:R-:W4:Y:S04]  /*694c0*/  LDL.LU R17, [R1+0x2c2c] ;  /* 0x002c2c0001117983 */ /* 0x000f280000300800 */
[----:B------:R-:W4:Y:S04]  /*694d0*/  LDL.LU R14, [R1+0x2c50] ;  /* 0x002c5000010e7983 */ /* 0x000f280000300800 */
[----:B------:R1:W-:Y:S04]  /*694e0*/  STL [R1+0x2c3c], R22 ;  /* 0x002c3c1601007387 */ /* 0x0003e80000100800 */
[----:B-1----:R-:W4:Y:S04]  /*694f0*/  LDL.LU R22, [R1+0x2c24] ;  /* 0x002c240001167983 */ /* 0x002f280000300800 */
[----:B------:R-:W4:Y:S04]  /*69500*/  LDL.LU R16, [R1+0x2c48] ;  /* 0x002c480001107983 */ /* 0x000f280000300800 */
[----:B------:R-:W4:Y:S04]  /*69510*/  LDL.LU R13, [R1+0x2c1c] ;  /* 0x002c1c00010d7983 */ /* 0x000f280000300800 */
[----:B------:R-:W4:Y:S01]  /*69520*/  LDL.LU R15, [R1+0x2c40] ;  /* 0x002c4000010f7983 */ /* 0x000f220000300800 */
[----:B---3--:R-:W-:-:S05]  /*69530*/  IMAD.X R23, R23, 0x1, R0, P1 ;  /* 0x0000000117177824 */ /* 0x008fca00008e0600 */
[----:B------:R1:W-:Y:S04]  /*69540*/  STL [R1+0x2c60], R23 ;  /* 0x002c601701007387 */ /* 0x0003e80000100800 */
        /* <DEDUP_REMOVED lines=20> */
[----:B-1----:R-:W3:Y:S01]  /*69690*/  LDL.LU R23, [R1+0x2bc4] ;  /* 0x002bc40001177983 */ /* 0x002ee20000300800 */
[----:B--2---:R-:W-:-:S05]  /*696a0*/  IMAD.X R35, R35, 0x1, R0, P2 ;  /* 0x0000000123237824 */ /* 0x004fca00010e0600 */
[----:B------:R1:W-:Y:S04]  /*696b0*/  STL [R1+0x2c58], R35 ;  /* 0x002c582301007387 */ /* 0x0003e80000100800 */
[----:B-1----:R-:W2:Y:S01]  /*696c0*/  LDL.LU R35, [R1+0x2be8] ;  /* 0x002be80001237983 */ /* 0x002ea20000300800 */
[-C--:B------:R-:W-:Y:S01]  /*696d0*/  IADD3 R4, P1, PT, R4, R60.reuse, RZ ;  /* 0x0000003c04047210 */ /* 0x080fe20007f3e0ff */
[--C-:B----4-:R-:W-:Y:S01]  /*696e0*/  IMAD.X R14, R14, 0x1, R0.reuse, P3 ;  /* 0x000000010e0e7824 */ /* 0x110fe200018e0600 */
[-C--:B------:R-:W-:Y:S02]  /*696f0*/  IADD3 R17, P2, PT, R17, R60.reuse, RZ ;  /* 0x0000003c11117210 */ /* 0x080fe40007f5e0ff */
[----:B------:R-:W-:Y:S01]  /*69700*/  IADD3 R22, P3, PT, R22, R60, RZ ;  /* 0x0000003c16167210 */ /* 0x000fe20007f7e0ff */
[----:B------:R-:W-:Y:S01]  /*69710*/  STL [R1+0x2c34], R4 ;  /* 0x002c340401007387 */ /* 0x000fe20000100800 */
[----:B------:R-:W-:-:S03]  /*69720*/  IMAD.X R16, R16, 0x1, R0, P4 ;  /* 0x0000000110107824 */ /* 0x000fc600020e0600 */
[----:B------:R1:W-:Y:S01]  /*69730*/  STL [R1+0x2c24], R22 ;  /* 0x002c241601007387 */ /* 0x0003e20000100800 */
[----:B------:R-:W-:-:S03]  /*69740*/  IADD3 R13, P4, PT, R13, R60, RZ ;  /* 0x0000003c0d0d7210 */ /* 0x000fc60007f9e0ff */
[----:B------:R-:W-:Y:S01]  /*69750*/  STL [R1+0x2c2c], R17 ;  /* 0x002c2c1101007387 */ /* 0x000fe20000100800 */
[----:B------:R-:W-:-:S03]  /*69760*/  IMAD.X R15, R15, 0x1, R0, P5 ;  /* 0x000000010f0f7824 */ /* 0x000fc600028e0600 */
[----:B-1----:R-:W4:Y:S04]  /*69770*/  LDL.LU R22, [R1+0x2bbc] ;  /* 0x002bbc0001167983 */ /* 0x002f280000300800 */
[----:B------:R-:W-:Y:S04]  /*69780*/  STL [R1+0x2c50], R14 ;  /* 0x002c500e01007387 */ /* 0x000fe80000100800 */
[----:B------:R-:W-:Y:S04]  /*69790*/  STL [R1+0x2c48], R16 ;  /* 0x002c481001007387 */ /* 0x000fe80000100800 */
[----:B------:R-:W-:Y:S04]  /*697a0*/  STL [R1+0x2c1c], R13 ;  /* 0x002c1c0d01007387 */ /* 0x000fe80000100800 */
[----:B------:R-:W-:Y:S01]  /*697b0*/  STL [R1+0x2c40], R15 ;  /* 0x002c400f01007387 */ /* 0x000fe20000100800 */
[----:B---3--:R-:W-:Y:S01]  /*697c0*/  IADD3 R12, P5, PT, R12, R60, RZ ;  /* 0x0000003c0c0c7210 */ /* 0x008fe20007fbe0ff */
[----:B------:R-:W-:-:S04]  /*697d0*/  IMAD.X R19, R19, 0x1, R0, P6 ;  /* 0x0000000113137824 */ /* 0x000fc800030e0600 */
        /* <DEDUP_REMOVED lines=36> */
[----:B------:R-:W3:Y:S01]  /*69a20*/  LDL.LU R4, [R1+0x2be0] ;  /* 0x002be00001047983 */ /* 0x000ee20000300800 */
[----:B------:R-:W-:-:S03]  /*69a30*/  IADD3 R23, P3, PT, R23, R60, RZ ;  /* 0x0000003c17177210 */ /* 0x000fc60007f7e0ff */
[----:B------:R-:W-:Y:S04]  /*69a40*/  STL [R1+0x2bcc], R39 ;  /* 0x002bcc2701007387 */ /* 0x000fe80000100800 */
[----:B------:R1:W-:Y:S04]  /*69a50*/  STL [R1+0x2bc4], R23 ;  /* 0x002bc41701007387 */ /* 0x0003e80000100800 */
[----:B------:R-:W-:Y:S04]  /*69a60*/  STL [R1+0x2bf0], R34 ;  /* 0x002bf02201007387 */ /* 0x000fe80000100800 */
[----:B-1----:R-:W3:Y:S04]  /*69a70*/  LDL.LU R23, [R1+0x2bb4] ;  /* 0x002bb40001177983 */ /* 0x002ee80000300800 */
[----:B------:R-:W3:Y:S04]  /*69a80*/  LDL.LU R17, [R1+0x2bd8] ;  /* 0x002bd80001117983 */ /* 0x000ee80000300800 */
[----:B------:R-:W3:Y:S01]  /*69a90*/  LDL.LU R14, [R1+0x2bac] ;  /* 0x002bac00010e7983 */ /* 0x000ee20000300800 */
[----:B--2---:R-:W-:-:S05]  /*69aa0*/  IMAD.X R35, R35, 0x1, R0, P4 ;  /* 0x0000000123237824 */ /* 0x004fca00020e0600 */
[----:B------:R1:W-:Y:S04]  /*69ab0*/  STL [R1+0x2be8], R35 ;  /* 0x002be82301007387 */ /* 0x0003e80000100800 */
[----:B-1----:R-:W2:Y:S04]  /*69ac0*/  LDL.LU R35, [R1+0x2bd0] ;  /* 0x002bd00001237983 */ /* 0x002ea80000300800 */
[----:B------:R-:W2:Y:S01]  /*69ad0*/  LDL.LU R16, [R1+0x2ba4] ;  /* 0x002ba40001107983 */ /* 0x000ea20000300800 */
[----:B----4-:R-:W-:-:S03]  /*69ae0*/  IADD3 R22, P4, PT, R22, R60, RZ ;  /* 0x0000003c16167210 */ /* 0x010fc60007f9e0ff */
        /* <DEDUP_REMOVED lines=23> */
[----:B-1----:R-:W4:Y:S01]  /*69c60*/  LDL.LU R22, [R1+0x2b70] ;  /* 0x002b700001167983 */ /* 0x002f220000300800 */
[----:B---3--:R-:W-:Y:S01]  /*69c70*/  IMAD.X R4, R4, 0x1, R0, P5 ;  /* 0x0000000104047824 */ /* 0x008fe200028e0600 */
[----:B------:R-:W-:-:S05]  /*69c80*/  IADD3 R23, P5, PT, R23, R60, RZ ;  /* 0x0000003c17177210 */ /* 0x000fca0007fbe0ff */
[----:B------:R1:W-:Y:S04]  /*69c90*/  STL [R1+0x2bb4], R23 ;  /* 0x002bb41701007387 */ /* 0x0003e80000100800 */
[----:B-1----:R-:W3:Y:S01]  /*69ca0*/  LDL.LU R23, [R1+0x2b44] ;  /* 0x002b440001177983 */ /* 0x002ee20000300800 */
[----:B------:R-:W-:-:S03]  /*69cb0*/  IMAD.X R17, R17, 0x1, R0, P6 ;  /* 0x0000000111117824 */ /* 0x000fc600030e0600 */
[----:B------:R-:W-:Y:S01]  /*69cc0*/  STL [R1+0x2be0], R4 ;  /* 0x002be00401007387 */ /* 0x000fe20000100800 */
[----:B--2---:R-:W-:-:S05]  /*69cd0*/  IMAD.X R35, R35, 0x1, R0, P1 ;  /* 0x0000000123237824 */ /* 0x004fca00008e0600 */
[----:B------:R1:W-:Y:S04]  /*69ce0*/  STL [R1+0x2bd0], R35 ;  /* 0x002bd02301007387 */ /* 0x0003e80000100800 */
[----:B------:R-:W-:Y:S04]  /*69cf0*/  STL [R1+0x2bd8], R17 ;  /* 0x002bd81101007387 */ /* 0x000fe80000100800 */
[----:B-1----:R-:W2:Y:S01]  /*69d00*/  LDL.LU R35, [R1+0x2b68] ;  /* 0x002b680001237983 */ /* 0x002ea20000300800 */
[-C--:B------:R-:W-:Y:S01]  /*69d10*/  IADD3 R14, P6, PT, R14, R60.reuse, RZ ;  /* 0x0000003c0e0e7210 */ /* 0x080fe20007fde0ff */
[----:B----4-:R-:W-:Y:S01]  /*69d20*/  IMAD.X R13, R13, 0x1, R0, P2 ;  /* 0x000000010d0d7824 */ /* 0x010fe200010e0600 */
        /* <DEDUP_REMOVED lines=52> */
[----:B---3--:R-:W-:-:S05]  /*6a070*/  IADD3 R23, P1, PT, R23, R60, RZ ;  /* 0x0000003c17177210 */ /* 0x008fca0007f3e0ff */
[----:B------:R1:W-:Y:S04]  /*6a080*/  STL [R1+0x2b44], R23 ;  /* 0x002b441701007387 */ /* 0x0003e80000100800 */
[----:B-1----:R-:W3:Y:S04]  /*6a090*/  LDL.LU R23, [R1+0x2b2c] ;  /* 0x002b2c0001177983 */ /* 0x002ee80000300800 */
[----:B------:R-:W3:Y:S04]  /*6a0a0*/  LDL.LU R16, [R1+0x2b50] ;  /* 0x002b500001107983 */ /* 0x000ee80000300800 */
[----:B------:R-:W3:Y:S04]  /*6a0b0*/  LDL.LU R13, [R1+0x2b24] ;  /* 0x002b2400010d7983 */ /* 0x000ee80000300800 */
[----:B------:R-:W3:Y:S01]  /*6a0c0*/  LDL.LU R15, [R1+0x2b48] ;  /* 0x002b4800010f7983 */ /* 0x000ee20000300800 */
[----:B--2---:R-:W-:-:S05]  /*6a0d0*/  IMAD.X R35, R35, 0x1, R0, P2 ;  /* 0x0000000123237824 */ /* 0x004fca00010e0600 */
        /* <DEDUP_REMOVED lines=22> */
[----:B----4-:R-:W-:Y:S01]  /*6a240*/  IADD3 R4, P2, PT, R4, R60, RZ ;  /* 0x0000003c04047210 */ /* 0x010fe20007f5e0ff */
[----:B------:R-:W-:-:S05]  /*6a250*/  IMAD.X R22, R22, 0x1, R0, P3 ;  /* 0x0000000116167824 */ /* 0x000fca00018e0600 */
[----:B------:R1:W-:Y:S01]  /*6a260*/  STL [R1+0x2b60], R22 ;  /* 0x002b601601007387 */ /* 0x0003e20000100800 */
[-C--:B------:R-:W-:Y:S01]  /*6a270*/  IADD3 R17, P3, PT, R17, R60.reuse, RZ ;  /* 0x0000003c11117210 */ /* 0x080fe20007f7e0ff */
[----:B------:R-:W-:Y:S02]  /*6a280*/  IMAD.X R14, R14, 0x1, R0, P4 ;  /* 0x000000010e0e7824 */ /* 0x000fe400020e0600 */
[----:B-1----:R-:W4:Y:S04]  /*6a290*/  LDL.LU R22, [R1+0x2af0] ;  /* 0x002af00001167983 */ /* 0x002f280000300800 */
[----:B------:R-:W-:Y:S01]  /*6a2a0*/  STL [R1+0x2b3c], R4 ;  /* 0x002b3c0401007387 */ /* 0x000fe20000100800 */
[----:B---3--:R-:W-:-:S05]  /*6a2b0*/  IADD3 R23, P4, PT, R23, R60, RZ ;  /* 0x0000003c17177210 */ /* 0x008fca0007f9e0ff */
[----:B------:R1:W-:Y:S04]  /*6a2c0*/  STL [R1+0x2b2c], R23 ;  /* 0x002b2c1701007387 */ /* 0x0003e80000100800 */
[----:B------:R-:W-:Y:S04]  /*6a2d0*/  STL [R1+0x2b34], R17 ;  /* 0x002b341101007387 */ /* 0x000fe80000100800 */
[----:B-1----:R-:W3:Y:S01]  /*6a2e0*/  LDL.LU R23, [R1+0x2ac4] ;  /* 0x002ac40001177983 */ /* 0x002ee20000300800 */
[--C-:B------:R-:W-:Y:S01]  /*6a2f0*/  IMAD.X R16, R16, 0x1, R0.reuse, P5 ;  /* 0x0000000110107824 */ /* 0x100fe200028e0600 */
[-C--:B------:R-:W-:Y:S01]  /*6a300*/  IADD3 R13, P5, PT, R13, R60.reuse, RZ ;  /* 0x0000003c0d0d7210 */ /* 0x080fe20007fbe0ff */
[----:B------:R-:W-:Y:S01]  /*6a310*/  IMAD.X R15, R15, 0x1, R0, P6 ;  /* 0x000000010f0f7824 */ /* 0x000fe200030e0600 */
[----:B------:R-:W-:Y:S04]  /*6a320*/  STL [R1+0x2b58], R14 ;  /* 0x002b580e01007387 */ /* 0x000fe80000100800 */
[----:B------:R-:W-:Y:S04]  /*6a330*/  STL [R1+0x2b50], R16 ;  /* 0x002b501001007387 */ /* 0x000fe80000100800 */
[----:B------:R-:W-:Y:S01]  /*6a340*/  STL [R1+0x2b24], R13 ;  /* 0x002b240d01007387 */ /* 0x000fe20000100800 */
[----:B--2---:R-:W-:-:S03]  /*6a350*/  IADD3 R12, P6, PT, R12, R60, RZ ;  /* 0x0000003c0c0c7210 */ /* 0x004fc60007fde0ff */
        /* <DEDUP_REMOVED lines=38> */
[----:B------:R-:W2:Y:S01]  /*6a5c0*/  LDL.LU R4, [R1+0x2ae8] ;  /* 0x002ae80001047983 */ /* 0x000ea20000300800 */
[----:B------:R-:W-:-:S03]  /*6a5d0*/  IADD3 R35, P4, PT, R35, R60, RZ ;  /* 0x0000003c23237210 */ /* 0x000fc60007f9e0ff */
[----:B------:R-:W-:Y:S04]  /*6a5e0*/  STL [R1+0x2ad4], R39 ;  /* 0x002ad42701007387 */ /* 0x000fe80000100800 */
[----:B------:R1:W-:Y:S04]  /*6a5f0*/  STL [R1+0x2acc], R35 ;  /* 0x002acc2301007387 */ /* 0x0003e80000100800 */
[----:B------:R-:W-:Y:S04]  /*6a600*/  STL [R1+0x2af8], R34 ;  /* 0x002af82201007387 */ /* 0x000fe80000100800 */
[----:B-1----:R-:W2:Y:S04]  /*6a610*/  LDL.LU R35, [R1+0x2abc] ;  /* 0x002abc0001237983 */ /* 0x002ea80000300800 */
[----:B------:R-:W2:Y:S04]  /*6a620*/  LDL.LU R17, [R1+0x2ae0] ;  /* 0x002ae00001117983 */ /* 0x000ea80000300800 */
[----:B------:R-:W2:Y:S01]  /*6a630*/  LDL.LU R14, [R1+0x2ab4] ;  /* 0x002ab400010e7983 */ /* 0x000ea20000300800 */
[----:B----4-:R-:W-:-:S05]  /*6a640*/  IMAD.X R22, R22, 0x1, R0, P5 ;  /* 0x0000000116167824 */ /* 0x010fca00028e0600 */
[----:B------:R1:W-:Y:S04]  /*6a650*/  STL [R1+0x2af0], R22 ;  /* 0x002af01601007387 */ /* 0x0003e80000100800 */
[----:B-1----:R-:W4:Y:S04]  /*6a660*/  LDL.LU R22, [R1+0x2ad8] ;  /* 0x002ad80001167983 */ /* 0x002f280000300800 */
[----:B------:R-:W4:Y:S04]  /*6a670*/  LDL.LU R16, [R1+0x2aac] ;  /* 0x002aac0001107983 */ /* 0x000f280000300800 */
[----:B------:R-:W4:Y:S04]  /*6a680*/  LDL.LU R13, [R1+0x2ad0] ;  /* 0x002ad000010d7983 */ /* 0x000f280000300800 */
[----:B------:R-:W4:Y:S01]  /*6a690*/  LDL.LU R15, [R1+0x2aa4] ;  /* 0x002aa400010f7983 */ /* 0x000f220000300800 */
[----:B---3--:R-:W-:-:S05]  /*6a6a0*/  IADD3 R23, P5, PT, R23, R60, RZ ;  /* 0x0000003c17177210 */ /* 0x008fca0007fbe0ff */
        /* <DEDUP_REMOVED lines=22> */
[----:B--2---:R-:W-:Y:S01]  /*6a810*/  IMAD.X R4, R4, 0x1, R0, P6 ;  /* 0x0000000104047824 */ /* 0x004fe200030e0600 */
[----:B------:R-:W-:-:S05]  /*6a820*/  IADD3 R35, P6, PT, R35, R60, RZ ;  /* 0x0000003c23237210 */ /* 0x000fca0007fde0ff */
[----:B------:R1:W-:Y:S04]  /*6a830*/  STL [R1+0x2abc], R35 ;  /* 0x002abc2301007387 */ /* 0x0003e80000100800 */
[----:B-1----:R-:W2:Y:S01]  /*6a840*/  LDL.LU R35, [R1+0x2a4c] ;  /* 0x002a4c0001237983 */ /* 0x002ea20000300800 */
[--C-:B------:R-:W-:Y:S01]  /*6a850*/  IMAD.X R17, R17, 0x1, R0.reuse, P1 ;  /* 0x0000000111117824 */ /* 0x100fe200008e0600 */
[-C--:B------:R-:W-:Y:S02]  /*6a860*/  IADD3 R14, P1, PT, R14, R60.reuse, RZ ;  /* 0x0000003c0e0e7210 */ /* 0x080fe40007f3e0ff */
[----:B------:R-:W-:Y:S01]  /*6a870*/  STL [R1+0x2ae8], R4 ;  /* 0x002ae80401007387 */ /* 0x000fe20000100800 */
[----:B----4-:R-:W-:Y:S01]  /*6a880*/  IMAD.X R22, R22, 0x1, R0, P2 ;  /* 0x0000000116167824 */ /* 0x010fe200010e0600 */
[----:B------:R-:W-:-:S04]  /*6a890*/  IADD3 R16, P2, PT, R16, R60, RZ ;  /* 0x0000003c10107210 */ /* 0x000fc80007f5e0ff */
[----:B------:R1:W-:Y:S01]  /*6a8a0*/  STL [R1+0x2ad8], R22 ;  /* 0x002ad81601007387 */ /* 0x0003e20000100800 */
[----:B------:R-:W-:-:S03]  /*6a8b0*/  IMAD.X R13, R13, 0x1, R0, P3 ;  /* 0x000000010d0d7824 */ /* 0x000fc600018e0600 */
[----:B------:R-:W-:Y:S01]  /*6a8c0*/  STL [R1+0x2ae0], R17 ;  /* 0x002ae01101007387 */ /* 0x000fe20000100800 */
[----:B------:R-:W-:-:S03]  /*6a8d0*/  IADD3 R15, P3, PT, R15, R60, RZ ;  /* 0x0000003c0f0f7210 */ /* 0x000fc60007f7e0ff */
[----:B-1----:R-:W4:Y:S04]  /*6a8e0*/  LDL.LU R22, [R1+0x2a70] ;  /* 0x002a700001167983 */ /* 0x002f280000300800 */
[----:B------:R-:W-:Y:S04]  /*6a8f0*/  STL [R1+0x2ab4], R14 ;  /* 0x002ab40e01007387 */ /* 0x000fe80000100800 */
[----:B------:R-:W-:Y:S04]  /*6a900*/  STL [R1+0x2aac], R16 ;  /* 0x002aac1001007387 */ /* 0x000fe80000100800 */
[----:B------:R-:W-:Y:S04]  /*6a910*/  STL [R1+0x2ad0], R13 ;  /* 0x002ad00d01007387 */ /* 0x000fe80000100800 */
[----:B------:R-:W-:Y:S01]  /*6a920*/  STL [R1+0x2aa4], R15 ;  /* 0x002aa40f01007387 */ /* 0x000fe20000100800 */
[----:B---3--:R-:W-:Y:S01]  /*6a930*/  IMAD.X R12, R12, 0x1, R0, P4 ;  /* 0x000000010c0c7824 */ /* 0x008fe200020e0600 */
[----:B------:R-:W-:-:S04]  /*6a940*/  IADD3 R19, P4, PT, R19, R60, RZ ;  /* 0x0000003c13137210 */ /* 0x000fc80007f9e0ff */
        /* <DEDUP_REMOVED lines=36> */
[----:B------:R-:W3:Y:S01]  /*6ab90*/  LDL.LU R4, [R1+0x2a44] ;  /* 0x002a440001047983 */ /* 0x000ee20000300800 */
[----:B------:R-:W-:-:S03]  /*6aba0*/  IMAD.X R23, R23, 0x1, R0, P2 ;  /* 0x0000000117177824 */ /* 0x000fc600010e0600 */
[----:B------:R-:W-:Y:S04]  /*6abb0*/  STL [R1+0x2a80], R39 ;  /* 0x002a802701007387 */ /* 0x000fe80000100800 */
[----:B------:R1:W-:Y:S04]  /*6abc0*/  STL [R1+0x2a78], R23 ;  /* 0x002a781701007387 */ /* 0x0003e80000100800 */
[----:B------:R-:W-:Y:S04]  /*6abd0*/  STL [R1+0x2a54], R34 ;  /* 0x002a542201007387 */ /* 0x000fe80000100800 */
[----:B-1----:R-:W3:Y:S04]  /*6abe0*/  LDL.LU R23, [R1+0x2a68] ;  /* 0x002a680001177983 */ /* 0x002ee80000300800 */
[----:B------:R-:W3:Y:S04]  /*6abf0*/  LDL.LU R17, [R1+0x2a3c] ;  /* 0x002a3c0001117983 */ /* 0x000ee80000300800 */
[----:B------:R-:W3:Y:S01]  /*6ac00*/  LDL.LU R14, [R1+0x2a60] ;  /* 0x002a6000010e7983 */ /* 0x000ee20000300800 */
[----:B--2---:R-:W-:-:S05]  /*6ac10*/  IADD3 R35, P2, PT, R35, R60, RZ ;  /* 0x0000003c23237210 */ /* 0x004fca0007f5e0ff */
[----:B------:R1:W-:Y:S04]  /*6ac20*/  STL [R1+0x2a4c], R35 ;  /* 0x002a4c2301007387 */ /* 0x0003e80000100800 */
[----:B-1----:R-:W2:Y:S04]  /*6ac30*/  LDL.LU R35, [R1+0x2a34] ;  /* 0x002a340001237983 */ /* 0x002ea80000300800 */
[----:B------:R-:W2:Y:S04]  /*6ac40*/  LDL.LU R16, [R1+0x2a58] ;  /* 0x002a580001107983 */ /* 0x000ea80000300800 */
[----:B------:R-:W2:Y:S04]  /*6ac50*/  LDL.LU R13, [R1+0x2a2c] ;  /* 0x002a2c00010d7983 */ /* 0x000ea80000300800 */
[----:B------:R-:W2:Y:S01]  /*6ac60*/  LDL.LU R15, [R1+0x2a50] ;  /* 0x002a5000010f7983 */ /* 0x000ea20000300800 */
[----:B----4-:R-:W-:-:S05]  /*6ac70*/  IMAD.X R22, R22, 0x1, R0, P3 ;  /* 0x0000000116167824 */ /* 0x010fca00018e0600 */
        /* <DEDUP_REMOVED lines=22> */
[----:B---3--:R-:W-:-:S05]  /*6ade0*/  IMAD.X R23, R23, 0x1, R0, P4 ;  /* 0x0000000117177824 */ /* 0x008fca00020e0600 */
[----:B------:R1:W-:Y:S04]  /*6adf0*/  STL [R1+0x2a68], R23 ;  /* 0x002a681701007387 */ /* 0x0003e80000100800 */
[----:B-1----:R-:W3:Y:S01]  /*6ae00*/  LDL.LU R23, [R1+0x29f8] ;  /* 0x0029f80001177983 */ /* 0x002ee20000300800 */
[-C--:B------:R-:W-:Y:S01]  /*6ae10*/  IADD3 R4, P3, PT, R4, R60.reuse, RZ ;  /* 0x0000003c04047210 */ /* 0x080fe20007f7e0ff */
[----:B------:R-:W-:Y:S01]  /*6ae20*/  IMAD.X R14, R14, 0x1, R0, P5 ;  /* 0x000000010e0e7824 */ /* 0x000fe200028e0600 */
[----:B------:R-:W-:-:S03]  /*6ae30*/  IADD3 R17, P4, PT, R17, R60, RZ ;  /* 0x0000003c11117210 */ /* 0x000fc60007f9e0ff */
[----:B------:R-:W-:Y:S01]  /*6ae40*/  STL [R1+0x2a44], R4 ;  /* 0x002a440401007387 */ /* 0x000fe20000100800 */
[----:B--2---:R-:W-:-:S05]  /*6ae50*/  IADD3 R35, P5, PT, R35, R60, RZ ;  /* 0x0000003c23237210 */ /* 0x004fca0007fbe0ff */
[----:B------:R1:W-:Y:S04]  /*6ae60*/  STL [R1+0x2a34], R35 ;  /* 0x002a342301007387 */ /* 0x0003e80000100800 */
[----:B------:R-:W-:Y:S04]  /*6ae70*/  STL [R1+0x2a3c], R17 ;  /* 0x002a3c1101007387 */ /* 0x000fe80000100800 */
[----:B-1----:R-:W2:Y:S01]  /*6ae80*/  LDL.LU R35, [R1+0x29cc] ;  /* 0x0029cc0001237983 */ /* 0x002ea20000300800 */
[--C-:B------:R-:W-:Y:S01]  /*6ae90*/  IMAD.X R16, R16, 0x1, R0.reuse, P6 ;  /* 0x0000000110107824 */ /* 0x100fe200030e0600 */
[-C--:B------:R-:W-:Y:S01]  /*6aea0*/  IADD3 R13, P6, PT, R13, R60.reuse, RZ ;  /* 0x0000003c0d0d7210 */ /* 0x080fe20007fde0ff */
[----:B------:R-:W-:Y:S01]  /*6aeb0*/  IMAD.X R15, R15, 0x1, R0, P1 ;  /* 0x000000010f0f7824 */ /* 0x000fe200008e0600 */
[----:B------:R-:W-:Y:S04]  /*6aec0*/  STL [R1+0x2a60], R14 ;  /* 0x002a600e01007387 */ /* 0x000fe80000100800 */
[----:B------:R-:W-:Y:S04]  /*6aed0*/  STL [R1+0x2a58], R16 ;  /* 0x002a581001007387 */ /* 0x000fe80000100800 */
[----:B------:R-:W-:Y:S01]  /*6aee0*/  STL [R1+0x2a2c], R13 ;  /* 0x002a2c0d01007387 */ /* 0x000fe20000100800 */
[----:B----4-:R-:W-:-:S03]  /*6aef0*/  IADD3 R12, P1, PT, R12, R60, RZ ;  /* 0x0000003c0c0c7210 */ /* 0x010fc60007f3e0ff */
        /* <DEDUP_REMOVED lines=38> */
[----:B------:R-:W4:Y:S01]  /*6b160*/  LDL.LU R4, [R1+0x29f0] ;  /* 0x0029f00001047983 */ /* 0x000f220000300800 */
[----:B------:R-:W-:-:S03]  /*6b170*/  IADD3 R22, P5, PT, R22, R60, RZ ;  /* 0x0000003c16167210 */ /* 0x000fc60007fbe0ff */
        /* <DEDUP_REMOVED lines=9> */
[----:B------:R-:W3:Y:S04]  /*6b210*/  LDL.LU R16, [R1+0x29b4] ;  /* 0x0029b40001107983 */ /* 0x000ee80000300800 */
[----:B------:R-:W3:Y:S04]  /*6b220*/  LDL.LU R13, [R1+0x29d8] ;  /* 0x0029d800010d7983 */ /* 0x000ee80000300800 */
[----:B------:R-:W3:Y:S01]  /*6b230*/  LDL.LU R15, [R1+0x29ac] ;  /* 0x0029ac00010f7983 */ /* 0x000ee20000300800 */
[----:B--2---:R-:W-:-:S05]  /*6b240*/  IADD3 R35, P6, PT, R35, R60, RZ ;  /* 0x0000003c23237210 */ /* 0x004fca0007fde0ff */
        /* <DEDUP_REMOVED lines=33> */
[----:B------:R-:W-:Y:S01]  /*6b460*/  IMAD.X R13, R13, 0x1, R0, P4 ;  /* 0x000000010d0d7824 */ /* 0x000fe200020e0600 */
[----:B------:R-:W-:-:S02]  /*6b470*/  IADD3 R16, P3, PT, R16, R60, RZ ;  /* 0x0000003c10107210 */ /* 0x000fc40007f7e0ff */
[----:B------:R-:W-:Y:S01]  /*6b480*/  IADD3 R15, P4, PT, R15, R60, RZ ;  /* 0x0000003c0f0f7210 */ /* 0x000fe20007f9e0ff */
[----:B------:R-:W-:Y:S04]  /*6b490*/  STL [R1+0x29bc], R14 ;  /* 0x0029bc0e01007387 */ /* 0x000fe80000100800 */
[----:B------:R-:W-:Y:S04]  /*6b4a0*/  STL [R1+0x29b4], R16 ;  /* 0x0029b41001007387 */ /* 0x000fe80000100800 */
[----:B------:R-:W-:Y:S01]  /*6b4b0*/  STL [R1+0x29d8], R13 ;  /* 0x0029d80d01007387 */ /* 0x000fe20000100800 */
[----:B--2---:R-:W-:-:S03]  /*6b4c0*/  IMAD.X R12, R12, 0x1, R0, P5 ;  /* 0x000000010c0c7824 */ /* 0x004fc600028e0600 */
        /* <DEDUP_REMOVED lines=38> */
[----:B------:R-:W2:Y:S01]  /*6b730*/  LDL.LU R4, [R1+0x294c] ;  /* 0x00294c0001047983 */ /* 0x000ea20000300800 */
[----:B------:R-:W-:-:S03]  /*6b740*/  IMAD.X R35, R35, 0x1, R0, P3 ;  /* 0x0000000123237824 */ /* 0x000fc600018e0600 */
[----:B------:R-:W-:Y:S04]  /*6b750*/  STL [R1+0x2988], R39 ;  /* 0x0029882701007387 */ /* 0x000fe80000100800 */
[----:B------:R1:W-:Y:S04]  /*6b760*/  STL [R1+0x2980], R35 ;  /* 0x0029802301007387 */ /* 0x0003e80000100800 */
[----:B------:R-:W-:Y:S04]  /*6b770*/  STL [R1+0x295c], R34 ;  /* 0x00295c2201007387 */ /* 0x000fe80000100800 */
[----:B-1----:R-:W2:Y:S04]  /*6b780*/  LDL.LU R35, [R1+0x2970] ;  /* 0x0029700001237983 */ /* 0x002ea80000300800 */
[----:B------:R-:W2:Y:S04]  /*6b790*/  LDL.LU R17, [R1+0x2944] ;  /* 0x0029440001117983 */ /* 0x000ea80000300800 */
[----:B------:R-:W2:Y:S01]  /*6b7a0*/  LDL.LU R14, [R1+0x2968] ;  /* 0x00296800010e7983 */ /* 0x000ea20000300800 */
[----:B----4-:R-:W-:-:S05]  /*6b7b0*/  IADD3 R22, P3, PT, R22, R60, RZ ;  /* 0x0000003c16167210 */ /* 0x010fca0007f7e0ff */
        /* <DEDUP_REMOVED lines=32> */
[----:B------:R-:W-:Y:S01]  /*6b9c0*/  IMAD.X R14, R14, 0x1, R0, P6 ;  /* 0x000000010e0e7824 */ /* 0x000fe200030e0600 */
[----:B------:R-:W-:-:S03]  /*6b9d0*/  IADD3 R17, P5, PT, R17, R60, RZ ;  /* 0x0000003c11117210 */ /* 0x000fc60007fbe0ff */
[----:B------:R-:W-:Y:S01]  /*6b9e0*/  STL [R1+0x294c], R4 ;  /* 0x00294c0401007387 */ /* 0x000fe20000100800 */
[----:B----4-:R-:W-:Y:S01]  /*6b9f0*/  IADD3 R22, P6, PT, R22, R60, RZ ;  /* 0x0000003c16167210 */ /* 0x010fe20007fde0ff */
[----:B------:R-:W-:-:S04]  /*6ba00*/  IMAD.X R16, R16, 0x1, R0, P1 ;  /* 0x0000000110107824 */ /* 0x000fc800008e0600 */
        /* <DEDUP_REMOVED lines=58> */
[----:B------:R-:W2:Y:S04]  /*6bdb0*/  LDL.LU R16, [R1+0x28bc] ;  /* 0x0028bc0001107983 */ /* 0x000ea80000300800 */
[----:B------:R-:W2:Y:S04]  /*6bdc0*/  LDL.LU R13, [R1+0x28e0] ;  /* 0x0028e000010d7983 */ /* 0x000ea80000300800 */
[----:B------:R-:W2:Y:S01]  /*6bdd0*/  LDL.LU R15, [R1+0x28b4] ;  /* 0x0028b400010f7983 */ /* 0x000ea20000300800 */
[----:B----4-:R-:W-:-:S05]  /*6bde0*/  IADD3 R22, P1, PT, R22, R60, RZ ;  /* 0x0000003c16167210 */ /* 0x010fca0007f3e0ff */
        /* <DEDUP_REMOVED lines=33> */
[----:B------:R-:W-:Y:S01]  /*6c000*/  IMAD.X R13, R13, 0x1, R0, P5 ;  /* 0x000000010d0d7824 */ /* 0x000fe200028e0600 */
[----:B------:R-:W-:-:S02]  /*6c010*/  IADD3 R16, P4, PT, R16, R60, RZ ;  /* 0x0000003c10107210 */ /* 0x000fc40007f9e0ff */
[----:B------:R-:W-:Y:S01]  /*6c020*/  IADD3 R15, P5, PT, R15, R60, RZ ;  /* 0x0000003c0f0f7210 */ /* 0x000fe20007fbe0ff */
[----:B------:R-:W-:Y:S04]  /*6c030*/  STL [R1+0x28c4], R14 ;  /* 0x0028c40e01007387 */ /* 0x000fe80000100800 */
[----:B------:R-:W-:Y:S04]  /*6c040*/  STL [R1+0x28bc], R16 ;  /* 0x0028bc1001007387 */ /* 0x000fe80000100800 */
[----:B------:R-:W-:Y:S01]  /*6c050*/  STL [R1+0x28e0], R13 ;  /* 0x0028e00d01007387 */ /* 0x000fe20000100800 */
[----:B----4-:R-:W-:-:S03]  /*6c060*/  IMAD.X R12, R12, 0x1, R0, P6 ;  /* 0x000000010c0c7824 */ /* 0x010fc600030e0600 */
        /* <DEDUP_REMOVED lines=38> */
[----:B------:R-:W4:Y:S01]  /*6c2d0*/  LDL.LU R4, [R1+0x2854] ;  /* 0x0028540001047983 */ /* 0x000f220000300800 */
[----:B------:R-:W-:-:S03]  /*6c2e0*/  IMAD.X R22, R22, 0x1, R0, P4 ;  /* 0x0000000116167824 */ /* 0x000fc600020e0600 */
        /* <DEDUP_REMOVED lines=1988> */
[--C-:B----4-:R-:W-:Y:S01]  /*73f30*/  IMAD.X R4, R4, 0x1, R0.reuse, P1 ;  /* 0x0000000104047824 */ /* 0x110fe200008e0600 */
[----:B------:R-:W-:Y:S01]  /*73f40*/  IADD3 R22, P1, PT, R22, R60, RZ ;  /* 0x0000003c16167210 */ /* 0x000fe20007f3e0ff */
[----:B------:R-:W-:-:S04]  /*73f50*/  IMAD.X R17, R17, 0x1, R0, P2 ;  /* 0x0000000111117824 */ /* 0x000fc800010e0600 */
[----:B------:R1:W-:Y:S04]  /*73f60*/  STL [R1+0x1e24], R22 ;  /* 0x001e241601007387 */ /* 0x0003e80000100800 */
        /* <DEDUP_REMOVED lines=12> */
[----:B------:R1:W-:Y:S01]  /*74030*/  STL [R1+0x1e38], R13 ;  /* 0x001e380d01007387 */ /* 0x0003e20000100800 */
[----:B--2---:R-:W-:-:S03]  /*74040*/  IMAD.X R12, R12, 0x1, R0, P5 ;  /* 0x000000010c0c7824 */ /* 0x004fc600028e0600 */
[----:B------:R2:W-:Y:S01]  /*74050*/  STL [R1+0x1e0c], R15 ;  /* 0x001e0c0f01007387 */ /* 0x0005e20000100800 */
[----:B------:R-:W-:-:S03]  /*74060*/  IADD3 R19, P5, PT, R19, R60, RZ ;  /* 0x0000003c13137210 */ /* 0x000fc60007fbe0ff */
[----:B------:R0:W-:Y:S01]  /*74070*/  STL [R1+0x1e30], R12 ;  /* 0x001e300c01007387 */ /* 0x0001e20000100800 */
[----:B------:R-:W-:-:S03]  /*74080*/  IMAD.X R11, R11, 0x1, R0, P6 ;  /* 0x000000010b0b7824 */ /* 0x000fc600030e0600 */
        /* <DEDUP_REMOVED lines=32> */
[----:B------:R0:W-:Y:S04]  /*74290*/  STL [R1+0x1dc4], R38 ;  /* 0x001dc42601007387 */ /* 0x0001e80000100800 */
[----:B------:R-:W3:Y:S04]  /*742a0*/  LDL.LU R4, [R1+0x1dac] ;  /* 0x001dac0001047983 */ /* 0x000ee80000300800 */
[----:B------:R0:W-:Y:S04]  /*742b0*/  STL [R1+0x1de8], R39 ;  /* 0x001de82701007387 */ /* 0x0001e80000100800 */
[----:B-1----:R-:W3:Y:S01]  /*742c0*/  LDL.LU R13, [R1+0x1dd0] ;  /* 0x001dd000010d7983 */ /* 0x002ee20000300800 */
[----:B------:R-:W-:Y:S01]  /*742d0*/  IADD3 R34, P2, PT, R34, R60, RZ ;  /* 0x0000003c22227210 */ /* 0x000fe20007f5e0ff */
[----:B------:R-:W-:-:S04]  /*742e0*/  IMAD.X R35, R35, 0x1, R0, P3 ;  /* 0x0000000123237824 */ /* 0x000fc800018e0600 */
[----:B------:R1:W-:Y:S04]  /*742f0*/  STL [R1+0x1dbc], R34 ;  /* 0x001dbc2201007387 */ /* 0x0003e80000100800 */
[----:B------:R0:W-:Y:S04]  /*74300*/  STL [R1+0x1de0], R35 ;  /* 0x001de02301007387 */ /* 0x0001e80000100800 */
[----:B------:R-:W3:Y:S04]  /*74310*/  LDL.LU R17, [R1+0x1da4] ;  /* 0x001da40001117983 */ /* 0x000ee80000300800 */
[----:B------:R-:W3:Y:S04]  /*74320*/  LDL.LU R14, [R1+0x1dc8] ;  /* 0x001dc800010e7983 */ /* 0x000ee80000300800 */
[----:B------:R-:W3:Y:S01]  /*74330*/  LDL.LU R16, [R1+0x1d9c] ;  /* 0x001d9c0001107983 */ /* 0x000ee20000300800 */
[----:B----4-:R-:W-:-:S05]  /*74340*/  IADD3 R22, P3, PT, R22, R60, RZ ;  /* 0x0000003c16167210 */ /* 0x010fca0007f7e0ff */
[----:B------:R4:W-:Y:S04]  /*74350*/  STL [R1+0x1db4], R22 ;  /* 0x001db41601007387 */ /* 0x0009e80000100800 */
[----:B--2---:R-:W2:Y:S04]  /*74360*/  LDL.LU R15, [R1+0x1dc0] ;  /* 0x001dc000010f7983 */ /* 0x004ea80000300800 */
[----:B0-----:R-:W2:Y:S04]  /*74370*/  LDL.LU R12, [R1+0x1d94] ;  /* 0x001d9400010c7983 */ /* 0x001ea80000300800 */
[----:B------:R-:W2:Y:S01]  /*74380*/  LDL.LU R19, [R1+0x1db8] ;  /* 0x001db80001137983 */ /* 0x000ea20000300800 */
        /* <DEDUP_REMOVED lines=19> */
[----:B-1----:R-:W3:Y:S04]  /*744c0*/  LDL.LU R34, [R1+0x1d70] ;  /* 0x001d700001227983 */ /* 0x002ee80000300800 */
[----:B------:R-:W3:Y:S04]  /*744d0*/  LDL.LU R35, [R1+0x1d44] ;  /* 0x001d440001237983 */ /* 0x000ee80000300800 */
[----:B----4-:R-:W4:Y:S04]  /*744e0*/  LDL.LU R22, [R1+0x1d68] ;  /* 0x001d680001167983 */ /* 0x010f280000300800 */
[----:B0-----:R-:W4:Y:S01]  /*744f0*/  LDL.LU R23, [R1+0x1d3c] ;  /* 0x001d3c0001177983 */ /* 0x001f220000300800 */
[----:B------:R-:W-:-:S05]  /*74500*/  IMAD.X R13, R13, 0x1, R0, P5 ;  /* 0x000000010d0d7824 */ /* 0x000fca00028e0600 */
[----:B------:R0:W-:Y:S02]  /*74510*/  STL [R1+0x1dd0], R13 ;  /* 0x001dd00d01007387 */ /* 0x0001e40000100800 */
[----:B0-----:R-:W0:Y:S01]  /*74520*/  LDC R13, c[0x0][0x3ac] ;  /* 0x0000eb00ff0d7b82 */ /* 0x001e220000000800 */
[----:B------:R-:W-:-:S05]  /*74530*/  IADD3 R4, P4, PT, R4, R60, RZ ;  /* 0x0000003c04047210 */ /* 0x000fca0007f9e0ff */
[----:B------:R0:W-:Y:S01]  /*74540*/  STL [R1+0x1dac], R4 ;  /* 0x001dac0401007387 */ /* 0x0001e20000100800 */
[-C--:B------:R-:W-:Y:S01]  /*74550*/  IADD3 R17, P5, PT, R17, R60.reuse, RZ ;  /* 0x0000003c11117210 */ /* 0x080fe20007fbe0ff */
[----:B------:R-:W-:Y:S01]  /*74560*/  IMAD.X R14, R14, 0x1, R0, P6 ;  /* 0x000000010e0e7824 */ /* 0x000fe200030e0600 */
[----:B------:R-:W-:-:S03]  /*74570*/  IADD3 R16, P6, PT, R16, R60, RZ ;  /* 0x0000003c10107210 */ /* 0x000fc60007fde0ff */
[----:B------:R1:W-:Y:S01]  /*74580*/  STL [R1+0x1da4], R17 ;  /* 0x001da41101007387 */ /* 0x0003e20000100800 */
[----:B0-----:R-:W-:-:S04]  /*74590*/  IMAD.SHL.U32 R4, R13, 0x40, RZ ;  /* 0x000000400d047824 */ /* 0x001fc800078e00ff */
[----:B------:R-:W-:Y:S02]  /*745a0*/  IMAD.SHL.U32 R4, R4, 0x2, RZ ;  /* 0x0000000204047824 */ /* 0x000fe400078e00ff */
[--C-:B--2---:R-:W-:Y:S01]  /*745b0*/  IMAD.X R15, R15, 0x1, R0.reuse, P1 ;  /* 0x000000010f0f7824 */ /* 0x104fe200008e0600 */
[----:B------:R-:W-:Y:S01]  /*745c0*/  IADD3 R12, P1, PT, R12, R60, RZ ;  /* 0x0000003c0c0c7210 */ /* 0x000fe20007f3e0ff */
[----:B------:R0:W-:Y:S01]  /*745d0*/  STL [R1+0x1dc8], R14 ;  /* 0x001dc80e01007387 */ /* 0x0001e20000100800 */
[----:B------:R-:W-:-:S03]  /*745e0*/  IMAD.X R19, R19, 0x1, R0, P2 ;  /* 0x0000000113137824 */ /* 0x000fc600010e0600 */
[----:B------:R2:W-:Y:S04]  /*745f0*/  STL [R1+0x1d9c], R16 ;  /* 0x001d9c1001007387 */ /* 0x0005e80000100800 */
[----:B------:R0:W-:Y:S04]  /*74600*/  STL [R1+0x1dc0], R15 ;  /* 0x001dc00f01007387 */ /* 0x0001e80000100800 */
[----:B------:R0:W-:Y:S04]  /*74610*/  STL [R1+0x1d94], R12 ;  /* 0x001d940c01007387 */ /* 0x0001e80000100800 */
[----:B------:R0:W-:Y:S01]  /*74620*/  STL [R1+0x1db8], R19 ;  /* 0x001db81301007387 */ /* 0x0001e20000100800 */
[----:B---3--:R-:W-:Y:S01]  /*74630*/  IADD3 R11, P2, PT, R11, R4, RZ ;  /* 0x000000040b0b7210 */ /* 0x008fe20007f5e0ff */
[----:B------:R-:W-:-:S04]  /*74640*/  IMAD.X R28, R28, 0x1, R0, P3 ;  /* 0x000000011c1c7824 */ /* 0x000fc800018e0600 */
        /* <DEDUP_REMOVED lines=35> */
[----:B----4-:R-:W-:-:S03]  /*74880*/  IMAD.X R22, R22, 0x1, R2, P6 ;  /* 0x0000000116167824 */ /* 0x010fc600030e0602 */
[----:B------:R-:W4:Y:S01]  /*74890*/  LDL.LU R8, [R1+0x1d60] ;  /* 0x001d600001087983 */ /* 0x000f220000300800 */
[----:B------:R-:W-:-:S03]  /*748a0*/  IADD3 R23, P6, PT, R23, R4, RZ ;  /* 0x0000000417177210 */ /* 0x000fc60007fde0ff */
[----:B------:R0:W-:Y:S04]  /*748b0*/  STL [R1+0x1d44], R35 ;  /* 0x001d442301007387 */ /* 0x0001e80000100800 */
[----:B------:R-:W4:Y:S04]  /*748c0*/  LDL.LU R5, [R1+0x1d34] ;  /* 0x001d340001057983 */ /* 0x000f280000300800 */
[----:B------:R0:W-:Y:S04]  /*748d0*/  STL [R1+0x1d68], R22 ;  /* 0x001d681601007387 */ /* 0x0001e80000100800 */
[----:B------:R-:W4:Y:S04]  /*748e0*/  LDL.LU R18, [R1+0x1d58] ;  /* 0x001d580001127983 */ /* 0x000f280000300800 */
[----:B------:R2:W-:Y:S04]  /*748f0*/  STL [R1+0x1d3c], R23 ;  /* 0x001d3c1701007387 */ /* 0x0005e80000100800 */
[----:B-1----:R-:W4:Y:S04]  /*74900*/  LDL.LU R17, [R1+0x1d2c] ;  /* 0x001d2c0001117983 */ /* 0x002f280000300800 */
[----:B0-----:R-:W4:Y:S04]  /*74910*/  LDL.LU R14, [R1+0x1d50] ;  /* 0x001d5000010e7983 */ /* 0x001f280000300800 */
[----:B--2---:R-:W2:Y:S04]  /*74920*/  LDL.LU R16, [R1+0x1d24] ;  /* 0x001d240001107983 */ /* 0x004ea80000300800 */
[----:B------:R-:W2:Y:S04]  /*74930*/  LDL.LU R13, [R1+0x1d48] ;  /* 0x001d4800010d7983 */ /* 0x000ea80000300800 */
[----:B------:R-:W2:Y:S04]  /*74940*/  LDL.LU R15, [R1+0x1d1c] ;  /* 0x001d1c00010f7983 */ /* 0x000ea80000300800 */
[----:B------:R-:W2:Y:S04]  /*74950*/  LDL.LU R12, [R1+0x1d40] ;  /* 0x001d4000010c7983 */ /* 0x000ea80000300800 */
[----:B------:R-:W2:Y:S04]  /*74960*/  LDL.LU R19, [R1+0x1d14] ;  /* 0x001d140001137983 */ /* 0x000ea80000300800 */
[----:B---3--:R-:W3:Y:S04]  /*74970*/  LDL.LU R11, [R1+0x1d38] ;  /* 0x001d3800010b7983 */ /* 0x008ee80000300800 */
        /* <DEDUP_REMOVED lines=20> */
[----:B----4-:R-:W-:Y:S01]  /*74ac0*/  IMAD.X R8, R8, 0x1, R2, P1 ;  /* 0x0000000108087824 */ /* 0x010fe200008e0602 */
[----:B------:R-:W-:-:S04]  /*74ad0*/  IADD3 R5, P1, PT, R5, R4, RZ ;  /* 0x0000000405057210 */ /* 0x000fc80007f3e0ff */
[----:B------:R0:W-:Y:S01]  /*74ae0*/  STL [R1+0x1d60], R8 ;  /* 0x001d600801007387 */ /* 0x0001e20000100800 */
[----:B------:R-:W-:-:S03]  /*74af0*/  IMAD.X R18, R18, 0x1, R2, P2 ;  /* 0x0000000112127824 */ /* 0x000fc600010e0602 */
[----:B------:R1:W-:Y:S01]  /*74b00*/  STL [R1+0x1d34], R5 ;  /* 0x001d340501007387 */ /* 0x0003e20000100800 */
[----:B------:R-:W-:-:S03]  /*74b10*/  IADD3 R17, P2, PT, R17, R4, RZ ;  /* 0x0000000411117210 */ /* 0x000fc60007f5e0ff */
[----:B------:R4:W-:Y:S01]  /*74b20*/  STL [R1+0x1d58], R18 ;  /* 0x001d581201007387 */ /* 0x0009e20000100800 */
[----:B------:R-:W-:-:S03]  /*74b30*/  IMAD.X R14, R14, 0x1, R2, P3 ;  /* 0x000000010e0e7824 */ /* 0x000fc600018e0602 */
[----:B------:R0:W-:Y:S01]  /*74b40*/  STL [R1+0x1d2c], R17 ;  /* 0x001d2c1101007387 */ /* 0x0001e20000100800 */
[----:B--2---:R-:W-:-:S03]  /*74b50*/  IADD3 R16, P3, PT, R16, R4, RZ ;  /* 0x0000000410107210 */ /* 0x004fc60007f7e0ff */
        /* <DEDUP_REMOVED lines=9> */
[----:B---3--:R-:W-:-:S03]  /*74bf0*/  IMAD.X R11, R11, 0x1, R2, P6 ;  /* 0x000000010b0b7824 */ /* 0x008fc600030e0602 */
        /* <DEDUP_REMOVED lines=38> */
[----:B0-----:R-:W3:Y:S01]  /*74e60*/  LDL.LU R8, [R1+0x1cbc] ;  /* 0x001cbc0001087983 */ /* 0x001ee20000300800 */
[----:B------:R-:W-:-:S03]  /*74e70*/  IMAD.X R23, R23, 0x1, R2, P4 ;  /* 0x0000000117177824 */ /* 0x000fc600020e0602 */
[----:B------:R0:W-:Y:S04]  /*74e80*/  STL [R1+0x1cf0], R35 ;  /* 0x001cf02301007387 */ /* 0x0001e80000100800 */
[----:B-1----:R-:W3:Y:S04]  /*74e90*/  LDL.LU R5, [R1+0x1ce0] ;  /* 0x001ce00001057983 */ /* 0x002ee80000300800 */
[----:B------:R1:W-:Y:S04]  /*74ea0*/  STL [R1+0x1cc4], R22 ;  /* 0x001cc41601007387 */ /* 0x0003e80000100800 */
[----:B----4-:R-:W4:Y:S04]  /*74eb0*/  LDL.LU R18, [R1+0x1cb4] ;  /* 0x001cb40001127983 */ /* 0x010f280000300800 */
[----:B------:R0:W-:Y:S04]  /*74ec0*/  STL [R1+0x1ce8], R23 ;  /* 0x001ce81701007387 */ /* 0x0001e80000100800 */
[----:B------:R-:W4:Y:S04]  /*74ed0*/  LDL.LU R17, [R1+0x1cd8] ;  /* 0x001cd80001117983 */ /* 0x000f280000300800 */
        /* <DEDUP_REMOVED lines=25> */
[----:B-1----:R-:W3:Y:S04]  /*75070*/  LDL.LU R22, [R1+0x1c70] ;  /* 0x001c700001167983 */ /* 0x002ee80000300800 */
[----:B------:R-:W3:Y:S01]  /*75080*/  LDL.LU R23, [R1+0x1c44] ;  /* 0x001c440001177983 */ /* 0x000ee20000300800 */
[----:B------:R-:W-:Y:S01]  /*75090*/  IADD3 R8, P4, PT, R8, R4, RZ ;  /* 0x0000000408087210 */ /* 0x000fe20007f9e0ff */
[----:B------:R-:W-:-:S04]  /*750a0*/  IMAD.X R5, R5, 0x1, R2, P5 ;  /* 0x0000000105057824 */ /* 0x000fc800028e0602 */
[----:B------:R0:W-:Y:S01]  /*750b0*/  STL [R1+0x1cbc], R8 ;  /* 0x001cbc0801007387 */ /* 0x0001e20000100800 */
[----:B----4-:R-:W-:-:S03]  /*750c0*/  IADD3 R18, P5, PT, R18, R4, RZ ;  /* 0x0000000412127210 */ /* 0x010fc60007fbe0ff */
        /* <DEDUP_REMOVED lines=54> */
[----:B0-----:R-:W3:Y:S01]  /*75430*/  LDL.LU R8, [R1+0x1c68] ;  /* 0x001c680001087983 */ /* 0x001ee20000300800 */
[----:B------:R-:W-:-:S03]  /*75440*/  IADD3 R23, P1, PT, R23, R4, RZ ;  /* 0x0000000417177210 */ /* 0x000fc60007f3e0ff */
[----:B------:R0:W-:Y:S04]  /*75450*/  STL [R1+0x1c4c], R35 ;  /* 0x001c4c2301007387 */ /* 0x0001e80000100800 */
[----:B-1----:R-:W3:Y:S04]  /*75460*/  LDL.LU R5, [R1+0x1c3c] ;  /* 0x001c3c0001057983 */ /* 0x002ee80000300800 */
[----:B------:R1:W-:Y:S04]  /*75470*/  STL [R1+0x1c70], R22 ;  /* 0x001c701601007387 */ /* 0x0003e80000100800 */
[----:B----4-:R-:W4:Y:S04]  /*75480*/  LDL.LU R18, [R1+0x1c60] ;  /* 0x001c600001127983 */ /* 0x010f280000300800 */
[----:B------:R0:W-:Y:S04]  /*75490*/  STL [R1+0x1c44], R23 ;  /* 0x001c441701007387 */ /* 0x0001e80000100800 */
        /* <DEDUP_REMOVED lines=28> */
[----:B------:R-:W-:Y:S01]  /*75660*/  IMAD.X R8, R8, 0x1, R2, P2 ;  /* 0x0000000108087824 */ /* 0x000fe200010e0602 */
[----:B------:R-:W-:-:S04]  /*75670*/  IADD3 R5, P2, PT, R5, R4, RZ ;  /* 0x0000000405057210 */ /* 0x000fc80007f5e0ff */
[----:B------:R0:W-:Y:S01]  /*75680*/  STL [R1+0x1c68], R8 ;  /* 0x001c680801007387 */ /* 0x0001e20000100800 */
[----:B----4-:R-:W-:-:S03]  /*75690*/  IMAD.X R18, R18, 0x1, R2, P3 ;  /* 0x0000000112127824 */ /* 0x010fc600018e0602 */
        /* <DEDUP_REMOVED lines=59> */
[----:B--2---:R-:W2:Y:S04]  /*75a50*/  LDL.LU R18, [R1+0x1bbc] ;  /* 0x001bbc0001127983 */ /* 0x004ea80000300800 */
[----:B------:R0:W-:Y:S04]  /*75a60*/  STL [R1+0x1bf0], R23 ;  /* 0x001bf01701007387 */ /* 0x0001e80000100800 */
[----:B----4-:R-:W4:Y:S04]  /*75a70*/  LDL.LU R17, [R1+0x1be0] ;  /* 0x001be00001117983 */ /* 0x010f280000300800 */
[----:B------:R-:W4:Y:S04]  /*75a80*/  LDL.LU R14, [R1+0x1bb4] ;  /* 0x001bb400010e7983 */ /* 0x000f280000300800 */
[----:B------:R-:W4:Y:S04]  /*75a90*/  LDL.LU R16, [R1+0x1bd8] ;  /* 0x001bd80001107983 */ /* 0x000f280000300800 */
[----:B------:R-:W4:Y:S04]  /*75aa0*/  LDL.LU R13, [R1+0x1bac] ;  /* 0x001bac00010d7983 */ /* 0x000f280000300800 */
        /* <DEDUP_REMOVED lines=27> */
[----:B--2---:R-:W-:-:S03]  /*75c60*/  IADD3 R18, P6, PT, R18, R4, RZ ;  /* 0x0000000412127210 */ /* 0x004fc60007fde0ff */
[----:B------:R1:W-:Y:S01]  /*75c70*/  STL [R1+0x1be8], R5 ;  /* 0x001be80501007387 */ /* 0x0003e20000100800 */
[----:B----4-:R-:W-:-:S03]  /*75c80*/  IMAD.X R17, R17, 0x1, R2, P1 ;  /* 0x0000000111117824 */ /* 0x010fc600008e0602 */
        /* <DEDUP_REMOVED lines=90> */
[----:B--2---:R-:W-:-:S03]  /*76230*/  IMAD.X R18, R18, 0x1, R2, P4 ;  /* 0x0000000112127824 */ /* 0x004fc600020e0602 */
[----:B------:R1:W-:Y:S01]  /*76240*/  STL [R1+0x1b44], R5 ;  /* 0x001b440501007387 */ /* 0x0003e20000100800 */
[----:B----4-:R-:W-:-:S03]  /*76250*/  IADD3 R17, P4, PT, R17, R4, RZ ;  /* 0x0000000411117210 */ /* 0x010fc60007f9e0ff */
        /* <DEDUP_REMOVED lines=238> */
[----:B0-----:R-:W4:Y:S01]  /*77140*/  LDL.LU R8, [R1+0x19d4] ;  /* 0x0019d40001087983 */ /* 0x001f220000300800 */
[----:B------:R-:W-:-:S03]  /*77150*/  IMAD.X R23, R23, 0x1, R2, P1 ;  /* 0x0000000117177824 */ /* 0x000fc600008e0602 */
[----:B------:R0:W-:Y:S04]  /*77160*/  STL [R1+0x1a08], R35 ;  /* 0x001a082301007387 */ /* 0x0001e80000100800 */
[----:B-1----:R-:W4:Y:S04]  /*77170*/  LDL.LU R5, [R1+0x19f8] ;  /* 0x0019f80001057983 */ /* 0x002f280000300800 */
[----:B------:R1:W-:Y:S04]  /*77180*/  STL [R1+0x19dc], R22 ;  /* 0x0019dc1601007387 */ /* 0x0003e80000100800 */
[----:B--2---:R-:W2:Y:S04]  /*77190*/  LDL.LU R18, [R1+0x19cc] ;  /* 0x0019cc0001127983 */ /* 0x004ea80000300800 */
[----:B------:R0:W-:Y:S04]  /*771a0*/  STL [R1+0x1a00], R23 ;  /* 0x001a001701007387 */ /* 0x0001e80000100800 */
[----:B---3--:R-:W3:Y:S04]  /*771b0*/  LDL.LU R17, [R1+0x19f0] ;  /* 0x0019f00001117983 */ /* 0x008ee80000300800 */
        /* <DEDUP_REMOVED lines=25> */
[----:B-1----:R-:W4:Y:S04]  /*77350*/  LDL.LU R22, [R1+0x1988] ;  /* 0x0019880001167983 */ /* 0x002f280000300800 */
[----:B------:R-:W4:Y:S01]  /*77360*/  LDL.LU R23, [R1+0x195c] ;  /* 0x00195c0001177983 */ /* 0x000f220000300800 */
[----:B------:R-:W-:Y:S01]  /*77370*/  IADD3 R8, P1, PT, R8, R4, RZ ;  /* 0x0000000408087210 */ /* 0x000fe20007f3e0ff */
[----:B------:R-:W-:-:S04]  /*77380*/  IMAD.X R5, R5, 0x1, R2, P2 ;  /* 0x0000000105057824 */ /* 0x000fc800010e0602 */
[----:B------:R0:W-:Y:S01]  /*77390*/  STL [R1+0x19d4], R8 ;  /* 0x0019d40801007387 */ /* 0x0001e20000100800 */
[----:B--2---:R-:W-:-:S03]  /*773a0*/  IADD3 R18, P2, PT, R18, R4, RZ ;  /* 0x0000000412127210 */ /* 0x004fc60007f5e0ff */
[----:B------:R1:W-:Y:S01]  /*773b0*/  STL [R1+0x19f8], R5 ;  /* 0x0019f80501007387 */ /* 0x0003e20000100800 */
[----:B---3--:R-:W-:-:S03]  /*773c0*/  IMAD.X R17, R17, 0x1, R2, P3 ;  /* 0x0000000111117824 */ /* 0x008fc600018e0602 */
[----:B------:R2:W-:Y:S01]  /*773d0*/  STL [R1+0x19cc], R18 ;  /* 0x0019cc1201007387 */ /* 0x0005e20000100800 */
[----:B----4-:R-:W-:-:S03]  /*773e0*/  IADD3 R14, P3, PT, R14, R4, RZ ;  /* 0x000000040e0e7210 */ /* 0x010fc60007f7e0ff */
        /* <DEDUP_REMOVED lines=50> */
[----:B0-----:R-:W4:Y:S01]  /*77710*/  LDL.LU R8, [R1+0x1980] ;  /* 0x0019800001087983 */ /* 0x001f220000300800 */
[----:B------:R-:W-:-:S03]  /*77720*/  IADD3 R23, P4, PT, R23, R4, RZ ;  /* 0x0000000417177210 */ /* 0x000fc60007f9e0ff */
        /* <DEDUP_REMOVED lines=33> */
[----:B------:R-:W-:Y:S01]  /*77940*/  IMAD.X R8, R8, 0x1, R2, P5 ;  /* 0x0000000108087824 */ /* 0x000fe200028e0602 */
[----:B------:R-:W-:-:S04]  /*77950*/  IADD3 R5, P5, PT, R5, R4, RZ ;  /* 0x0000000405057210 */ /* 0x000fc80007fbe0ff */
[----:B------:R0:W-:Y:S01]  /*77960*/  STL [R1+0x1980], R8 ;  /* 0x0019800801007387 */ /* 0x0001e20000100800 */
[----:B--2---:R-:W-:-:S03]  /*77970*/  IMAD.X R18, R18, 0x1, R2, P6 ;  /* 0x0000000112127824 */ /* 0x004fc600030e0602 */
[----:B------:R1:W-:Y:S01]  /*77980*/  STL [R1+0x1954], R5 ;  /* 0x0019540501007387 */ /* 0x0003e20000100800 */
[----:B---3--:R-:W-:-:S03]  /*77990*/  IADD3 R17, P6, PT, R17, R4, RZ ;  /* 0x0000000411117210 */ /* 0x008fc60007fde0ff */
        /* <DEDUP_REMOVED lines=645> */
[----:B------:R-:W0:Y:S02]  /*7a1f0*/  S2R R3, SR_TID.X ;  /* 0x0000000000037919 */ /* 0x000e240000002100 */
[----:B0-----:R-:W-:-:S05]  /*7a200*/  LOP3.LUT R3, R3, 0x1f, RZ, 0xc0, !PT ;  /* 0x0000001f03037812 */ /* 0x001fca00078ec0ff */
[----:B------:R-:W-:Y:S01]  /*7a210*/  IMAD.SHL.U32 R3, R3, 0x2, RZ ;  /* 0x0000000203037824 */ /* 0x000fe200078e00ff */
[----:B------:R-:W-:Y:S01]  /*7a220*/  IADD3 R8, P5, PT, R8, R4, RZ ;  /* 0x0000000408087210 */ /* 0x000fe20007fbe0ff */
[----:B------:R-:W-:-:S04]  /*7a230*/  IMAD.X R5, R5, 0x1, R2, P6 ;  /* 0x0000000105057824 */ /* 0x000fc800030e0602 */
[----:B------:R-:W-:Y:S01]  /*7a240*/  STL [R1+0x304c], R8 ;  /* 0x00304c0801007387 */ /* 0x000fe20000100800 */
        /* <DEDUP_REMOVED lines=48> */
[----:B------:R-:W-:-:S03]  /*7a550*/  IMAD.X R39, R39, 0x1, R2, P1 ;  /* 0x0000000127277824 */ /* 0x000fc600008e0602 */
[----:B------:R2:W-:Y:S01]  /*7a560*/  STL [R1+0x3078], R38 ;  /* 0x0030782601007387 */ /* 0x0005e20000100800 */
[----:B------:R-:W-:-:S03]  /*7a570*/  IMAD.X R34, R34, 0x1, R2, P2 ;  /* 0x0000000122227824 */ /* 0x000fc600010e0602 */
[----:B------:R2:W-:Y:S01]  /*7a580*/  STL [R1+0x3080], R39 ;  /* 0x0030802701007387 */ /* 0x0005e20000100800 */
[----:B------:R-:W-:Y:S02]  /*7a590*/  IMAD.MOV.U32 R4, RZ, RZ, R10 ;  /* 0x000000ffff047224 */ /* 0x000fe400078e000a */
[--C-:B------:R-:W-:Y:S02]  /*7a5a0*/  IMAD.X R35, R35, 0x1, R2.reuse, P3 ;  /* 0x0000000123237824 */ /* 0x100fe400018e0602 */
[----:B0-----:R-:W-:Y:S02]  /*7a5b0*/  IMAD.MOV.U32 R5, RZ, RZ, R7 ;  /* 0x000000ffff057224 */ /* 0x001fe400078e0007 */
[--C-:B------:R-:W-:Y:S01]  /*7a5c0*/  IMAD.X R22, R22, 0x1, R2.reuse, P4 ;  /* 0x0000000116167824 */ /* 0x100fe200020e0602 */
[----:B------:R2:W-:Y:S01]  /*7a5d0*/  STL [R1+0x3088], R34 ;  /* 0x0030882201007387 */ /* 0x0005e20000100800 */
[----:B------:R-:W-:Y:S02]  /*7a5e0*/  IMAD.MOV.U32 R8, RZ, RZ, R9 ;  /* 0x000000ffff087224 */ /* 0x000fe400078e0009 */
[----:B------:R-:W-:Y:S01]  /*7a5f0*/  IMAD.X R23, R23, 0x1, R2, P5 ;  /* 0x0000000117177824 */ /* 0x000fe200028e0602 */
[----:B------:R2:W-:Y:S01]  /*7a600*/  STL [R1+0x3090], R35 ;  /* 0x0030902301007387 */ /* 0x0005e20000100800 */
[----:B------:R-:W-:-:S03]  /*7a610*/  IMAD.MOV.U32 R9, RZ, RZ, R6 ;  /* 0x000000ffff097224 */ /* 0x000fc600078e0006 */
[----:B------:R2:W-:Y:S04]  /*7a620*/  STL [R1+0x3098], R22 ;  /* 0x0030981601007387 */ /* 0x0005e80000100800 */
[----:B------:R2:W-:Y:S04]  /*7a630*/  STL.64 [R1+0x1878], R4 ;  /* 0x0018780401007387 */ /* 0x0005e80000100a00 */
[----:B------:R2:W-:Y:S04]  /*7a640*/  STL [R1+0x30a0], R23 ;  /* 0x0030a01701007387 */ /* 0x0005e80000100800 */
[----:B------:R2:W-:Y:S01]  /*7a650*/  STL.64 [R1+0x1880], R8 ;  /* 0x0018800801007387 */ /* 0x0005e20000100a00 */
[----:B------:R-:W-:Y:S05]  /*7a660*/  @P0 BRA `(.L_x_1) ;  /* 0xfffffa3800ec0947 */ /* 0x000fea000383ffff */
[----:B------:R-:W3:Y:S04]  /*7a670*/  LDL.LU R61, [R1+0x974] ;  /* 0x00097400013d7983 */ /* 0x000ee80000300800 */
[----:B---3--:R0:W-:Y:S04]  /*7a680*/  STL [R1+0x3270], R61 ;  /* 0x0032703d01007387 */ /* 0x0081e80000100800 */
[----:B0-----:R-:W3:Y:S04]  /*7a690*/  LDL.LU R61, [R1+0x1034] ;  /* 0x00103400013d7983 */ /* 0x001ee80000300800 */
[----:B---3--:R0:W-:Y:S04]  /*7a6a0*/  STL [R1+0x3274], R61 ;  /* 0x0032743d01007387 */ /* 0x0081e80000100800 */
[----:B0-----:R-:W3:Y:S04]  /*7a6b0*/  LDL.LU R61, [R1+0x7bc] ;  /* 0x0007bc00013d7983 */ /* 0x001ee80000300800 */
[----:B------:R-:W4:Y:S04]  /*7a6c0*/  LDL.LU R3, [R1+0x167c] ;  /* 0x00167c0001037983 */ /* 0x000f280000300800 */
[----:B----4-:R0:W-:Y:S04]  /*7a6d0*/  STL [R1+0x3278], R3 ;  /* 0x0032780301007387 */ /* 0x0101e80000100800 */
[----:B0-----:R-:W3:Y:S04]  /*7a6e0*/  LDL.LU R3, [R1+0x103c] ;  /* 0x00103c0001037983 */ /* 0x001ee80000300800 */
        /* <DEDUP_REMOVED lines=39> */
[----:B-----5:R0:W-:Y:S04]  /*7a960*/  STL [R1+0x3200], R26 ;  /* 0x0032001a01007387 */ /* 0x0201e80000100800 */
        /* <DEDUP_REMOVED lines=25> */
[----:B------:R0:W-:Y:S01]  /*7ab00*/  STL [R1+0x31cc], R36 ;  /* 0x0031cc2401007387 */ /* 0x0001e20000100800 */
[----:B---3--:R-:W-:-:S03]  /*7ab10*/  F2FP.BF16.F32.PACK_AB R61, R3, R61 ;  /* 0x0000003d033d723e */ /* 0x008fc600000010ff */
[----:B0-----:R-:W3:Y:S04]  /*7ab20*/  LDL.LU R36, [R1+0x85c] ;  /* 0x00085c0001247983 */ /* 0x001ee80000300800 */
[----:B------:R0:W-:Y:S04]  /*7ab30*/  STL [R1+0x31c8], R33 ;  /* 0x0031c82101007387 */ /* 0x0001e80000100800 */
[----:B0-----:R-:W3:Y:S04]  /*7ab40*/  LDL.LU R33, [R1+0xebc] ;  /* 0x000ebc0001217983 */ /* 0x001ee80000300800 */
        /* <DEDUP_REMOVED lines=10> */
[----:B------:R-:W4:Y:S04]  /*7abf0*/  LDL.LU R3, [R1+0x3278] ;  /* 0x0032780001037983 */ /* 0x000f280000300800 */
[----:B------:R0:W-:Y:S04]  /*7ac00*/  STL [R1+0xd5c], R61 ;  /* 0x000d5c3d01007387 */ /* 0x0001e80000100800 */
[----:B0-----:R-:W2:Y:S02]  /*7ac10*/  LDL.LU R61, [R1+0x3274] ;  /* 0x00327400013d7983 */ /* 0x001ea40000300800 */
[----:B--2---:R-:W-:-:S02]  /*7ac20*/  F2FP.BF16.F32.PACK_AB R20, R61, R20 ;  /* 0x000000143d14723e */ /* 0x004fc400000010ff */
[----:B------:R-:W2:Y:S01]  /*7ac30*/  LDL.LU R61, [R1+0x3270] ;  /* 0x00327000013d7983 */ /* 0x000ea20000300800 */
[----:B----4-:R-:W-:Y:S02]  /*7ac40*/  F2FP.BF16.F32.PACK_AB R2, R3, R2 ;  /* 0x000000020302723e */ /* 0x010fe400000010ff */
[----:B------:R-:W-:Y:S01]  /*7ac50*/  F2FP.BF16.F32.PACK_AB R0, R0, R60 ;  /* 0x0000003c0000723e */ /* 0x000fe200000010ff */
[----:B------:R0:W-:Y:S01]  /*7ac60*/  STL [R1+0xd58], R20 ;  /* 0x000d581401007387 */ /* 0x0001e20000100800 */
[----:B------:R-:W-:Y:S02]  /*7ac70*/  F2FP.BF16.F32.PACK_AB R3, R10, R7 ;  /* 0x000000070a03723e */ /* 0x000fe400000010ff */
[----:B0-----:R-:W-:Y:S02]  /*7ac80*/  F2FP.BF16.F32.PACK_AB R20, R24, R21 ;  /* 0x000000151814723e */ /* 0x001fe400000010ff */
[----:B------:R-:W-:Y:S02]  /*7ac90*/  F2FP.BF16.F32.PACK_AB R24, R25, R32 ;  /* 0x000000201918723e */ /* 0x000fe400000010ff */
[----:B---3--:R-:W-:Y:S01]  /*7aca0*/  F2FP.BF16.F32.PACK_AB R21, R33, R36 ;  /* 0x000000242115723e */ /* 0x008fe200000010ff */
[----:B------:R0:W-:Y:S04]  /*7acb0*/  STL [R1+0xd54], R20 ;  /* 0x000d541401007387 */ /* 0x0001e80000100800 */
[----:B------:R1:W-:Y:S04]  /*7acc0*/  STL [R1+0xd50], R24 ;  /* 0x000d501801007387 */ /* 0x0003e80000100800 */
[----:B------:R3:W-:Y:S01]  /*7acd0*/  STL [R1+0xd1c], R21 ;  /* 0x000d1c1501007387 */ /* 0x0007e20000100800 */
[----:B0-----:R-:W-:-:S02]  /*7ace0*/  F2FP.BF16.F32.PACK_AB R20, R37, R40 ;  /* 0x000000282514723e */ /* 0x001fc400000010ff */
[----:B-1----:R-:W-:-:S03]  /*7acf0*/  F2FP.BF16.F32.PACK_AB R24, R41, R44 ;  /* 0x0000002c2918723e */ /* 0x002fc600000010ff */
[----:B------:R0:W-:Y:S01]  /*7ad00*/  STL [R1+0xd18], R20 ;  /* 0x000d181401007387 */ /* 0x0001e20000100800 */
[----:B---3--:R-:W-:-:S03]  /*7ad10*/  F2FP.BF16.F32.PACK_AB R21, R45, R48 ;  /* 0x000000302d15723e */ /* 0x008fc600000010ff */
[----:B------:R1:W-:Y:S04]  /*7ad20*/  STL [R1+0xd14], R24 ;  /* 0x000d141801007387 */ /* 0x0003e80000100800 */
[----:B------:R3:W-:Y:S01]  /*7ad30*/  STL [R1+0xd10], R21 ;  /* 0x000d101501007387 */ /* 0x0007e20000100800 */
[----:B0-----:R-:W-:Y:S02]  /*7ad40*/  F2FP.BF16.F32.PACK_AB R20, R49, R52 ;  /* 0x000000343114723e */ /* 0x001fe400000010ff */
[----:B-1----:R-:W-:-:S03]  /*7ad50*/  F2FP.BF16.F32.PACK_AB R24, R53, R56 ;  /* 0x000000383518723e */ /* 0x002fc600000010ff */
[----:B------:R2:W-:Y:S01]  /*7ad60*/  STL [R1+0xd2c], R20 ;  /* 0x000d2c1401007387 */ /* 0x0005e20000100800 */
[----:B---3--:R-:W-:-:S03]  /*7ad70*/  F2FP.BF16.F32.PACK_AB R21, R57, R27 ;  /* 0x0000001b3915723e */ /* 0x008fc600000010ff */
[----:B------:R-:W-:Y:S04]  /*7ad80*/  STL [R1+0xd28], R24 ;  /* 0x000d281801007387 */ /* 0x000fe80000100800 */
[----:B------:R-:W-:Y:S01]  /*7ad90*/  STL [R1+0xd24], R21 ;  /* 0x000d241501007387 */ /* 0x000fe20000100800 */
[----:B--2---:R-:W-:-:S05]  /*7ada0*/  F2FP.BF16.F32.PACK_AB R20, R26, R61 ;  /* 0x0000003d1a14723e */ /* 0x004fca00000010ff */
[----:B------:R-:W-:Y:S04]  /*7adb0*/  STL [R1+0xd20], R20 ;  /* 0x000d201401007387 */ /* 0x000fe80000100800 */
[----:B------:R0:W-:Y:S04]  /*7adc0*/  STL [R1+0xd3c], R2 ;  /* 0x000d3c0201007387 */ /* 0x0001e80000100800 */
[----:B------:R1:W-:Y:S04]  /*7add0*/  STL [R1+0xd38], R0 ;  /* 0x000d380001007387 */ /* 0x0003e80000100800 */
[----:B------:R2:W-:Y:S01]  /*7ade0*/  STL [R1+0xd34], R3 ;  /* 0x000d340301007387 */ /* 0x0005e20000100800 */
[----:B0-----:R-:W-:-:S02]  /*7adf0*/  F2FP.BF16.F32.PACK_AB R2, R9, R6 ;  /* 0x000000060902723e */ /* 0x001fc400000010ff */
[----:B-1----:R-:W-:-:S03]  /*7ae00*/  F2FP.BF16.F32.PACK_AB R0, R8, R5 ;  /* 0x000000050800723e */ /* 0x002fc600000010ff */
[----:B------:R0:W-:Y:S01]  /*7ae10*/  STL [R1+0xd30], R2 ;  /* 0x000d300201007387 */ /* 0x0001e20000100800 */
[----:B--2---:R-:W-:-:S03]  /*7ae20*/  F2FP.BF16.F32.PACK_AB R3, R18, R4 ;  /* 0x000000041203723e */ /* 0x004fc600000010ff */
[----:B------:R1:W-:Y:S04]  /*7ae30*/  STL [R1+0x98c], R0 ;  /* 0x00098c0001007387 */ /* 0x0003e80000100800 */
[----:B------:R2:W-:Y:S01]  /*7ae40*/  STL [R1+0x988], R3 ;  /* 0x0009880301007387 */ /* 0x0005e20000100800 */
[----:B0-----:R-:W-:Y:S02]  /*7ae50*/  F2FP.BF16.F32.PACK_AB R2, R17, R14 ;  /* 0x0000000e1102723e */ /* 0x001fe400000010ff */
        /* <DEDUP_REMOVED lines=22> */
[----:B------:R-:W-:Y:S01]  /*7afc0*/  STL [R1+0x7b8], R3 ;  /* 0x0007b80301007387 */ /* 0x000fe20000100800 */
[----:B0-----:R-:W-:-:S03]  /*7afd0*/  F2FP.BF16.F32.PACK_AB R2, R34, R35 ;  /* 0x000000232202723e */ /* 0x001fc600000010ff */
[----:B------:R-:W2:Y:S01]  /*7afe0*/  LDL.LU R20, [R1+0x7c4] ;  /* 0x0007c40001147983 */ /* 0x000ea20000300800 */
[----:B-1----:R-:W-:-:S03]  /*7aff0*/  F2FP.BF16.F32.PACK_AB R0, R22, R23 ;  /* 0x000000171600723e */ /* 0x002fc600000010ff */
[----:B------:R-:W-:Y:S04]  /*7b000*/  STL [R1+0x7b4], R2 ;  /* 0x0007b40201007387 */ /* 0x000fe80000100800 */
[----:B--2---:R0:W-:Y:S04]  /*7b010*/  STL [R1+0x3268], R20 ;  /* 0x0032681401007387 */ /* 0x0041e80000100800 */
[----:B------:R-:W-:Y:S04]  /*7b020*/  STL [R1+0x7b0], R0 ;  /* 0x0007b00001007387 */ /* 0x000fe80000100800 */
[----:B0-----:R-:W2:Y:S04]  /*7b030*/  LDL.LU R20, [R1+0x7cc] ;  /* 0x0007cc0001147983 */ /* 0x001ea80000300800 */
[----:B------:R-:W3:Y:S04]  /*7b040*/  LDL.LU R24, [R1+0xc4c] ;  /* 0x000c4c0001187983 */ /* 0x000ee80000300800 */
[----:B---3--:R0:W-:Y:S04]  /*7b050*/  STL [R1+0x3264], R24 ;  /* 0x0032641801007387 */ /* 0x0081e80000100800 */
[----:B0-----:R-:W3:Y:S04]  /*7b060*/  LDL.LU R24, [R1+0x1044] ;  /* 0x0010440001187983 */ /* 0x001ee80000300800 */
[----:B---3--:R0:W-:Y:S04]  /*7b070*/  STL [R1+0x326c], R24 ;  /* 0x00326c1801007387 */ /* 0x0081e80000100800 */
[----:B0-----:R-:W2:Y:S04]  /*7b080*/  LDL.LU R24, [R1+0x104c] ;  /* 0x00104c0001187983 */ /* 0x001ea80000300800 */
[----:B------:R-:W3:Y:S04]  /*7b090*/  LDL.LU R21, [R1+0x20c] ;  /* 0x00020c0001157983 */ /* 0x000ee80000300800 */
        /* <DEDUP_REMOVED lines=58> */
[----:B--2---:R-:W-:-:S03]  /*7b440*/  F2FP.BF16.F32.PACK_AB R20, R24, R20 ;  /* 0x000000141814723e */ /* 0x004fc600000010ff */
[----:B------:R-:W2:Y:S04]  /*7b450*/  LDL.LU R24, [R1+0x326c] ;  /* 0x00326c0001187983 */ /* 0x000ea80000300800 */
[----:B------:R0:W-:Y:S04]  /*7b460*/  STL [R1+0x72c], R20 ;  /* 0x00072c1401007387 */ /* 0x0001e80000100800 */
[----:B0-----:R-:W2:Y:S02]  /*7b470*/  LDL.LU R20, [R1+0x3268] ;  /* 0x0032680001147983 */ /* 0x001ea40000300800 */
[----:B--2---:R-:W-:-:S02]  /*7b480*/  F2FP.BF16.F32.PACK_AB R20, R24, R20 ;  /* 0x000000141814723e */ /* 0x004fc400000010ff */
[----:B------:R-:W2:Y:S04]  /*7b490*/  LDL.LU R24, [R1+0x3264] ;  /* 0x0032640001187983 */ /* 0x000ea80000300800 */
[----:B------:R2:W-:Y:S01]  /*7b4a0*/  STL [R1+0x728], R20 ;  /* 0x0007281401007387 */ /* 0x0005e20000100800 */
[----:B---3--:R-:W-:Y:S02]  /*7b4b0*/  F2FP.BF16.F32.PACK_AB R2, R3, R2 ;  /* 0x000000020302723e */ /* 0x008fe400000010ff */
[----:B------:R-:W-:Y:S02]  /*7b4c0*/  F2FP.BF16.F32.PACK_AB R0, R0, R60 ;  /* 0x0000003c0000723e */ /* 0x000fe400000010ff */
[----:B------:R-:W-:Y:S02]  /*7b4d0*/  F2FP.BF16.F32.PACK_AB R3, R10, R7 ;  /* 0x000000070a03723e */ /* 0x000fe400000010ff */
[----:B--2---:R-:W-:-:S02]  /*7b4e0*/  F2FP.BF16.F32.PACK_AB R20, R24, R21 ;  /* 0x000000151814723e */ /* 0x004fc400000010ff */
[----:B----4-:R-:W-:Y:S02]  /*7b4f0*/  F2FP.BF16.F32.PACK_AB R24, R25, R32 ;  /* 0x000000201918723e */ /* 0x010fe400000010ff */
[----:B------:R-:W-:Y:S01]  /*7b500*/  F2FP.BF16.F32.PACK_AB R21, R33, R36 ;  /* 0x000000242115723e */ /* 0x000fe200000010ff */
[----:B------:R0:W-:Y:S04]  /*7b510*/  STL [R1+0x724], R20 ;  /* 0x0007241401007387 */ /* 0x0001e80000100800 */
[----:B------:R1:W-:Y:S01]  /*7b520*/  STL [R1+0x720], R24 ;  /* 0x0007201801007387 */ /* 0x0003e20000100800 */
[----:B0-----:R-:W-:-:S03]  /*7b530*/  F2FP.BF16.F32.PACK_AB R20, R37, R40 ;  /* 0x000000282514723e */ /* 0x001fc600000010ff */
[----:B------:R0:W-:Y:S01]  /*7b540*/  STL [R1+0x73c], R21 ;  /* 0x00073c1501007387 */ /* 0x0001e20000100800 */
[----:B-1----:R-:W-:-:S03]  /*7b550*/  F2FP.BF16.F32.PACK_AB R24, R41, R44 ;  /* 0x0000002c2918723e */ /* 0x002fc600000010ff */
[----:B------:R1:W-:Y:S01]  /*7b560*/  STL [R1+0x738], R20 ;  /* 0x0007381401007387 */ /* 0x0003e20000100800 */
[----:B0-----:R-:W-:-:S03]  /*7b570*/  F2FP.BF16.F32.PACK_AB R21, R45, R48 ;  /* 0x000000302d15723e */ /* 0x001fc600000010ff */
[----:B------:R0:W-:Y:S01]  /*7b580*/  STL [R1+0x734], R24 ;  /* 0x0007341801007387 */ /* 0x0001e20000100800 */
[----:B-1----:R-:W-:-:S03]  /*7b590*/  F2FP.BF16.F32.PACK_AB R20, R49, R52 ;  /* 0x000000343114723e */ /* 0x002fc600000010ff */
[----:B------:R1:W-:Y:S04]  /*7b5a0*/  STL [R1+0x730], R21 ;  /* 0x0007301501007387 */ /* 0x0003e80000100800 */
[----:B------:R2:W-:Y:S01]  /*7b5b0*/  STL [R1+0x74c], R20 ;  /* 0x00074c1401007387 */ /* 0x0005e20000100800 */
[----:B0-----:R-:W-:Y:S02]  /*7b5c0*/  F2FP.BF16.F32.PACK_AB R24, R53, R56 ;  /* 0x000000383518723e */ /* 0x001fe400000010ff */
[----:B-1----:R-:W-:-:S03]  /*7b5d0*/  F2FP.BF16.F32.PACK_AB R21, R57, R27 ;  /* 0x0000001b3915723e */ /* 0x002fc600000010ff */
[----:B------:R-:W-:Y:S01]  /*7b5e0*/  STL [R1+0x748], R24 ;  /* 0x0007481801007387 */ /* 0x000fe20000100800 */
[----:B--2---:R-:W-:-:S03]  /*7b5f0*/  F2FP.BF16.F32.PACK_AB R20, R26, R61 ;  /* 0x0000003d1a14723e */ /* 0x004fc600000010ff */
[----:B------:R-:W-:Y:S04]  /*7b600*/  STL [R1+0x744], R21 ;  /* 0x0007441501007387 */ /* 0x000fe80000100800 */
        /* <DEDUP_REMOVED lines=33> */
[----:B------:R-:W-:Y:S04]  /*7b820*/  STL [R1+0x6e8], R3 ;  /* 0x0006e80301007387 */ /* 0x000fe80000100800 */
[----:B------:R-:W2:Y:S01]  /*7b830*/  LDL.LU R20, [R1+0x7d4] ;  /* 0x0007d40001147983 */ /* 0x000ea20000300800 */
[----:B0-----:R-:W-:Y:S02]  /*7b840*/  F2FP.BF16.F32.PACK_AB R2, R34, R35 ;  /* 0x000000232202723e */ /* 0x001fe400000010ff */
        /* <DEDUP_REMOVED lines=1012> */
[----:B------:R-:W2:Y:S01]  /*7f790*/  LDL.LU R27, [R1+0x3204] ;  /* 0x00320400011b7983 */ /* 0x000ea20000300800 */
[----:B----4-:R-:W-:-:S03]  /*7f7a0*/  F2FP.BF16.F32.PACK_AB R53, R56, R53 ;  /* 0x000000353835723e */ /* 0x010fc600000010ff */
[----:B------:R0:W-:Y:S01]  /*7f7b0*/  STL [R1+0x278], R26 ;  /* 0x0002781a01007387 */ /* 0x0001e20000100800 */
[----:B---3--:R-:W-:Y:S02]  /*7f7c0*/  F2FP.BF16.F32.PACK_AB R49, R52, R49 ;  /* 0x000000313431723e */ /* 0x008fe400000010ff */
[----:B------:R-:W-:Y:S01]  /*7f7d0*/  F2FP.BF16.F32.PACK_AB R45, R48, R45 ;  /* 0x0000002d302d723e */ /* 0x000fe200000010ff */
[----:B0-----:R-:W3:Y:S01]  /*7f7e0*/  LDL.LU R26, [R1+0x3200] ;  /* 0x00320000011a7983 */ /* 0x001ee20000300800 */
[----:B------:R-:W-:Y:S02]  /*7f7f0*/  F2FP.BF16.F32.PACK_AB R41, R44, R41 ;  /* 0x000000292c29723e */ /* 0x000fe400000010ff */
[----:B------:R-:W-:Y:S02]  /*7f800*/  F2FP.BF16.F32.PACK_AB R37, R40, R37 ;  /* 0x000000252825723e */ /* 0x000fe400000010ff */
[----:B------:R-:W-:Y:S02]  /*7f810*/  F2FP.BF16.F32.PACK_AB R33, R36, R33 ;  /* 0x000000212421723e */ /* 0x000fe400000010ff */
[----:B------:R-:W-:-:S02]  /*7f820*/  F2FP.BF16.F32.PACK_AB R25, R32, R25 ;  /* 0x000000192019723e */ /* 0x000fc400000010ff */
[----:B------:R-:W-:Y:S02]  /*7f830*/  F2FP.BF16.F32.PACK_AB R24, R21, R24 ;  /* 0x000000181518723e */ /* 0x000fe400000010ff */
[----:B------:R-:W-:Y:S02]  /*7f840*/  F2FP.BF16.F32.PACK_AB R61, R20, R61 ;  /* 0x0000003d143d723e */ /* 0x000fe400000010ff */
[----:B------:R-:W-:Y:S02]  /*7f850*/  F2FP.BF16.F32.PACK_AB R2, R3, R2 ;  /* 0x000000020302723e */ /* 0x000fe400000010ff */
[----:B------:R-:W-:Y:S02]  /*7f860*/  F2FP.BF16.F32.PACK_AB R0, R0, R60 ;  /* 0x0000003c0000723e */ /* 0x000fe400000010ff */
[----:B------:R-:W-:Y:S02]  /*7f870*/  F2FP.BF16.F32.PACK_AB R3, R10, R7 ;  /* 0x000000070a03723e */ /* 0x000fe400000010ff */
[----:B--2---:R-:W-:-:S02]  /*7f880*/  F2FP.BF16.F32.PACK_AB R57, R27, R57 ;  /* 0x000000391b39723e */ /* 0x004fc400000010ff */
[----:B------:R-:W3:Y:S04]  /*7f890*/  LDL.LU R27, [R1+0x31fc] ;  /* 0x0031fc00011b7983 */ /* 0x000ee80000300800 */
[----:B------:R0:W-:Y:S04]  /*7f8a0*/  STL [R1+0x274], R57 ;  /* 0x0002743901007387 */ /* 0x0001e80000100800 */
[----:B0-----:R-:W2:Y:S04]  /*7f8b0*/  LDL.LU R57, [R1+0x31f8] ;  /* 0x0031f80001397983 */ /* 0x001ea80000300800 */
[----:B------:R-:W4:Y:S04]  /*7f8c0*/  LDL.LU R56, [R1+0x31f4] ;  /* 0x0031f40001387983 */ /* 0x000f280000300800 */
[----:B------:R0:W-:Y:S04]  /*7f8d0*/  STL [R1+0x270], R53 ;  /* 0x0002703501007387 */ /* 0x0001e80000100800 */
[----:B0-----:R-:W2:Y:S04]  /*7f8e0*/  LDL.LU R53, [R1+0x31f0] ;  /* 0x0031f00001357983 */ /* 0x001ea80000300800 */
[----:B------:R-:W2:Y:S04]  /*7f8f0*/  LDL.LU R52, [R1+0x31ec] ;  /* 0x0031ec0001347983 */ /* 0x000ea80000300800 */
        /* <DEDUP_REMOVED lines=21> */
[----:B------:R-:W-:Y:S04]  /*7fa50*/  STL [R1+0x290], R61 ;  /* 0x0002903d01007387 */ /* 0x000fe80000100800 */
        /* <DEDUP_REMOVED lines=34> */
[----:B------:R-:W2:Y:S01]  /*7fc80*/  LDL.LU R50, [R1+0xfac] ;  /* 0x000fac0001327983 */ /* 0x000ea20000300800 */
[----:B0-----:R-:W-:-:S03]  /*7fc90*/  F2FP.BF16.F32.PACK_AB R0, R22, R23 ;  /* 0x000000171600723e */ /* 0x001fc600000010ff */
[----:B------:R0:W-:Y:S04]  /*7fca0*/  STL [R1+0x1f4], R2 ;  /* 0x0001f40201007387 */ /* 0x0001e80000100800 */
[----:B------:R-:W2:Y:S04]  /*7fcb0*/  LDL.LU R51, [R1+0x7ac] ;  /* 0x0007ac0001337983 */ /* 0x000ea80000300800 */
[----:B------:R0:W-:Y:S04]  /*7fcc0*/  STL [R1+0x1f0], R0 ;  /* 0x0001f00001007387 */ /* 0x0001e80000100800 */
[----:B------:R-:W4:Y:S04]  /*7fcd0*/  LDL.LU R46, [R1+0xfa4] ;  /* 0x000fa400012e7983 */ /* 0x000f280000300800 */
[----:B------:R-:W4:Y:S04]  /*7fce0*/  LDL.LU R47, [R1+0x7a4] ;  /* 0x0007a400012f7983 */ /* 0x000f280000300800 */
[----:B------:R-:W4:Y:S04]  /*7fcf0*/  LDL.LU R42, [R1+0xbac] ;  /* 0x000bac00012a7983 */ /* 0x000f280000300800 */
[----:B------:R-:W4:Y:S04]  /*7fd00*/  LDL.LU R43, [R1+0x10c] ;  /* 0x00010c00012b7983 */ /* 0x000f280000300800 */
[----:B-1----:R-:W4:Y:S04]  /*7fd10*/  LDL.LU R3, [R1+0x13bc] ;  /* 0x0013bc0001037983 */ /* 0x002f280000300800 */
        /* <DEDUP_REMOVED lines=28> */
[----:B---3--:R-:W-:-:S03]  /*7fee0*/  F2FP.BF16.F32.PACK_AB R26, R27, R26 ;  /* 0x0000001a1b1a723e */ /* 0x008fc600000010ff */
[----:B------:R-:W3:Y:S04]  /*7fef0*/  LDL.LU R35, [R1+0x108] ;  /* 0x0001080001237983 */ /* 0x000ee80000300800 */
[----:B------:R-:W3:Y:S04]  /*7ff00*/  LDL.LU R22, [R1+0xba0] ;  /* 0x000ba00001167983 */ /* 0x000ee80000300800 */
[----:B------:R-:W3:Y:S01]  /*7ff10*/  LDL.LU R23, [R1+0x100] ;  /* 0x0001000001177983 */ /* 0x000ee20000300800 */
[----:B--2---:R-:W-:-:S05]  /*7ff20*/  F2FP.BF16.F32.PACK_AB R50, R50, R51 ;  /* 0x000000333232723e */ /* 0x004fca00000010ff */
[----:B------:R0:W-:Y:S01]  /*7ff30*/  STL [R1+0x20c], R50 ;  /* 0x00020c3201007387 */ /* 0x0001e20000100800 */
[----:B----4-:R-:W-:-:S05]  /*7ff40*/  F2FP.BF16.F32.PACK_AB R46, R46, R47 ;  /* 0x0000002f2e2e723e */ /* 0x010fca00000010ff */
[----:B------:R1:W-:Y:S01]  /*7ff50*/  STL [R1+0x208], R46 ;  /* 0x0002082e01007387 */ /* 0x0003e20000100800 */
[----:B------:R-:W-:-:S03]  /*7ff60*/  F2FP.BF16.F32.PACK_AB R42, R42, R43 ;  /* 0x0000002b2a2a723e */ /* 0x000fc600000010ff */
[----:B------:R-:W2:Y:S04]  /*7ff70*/  LDL.LU R54, [R1+0x13b8] ;  /* 0x0013b80001367983 */ /* 0x000ea80000300800 */
[----:B------:R4:W-:Y:S04]  /*7ff80*/  STL [R1+0x204], R42 ;  /* 0x0002042a01007387 */ /* 0x0009e80000100800 */
[----:B------:R-:W2:Y:S04]  /*7ff90*/  LDL.LU R55, [R1+0x908] ;  /* 0x0009080001377983 */ /* 0x000ea80000300800 */
[----:B------:R1:W-:Y:S04]  /*7ffa0*/  STL [R1+0x200], R26 ;  /* 0x0002001a01007387 */ /* 0x0003e80000100800 */
[----:B0-----:R-:W2:Y:S04]  /*7ffb0*/  LDL.LU R50, [R1+0x13b0] ;  /* 0x0013b00001327983 */ /* 0x001ea80000300800 */
[----:B------:R-:W2:Y:S04]  /*7ffc0*/  LDL.LU R51, [R1+0x900] ;  /* 0x0009000001337983 */ /* 0x000ea80000300800 */
[----:B-1----:R-:W2:Y:S04]  /*7ffd0*/  LDL.LU R46, [R1+0xcb8] ;  /* 0x000cb800012e7983 */ /* 0x002ea80000300800 */
[----:B------:R-:W2:Y:S04]  /*7ffe0*/  LDL.LU R47, [R1+0xcb0] ;  /* 0x000cb000012f7983 */ /* 0x000ea80000300800 */
[----:B----4-:R-:W4:Y:S04]  /*7fff0*/  LDL.LU R42, [R1+0x1618] ;  /* 0x00161800012a7983 */ /* 0x010f280000300800 */
[----:B------:R-:W4:Y:S04]  /*80000*/  LDL.LU R43, [R1+0x1138] ;  /* 0x00113800012b7983 */ /* 0x000f280000300800 */
[----:B------:R-:W4:Y:S04]  /*80010*/  LDL.LU R26, [R1+0x1610] ;  /* 0x00161000011a7983 */ /* 0x000f280000300800 */
[----:B------:R-:W4:Y:S01]  /*80020*/  LDL.LU R27, [R1+0x1130] ;  /* 0x00113000011b7983 */ /* 0x000f220000300800 */
[----:B------:R-:W-:-:S02]  /*80030*/  F2FP.BF16.F32.PACK_AB R61, R3, R2 ;  /* 0x00000002033d723e */ /* 0x000fc400000010ff */
[----:B------:R-:W-:Y:S02]  /*80040*/  F2FP.BF16.F32.PACK_AB R3, R0, R60 ;  /* 0x0000003c0003723e */ /* 0x000fe400000010ff */
[----:B------:R-:W-:Y:S01]  /*80050*/  F2FP.BF16.F32.PACK_AB R2, R10, R7 ;  /* 0x000000070a02723e */ /* 0x000fe200000010ff */
[----:B------:R-:W-:Y:S01]  /*80060*/  STL [R1+0x21c], R61 ;  /* 0x00021c3d01007387 */ /* 0x000fe20000100800 */
[----:B------:R-:W-:-:S03]  /*80070*/  F2FP.BF16.F32.PACK_AB R0, R38, R39 ;  /* 0x000000272600723e */ /* 0x000fc600000010ff */
[----:B------:R0:W-:Y:S04]  /*80080*/  STL [R1+0x218], R3 ;  /* 0x0002180301007387 */ /* 0x0001e80000100800 */
[----:B------:R-:W4:Y:S04]  /*80090*/  LDL.LU R38, [R1+0x13d8] ;  /* 0x0013d80001267983 */ /* 0x000f280000300800 */
[----:B------:R1:W-:Y:S01]  /*800a0*/  STL [R1+0x214], R2 ;  /* 0x0002140201007387 */ /* 0x0003e20000100800 */
[----:B0-----:R-:W-:-:S03]  /*800b0*/  F2FP.BF16.F32.PACK_AB R3, R9, R6 ;  /* 0x000000060903723e */ /* 0x001fc600000010ff */
[----:B------:R-:W4:Y:S04]  /*800c0*/  LDL.LU R39, [R1+0x13d0] ;  /* 0x0013d00001277983 */ /* 0x000f280000300800 */
[----:B------:R0:W-:Y:S01]  /*800d0*/  STL [R1+0x210], R0 ;  /* 0x0002100001007387 */ /* 0x0001e20000100800 */
[----:B-1----:R-:W-:-:S03]  /*800e0*/  F2FP.BF16.F32.PACK_AB R2, R8, R5 ;  /* 0x000000050802723e */ /* 0x002fc600000010ff */
[----:B------:R1:W-:Y:S04]  /*800f0*/  STL [R1+0x22c], R3 ;  /* 0x00022c0301007387 */ /* 0x0003e80000100800 */
[----:B------:R1:W-:Y:S01]  /*80100*/  STL [R1+0x228], R2 ;  /* 0x0002280201007387 */ /* 0x0003e20000100800 */
[----:B0-----:R-:W-:Y:S02]  /*80110*/  F2FP.BF16.F32.PACK_AB R0, R18, R4 ;  /* 0x000000041200723e */ /* 0x001fe400000010ff */
[----:B-1----:R-:W-:-:S03]  /*80120*/  F2FP.BF16.F32.PACK_AB R3, R17, R14 ;  /* 0x0000000e1103723e */ /* 0x002fc600000010ff */
[----:B------:R0:W-:Y:S01]  /*80130*/  STL [R1+0x224], R0 ;  /* 0x0002240001007387 */ /* 0x0001e20000100800 */
[----:B------:R-:W-:-:S03]  /*80140*/  F2FP.BF16.F32.PACK_AB R2, R16, R13 ;  /* 0x0000000d1002723e */ /* 0x000fc600000010ff */
        /* <DEDUP_REMOVED lines=11> */
[----:B---3--:R-:W-:-:S03]  /*80200*/  F2FP.BF16.F32.PACK_AB R2, R34, R35 ;  /* 0x000000232202723e */ /* 0x008fc600000010ff */
[----:B------:R-:W-:Y:S04]  /*80210*/  STL [R1+0x248], R3 ;  /* 0x0002480301007387 */ /* 0x000fe80000100800 */
[----:B------:R-:W3:Y:S04]  /*80220*/  LDL.LU R34, [R1+0x1748] ;  /* 0x0017480001227983 */ /* 0x000ee80000300800 */
[----:B------:R-:W-:Y:S01]  /*80230*/  STL [R1+0x244], R2 ;  /* 0x0002440201007387 */ /* 0x000fe20000100800 */
[----:B0-----:R-:W-:-:S03]  /*80240*/  F2FP.BF16.F32.PACK_AB R0, R22, R23 ;  /* 0x000000171600723e */ /* 0x001fc600000010ff */
[----:B------:R-:W3:Y:S04]  /*80250*/  LDL.LU R35, [R1+0x12c8] ;  /* 0x0012c80001237983 */ /* 0x000ee80000300800 */
[----:B------:R-:W-:Y:S04]  /*80260*/  STL [R1+0x240], R0 ;  /* 0x0002400001007387 */ /* 0x000fe80000100800 */
[----:B------:R-:W3:Y:S04]  /*80270*/  LDL.LU R22, [R1+0x1740] ;  /* 0x0017400001167983 */ /* 0x000ee80000300800 */
[----:B------:R-:W3:Y:S01]  /*80280*/  LDL.LU R23, [R1+0x12c0] ;  /* 0x0012c00001177983 */ /* 0x000ee20000300800 */
[----:B--2---:R-:W-:-:S05]  /*80290*/  F2FP.BF16.F32.PACK_AB R59, R54, R55 ;  /* 0x00000037363b723e */ /* 0x004fca00000010ff */
[----:B------:R-:W-:Y:S01]  /*802a0*/  STL [R1+0x30bc], R59 ;  /* 0x0030bc3b01007387 */ /* 0x000fe20000100800 */
[----:B------:R-:W-:Y:S02]  /*802b0*/  F2FP.BF16.F32.PACK_AB R58, R50, R51 ;  /* 0x00000033323a723e */ /* 0x000fe400000010ff */
[----:B------:R-:W-:-:S03]  /*802c0*/  F2FP.BF16.F32.PACK_AB R57, R46, R57 ;  /* 0x000000392e39723e */ /* 0x000fc600000010ff */
[----:B------:R-:W-:Y:S01]  /*802d0*/  STL [R1+0x30c0], R58 ;  /* 0x0030c03a01007387 */ /* 0x000fe20000100800 */
[----:B------:R-:W-:-:S03]  /*802e0*/  F2FP.BF16.F32.PACK_AB R56, R47, R56 ;  /* 0x000000382f38723e */ /* 0x000fc600000010ff */
[----:B------:R-:W-:Y:S01]  /*802f0*/  STL [R1+0x30c4], R57 ;  /* 0x0030c43901007387 */ /* 0x000fe20000100800 */
[----:B----4-:R-:W-:-:S03]  /*80300*/  F2FP.BF16.F32.PACK_AB R55, R42, R43 ;  /* 0x0000002b2a37723e */ /* 0x010fc600000010ff */
[----:B------:R-:W-:Y:S04]  /*80310*/  STL [R1+0x30c8], R56 ;  /* 0x0030c83801007387 */ /* 0x000fe80000100800 */
[----:B------:R-:W-:Y:S01]  /*80320*/  STL [R1+0x30cc], R55 ;  /* 0x0030cc3701007387 */ /* 0x000fe20000100800 */
[----:B------:R-:W-:-:S03]  /*80330*/  F2FP.BF16.F32.PACK_AB R54, R26, R27 ;  /* 0x0000001b1a36723e */ /* 0x000fc600000010ff */
[----:B------:R-:W2:Y:S04]  /*80340*/  LDL.LU R26, [R1+0x15c8] ;  /* 0x0015c800011a7983 */ /* 0x000ea80000300800 */
[----:B------:R-:W4:Y:S04]  /*80350*/  LDL.LU R27, [R1+0x15c0] ;  /* 0x0015c000011b7983 */ /* 0x000f280000300800 */
[----:B------:R-:W-:Y:S01]  /*80360*/  STL [R1+0x30d0], R54 ;  /* 0x0030d03601007387 */ /* 0x000fe20000100800 */
[----:B------:R-:W-:-:S05]  /*80370*/  F2FP.BF16.F32.PACK_AB R53, R38, R53 ;  /* 0x000000352635723e */ /* 0x000fca00000010ff */
[----:B------:R-:W-:Y:S04]  /*80380*/  STL [R1+0x30d4], R53 ;  /* 0x0030d43501007387 */ /* 0x000fe80000100800 */
[----:B------:R-:W4:Y:S04]  /*80390*/  LDL.LU R17, [R1+0xf9c] ;  /* 0x000f9c0001117983 */ /* 0x000f280000300800 */
[----:B------:R-:W4:Y:S01]  /*803a0*/  LDL.LU R47, [R1+0x79c] ;  /* 0x00079c00012f7983 */ /* 0x000f220000300800 */
[----:B------:R-:W-:-:S03]  /*803b0*/  F2FP.BF16.F32.PACK_AB R52, R39, R52 ;  /* 0x000000342734723e */ /* 0x000fc600000010ff */
        /* <DEDUP_REMOVED lines=8> */
[----:B------:R-:W-:Y:S01]  /*80440*/  STL [R1+0x30d8], R52 ;  /* 0x0030d83401007387 */ /* 0x000fe20000100800 */
[----:B---3--:R-:W-:-:S05]  /*80450*/  F2FP.BF16.F32.PACK_AB R51, R34, R35 ;  /* 0x000000232233723e */ /* 0x008fca00000010ff */
[----:B------:R-:W-:Y:S04]  /*80460*/  STL [R1+0x30dc], R51 ;  /* 0x0030dc3301007387 */ /* 0x000fe80000100800 */
[----:B------:R-:W3:Y:S04]  /*80470*/  LDL.LU R19, [R1+0xccc] ;  /* 0x000ccc0001137983 */ /* 0x000ee80000300800 */
[----:B------:R-:W3:Y:S04]  /*80480*/  LDL.LU R11, [R1+0xcc4] ;  /* 0x000cc400010b7983 */ /* 0x000ee80000300800 */
[----:B------:R-:W3:Y:S04]  /*80490*/  LDL.LU R28, [R1+0x163c] ;  /* 0x00163c00011c7983 */ /* 0x000ee80000300800 */
[----:B------:R-:W3:Y:S01]  /*804a0*/  LDL.LU R39, [R1+0x116c] ;  /* 0x00116c0001277983 */ /* 0x000ee20000300800 */
[----:B------:R-:W-:-:S03]  /*804b0*/  F2FP.BF16.F32.PACK_AB R50, R22, R23 ;  /* 0x000000171632723e */ /* 0x000fc600000010ff */
        /* <DEDUP_REMOVED lines=8> */
[----:B------:R-:W-:Y:S01]  /*80540*/  STL [R1+0x30e0], R50 ;  /* 0x0030e03201007387 */ /* 0x000fe20000100800 */
[----:B--2---:R-:W-:-:S02]  /*80550*/  F2FP.BF16.F32.PACK_AB R49, R26, R49 ;  /* 0x000000311a31723e */ /* 0x004fc400000010ff */
[----:B----4-:R-:W-:-:S03]  /*80560*/  F2FP.BF16.F32.PACK_AB R48, R27, R48 ;  /* 0x000000301b30723e */ /* 0x010fc600000010ff */
[----:B------:R-:W-:Y:S04]  /*80570*/  STL [R1+0x30e4], R49 ;  /* 0x0030e43101007387 */ /* 0x000fe80000100800 */
[----:B------:R-:W2:Y:S04]  /*80580*/  LDL.LU R26, [R1+0x160c] ;  /* 0x00160c00011a7983 */ /* 0x000ea80000300800 */
[----:B------:R-:W4:Y:S04]  /*80590*/  LDL.LU R27, [R1+0x1604] ;  /* 0x00160400011b7983 */ /* 0x000f280000300800 */
[----:B------:R-:W-:Y:S01]  /*805a0*/  STL [R1+0x30e8], R48 ;  /* 0x0030e83001007387 */ /* 0x000fe20000100800 */
[----:B------:R-:W-:-:S02]  /*805b0*/  F2FP.BF16.F32.PACK_AB R47, R17, R47 ;  /* 0x0000002f112f723e */ /* 0x000fc400000010ff */
[----:B------:R-:W-:-:S03]  /*805c0*/  F2FP.BF16.F32.PACK_AB R46, R14, R46 ;  /* 0x0000002e0e2e723e */ /* 0x000fc600000010ff */
[----:B------:R-:W-:Y:S01]  /*805d0*/  STL [R1+0x30ec], R47 ;  /* 0x0030ec2f01007387 */ /* 0x000fe20000100800 */
[----:B------:R-:W-:-:S03]  /*805e0*/  F2FP.BF16.F32.PACK_AB R45, R16, R45 ;  /* 0x0000002d102d723e */ /* 0x000fc600000010ff */
[----:B------:R-:W-:Y:S01]  /*805f0*/  STL [R1+0x30f0], R46 ;  /* 0x0030f02e01007387 */ /* 0x000fe20000100800 */
[----:B------:R-:W-:-:S03]  /*80600*/  F2FP.BF16.F32.PACK_AB R44, R13, R44 ;  /* 0x0000002c0d2c723e */ /* 0x000fc600000010ff */
[----:B------:R-:W-:Y:S01]  /*80610*/  STL [R1+0x30f4], R45 ;  /* 0x0030f42d01007387 */ /* 0x000fe20000100800 */
[----:B------:R-:W-:-:S03]  /*80620*/  F2FP.BF16.F32.PACK_AB R43, R15, R43 ;  /* 0x0000002b0f2b723e */ /* 0x000fc600000010ff */
[----:B------:R-:W-:Y:S01]  /*80630*/  STL [R1+0x30f8], R44 ;  /* 0x0030f82c01007387 */ /* 0x000fe20000100800 */
[----:B------:R-:W-:-:S03]  /*80640*/  F2FP.BF16.F32.PACK_AB R42, R12, R42 ;  /* 0x0000002a0c2a723e */ /* 0x000fc600000010ff */
[----:B------:R-:W-:Y:S04]  /*80650*/  STL [R1+0x30fc], R43 ;  /* 0x0030fc2b01007387 */ /* 0x000fe80000100800 */
[----:B------:R-:W-:Y:S01]  /*80660*/  STL [R1+0x3100], R42 ;  /* 0x0031002a01007387 */ /* 0x000fe20000100800 */
[----:B---3--:R-:W-:Y:S02]  /*80670*/  F2FP.BF16.F32.PACK_AB R41, R19, R41 ;  /* 0x000000291329723e */ /* 0x008fe400000010ff */
[----:B------:R-:W-:-:S03]  /*80680*/  F2FP.BF16.F32.PACK_AB R40, R11, R40 ;  /* 0x000000280b28723e */ /* 0x000fc600000010ff */
[----:B------:R-:W-:Y:S01]  /*80690*/  STL [R1+0x3104], R41 ;  /* 0x0031042901007387 */ /* 0x000fe20000100800 */
[----:B------:R-:W-:-:S03]  /*806a0*/  F2FP.BF16.F32.PACK_AB R39, R28, R39 ;  /* 0x000000271c27723e */ /* 0x000fc600000010ff */
[----:B------:R-:W-:Y:S01]  /*806b0*/  STL [R1+0x3108], R40 ;  /* 0x0031082801007387 */ /* 0x000fe20000100800 */
[----:B------:R-:W-:-:S03]  /*806c0*/  F2FP.BF16.F32.PACK_AB R38, R29, R38 ;  /* 0x000000261d26723e */ /* 0x000fc600000010ff */
[----:B------:R0:W-:Y:S01]  /*806d0*/  STL [R1+0x310c], R39 ;  /* 0x00310c2701007387 */ /* 0x0001e20000100800 */
[----:B------:R-:W-:-:S03]  /*806e0*/  F2FP.BF16.F32.PACK_AB R37, R30, R37 ;  /* 0x000000251e25723e */ /* 0x000fc600000010ff */
[----:B------:R-:W-:Y:S01]  /*806f0*/  STL [R1+0x3110], R38 ;  /* 0x0031102601007387 */ /* 0x000fe20000100800 */
[----:B------:R-:W-:-:S03]  /*80700*/  F2FP.BF16.F32.PACK_AB R36, R31, R36 ;  /* 0x000000241f24723e */ /* 0x000fc600000010ff */
[----:B------:R-:W-:Y:S01]  /*80710*/  STL [R1+0x3114], R37 ;  /* 0x0031142501007387 */ /* 0x000fe20000100800 */
[----:B------:R-:W-:Y:S02]  /*80720*/  F2FP.BF16.F32.PACK_AB R31, R21, R25 ;  /* 0x00000019151f723e */ /* 0x000fe400000010ff */
[----:B------:R-:W-:Y:S01]  /*80730*/  F2FP.BF16.F32.PACK_AB R35, R34, R35 ;  /* 0x000000232223723e */ /* 0x000fe200000010ff */
[----:B------:R-:W-:Y:S01]  /*80740*/  STL [R1+0x3118], R36 ;  /* 0x0031182401007387 */ /* 0x000fe20000100800 */
[----:B------:R-:W-:-:S03]  /*80750*/  F2FP.BF16.F32.PACK_AB R34, R22, R23 ;  /* 0x000000171622723e */ /* 0x000fc600000010ff */
[----:B------:R-:W-:Y:S04]  /*80760*/  STL [R1+0x311c], R35 ;  /* 0x00311c2301007387 */ /* 0x000fe80000100800 */
[----:B------:R-:W-:Y:S01]  /*80770*/  STL [R1+0x3120], R34 ;  /* 0x0031202201007387 */ /* 0x000fe20000100800 */
[----:B------:R-:W-:Y:S02]  /*80780*/  F2FP.BF16.F32.PACK_AB R30, R20, R24 ;  /* 0x00000018141e723e */ /* 0x000fe400000010ff */
[----:B--2---:R-:W-:Y:S02]  /*80790*/  F2FP.BF16.F32.PACK_AB R33, R26, R33 ;  /* 0x000000211a21723e */ /* 0x004fe400000010ff */
[----:B----4-:R-:W-:-:S03]  /*807a0*/  F2FP.BF16.F32.PACK_AB R32, R27, R32 ;  /* 0x000000201b20723e */ /* 0x010fc600000010ff */
[----:B------:R-:W-:Y:S04]  /*807b0*/  STL [R1+0x3124], R33 ;  /* 0x0031242101007387 */ /* 0x000fe80000100800 */
[----:B------:R-:W-:Y:S04]  /*807c0*/  STL [R1+0x3128], R32 ;  /* 0x0031282001007387 */ /* 0x000fe80000100800 */
[----:B------:R-:W-:Y:S04]  /*807d0*/  STL [R1+0x312c], R31 ;  /* 0x00312c1f01007387 */ /* 0x000fe80000100800 */
        /* <DEDUP_REMOVED lines=53> */
[----:B--2---:R-:W-:-:S02]  /*80b30*/  F2FP.BF16.F32.PACK_AB R29, R39, R29 ;  /* 0x0000001d271d723e */ /* 0x004fc400000010ff */
[----:B---3--:R-:W-:-:S03]  /*80b40*/  F2FP.BF16.F32.PACK_AB R28, R40, R28 ;  /* 0x0000001c281c723e */ /* 0x008fc600000010ff */
[----:B------:R-:W-:Y:S01]  /*80b50*/  STL [R1+0x3134], R29 ;  /* 0x0031341d01007387 */ /* 0x000fe20000100800 */
[----:B----4-:R-:W-:-:S03]  /*80b60*/  F2FP.BF16.F32.PACK_AB R27, R41, R27 ;  /* 0x0000001b291b723e */ /* 0x010fc600000010ff */
[----:B------:R-:W-:Y:S01]  /*80b70*/  STL [R1+0x3138], R28 ;  /* 0x0031381c01007387 */ /* 0x000fe20000100800 */
[----:B------:R-:W-:-:S03]  /*80b80*/  F2FP.BF16.F32.PACK_AB R26, R42, R26 ;  /* 0x0000001a2a1a723e */ /* 0x000fc600000010ff */
[----:B------:R-:W-:Y:S01]  /*80b90*/  STL [R1+0x313c], R27 ;  /* 0x00313c1b01007387 */ /* 0x000fe20000100800 */
[----:B------:R-:W-:-:S03]  /*80ba0*/  F2FP.BF16.F32.PACK_AB R25, R43, R25 ;  /* 0x000000192b19723e */ /* 0x000fc600000010ff */
[----:B------:R-:W-:Y:S01]  /*80bb0*/  STL [R1+0x3140], R26 ;  /* 0x0031401a01007387 */ /* 0x000fe20000100800 */
[----:B------:R-:W-:-:S03]  /*80bc0*/  F2FP.BF16.F32.PACK_AB R24, R44, R24 ;  /* 0x000000182c18723e */ /* 0x000fc600000010ff */
[----:B------:R0:W-:Y:S04]  /*80bd0*/  STL [R1+0x3144], R25 ;  /* 0x0031441901007387 */ /* 0x0001e80000100800 */
[----:B------:R1:W-:Y:S01]  /*80be0*/  STL [R1+0x3148], R24 ;  /* 0x0031481801007387 */ /* 0x0003e20000100800 */
[----:B0-----:R-:W-:Y:S02]  /*80bf0*/  F2FP.BF16.F32.PACK_AB R25, R45, R46 ;  /* 0x0000002e2d19723e */ /* 0x001fe400000010ff */
[----:B-1----:R-:W-:-:S03]  /*80c00*/  F2FP.BF16.F32.PACK_AB R24, R47, R48 ;  /* 0x000000302f18723e */ /* 0x002fc600000010ff */
[----:B------:R0:W-:Y:S04]  /*80c10*/  STL [R1+0x13c], R25 ;  /* 0x00013c1901007387 */ /* 0x0001e80000100800 */
[----:B------:R1:W-:Y:S01]  /*80c20*/  STL [R1+0x138], R24 ;  /* 0x0001381801007387 */ /* 0x0003e20000100800 */
[----:B------:R-:W-:Y:S02]  /*80c30*/  F2FP.BF16.F32.PACK_AB R26, R49, R50 ;  /* 0x00000032311a723e */ /* 0x000fe400000010ff */
        /* <DEDUP_REMOVED lines=9> */
[----:B------:R-:W-:Y:S01]  /*80cd0*/  STL [R1+0x144], R25 ;  /* 0x0001441901007387 */ /* 0x000fe20000100800 */
[----:B------:R-:W-:-:S03]  /*80ce0*/  F2FP.BF16.F32.PACK_AB R3, R3, R2 ;  /* 0x000000020303723e */ /* 0x000fc600000010ff */
[----:B------:R-:W-:Y:S04]  /*80cf0*/  STL [R1+0x140], R24 ;  /* 0x0001401801007387 */ /* 0x000fe80000100800 */
[----:B------:R0:W-:Y:S01]  /*80d00*/  STL [R1+0x15c], R3 ;  /* 0x00015c0301007387 */ /* 0x0001e20000100800 */
[----:B------:R-:W-:-:S05]  /*80d10*/  F2FP.BF16.F32.PACK_AB R2, R0, R60 ;  /* 0x0000003c0002723e */ /* 0x000fca00000010ff */
[----:B------:R1:W-:Y:S01]  /*80d20*/  STL [R1+0x158], R2 ;  /* 0x0001580201007387 */ /* 0x0003e20000100800 */
[----:B------:R-:W-:-:S05]  /*80d30*/  F2FP.BF16.F32.PACK_AB R0, R10, R7 ;  /* 0x000000070a00723e */ /* 0x000fca00000010ff */
[----:B------:R2:W-:Y:S01]  /*80d40*/  STL [R1+0x154], R0 ;  /* 0x0001540001007387 */ /* 0x0005e20000100800 */
[----:B0-----:R-:W-:-:S05]  /*80d50*/  F2FP.BF16.F32.PACK_AB R3, R9, R6 ;  /* 0x000000060903723e */ /* 0x001fca00000010ff */
[----:B------:R0:W-:Y:S01]  /*80d60*/  STL [R1+0x150], R3 ;  /* 0x0001500301007387 */ /* 0x0001e20000100800 */
[----:B-1----:R-:W-:-:S05]  /*80d70*/  F2FP.BF16.F32.PACK_AB R2, R8, R5 ;  /* 0x000000050802723e */ /* 0x002fca00000010ff */
[----:B------:R1:W-:Y:S01]  /*80d80*/  STL [R1+0x16c], R2 ;  /* 0x00016c0201007387 */ /* 0x0003e20000100800 */
[----:B--2---:R-:W-:-:S05]  /*80d90*/  F2FP.BF16.F32.PACK_AB R0, R18, R4 ;  /* 0x000000041200723e */ /* 0x004fca00000010ff */
        /* <DEDUP_REMOVED lines=9> */
[----:B-1----:R-:W-:-:S03]  /*80e30*/  F2FP.BF16.F32.PACK_AB R2, R20, R21 ;  /* 0x000000151402723e */ /* 0x002fc600000010ff */
[----:B------:R-:W3:Y:S04]  /*80e40*/  LDL.LU R29, [R1+0x177c] ;  /* 0x00177c00011d7983 */ /* 0x000ee80000300800 */
[----:B------:R1:W-:Y:S01]  /*80e50*/  STL [R1+0x174], R2 ;  /* 0x0001740201007387 */ /* 0x0003e20000100800 */
[----:B--2---:R-:W-:-:S03]  /*80e60*/  F2FP.BF16.F32.PACK_AB R0, R22, R23 ;  /* 0x000000171600723e */ /* 0x004fc600000010ff */
[----:B------:R-:W3:Y:S04]  /*80e70*/  LDL.LU R30, [R1+0x13cc] ;  /* 0x0013cc00011e7983 */ /* 0x000ee80000300800 */
        /* <DEDUP_REMOVED lines=55> */
[----:B---3--:R-:W-:-:S05]  /*811f0*/  F2FP.BF16.F32.PACK_AB R25, R29, R30 ;  /* 0x0000001e1d19723e */ /* 0x008fca00000010ff */
[----:B------:R0:W-:Y:S01]  /*81200*/  STL [R1+0x18c], R25 ;  /* 0x00018c1901007387 */ /* 0x0001e20000100800 */
[----:B----4-:R-:W-:-:S05]  /*81210*/  F2FP.BF16.F32.PACK_AB R24, R31, R32 ;  /* 0x000000201f18723e */ /* 0x010fca00000010ff */
        /* <DEDUP_REMOVED lines=27> */
[----:B------:R-:W-:Y:S01]  /*813d0*/  STL [R1+0x1b4], R26 ;  /* 0x0001b41a01007387 */ /* 0x000fe20000100800 */
[----:B---3--:R-:W-:-:S03]  /*813e0*/  F2FP.BF16.F32.PACK_AB R24, R3, R2 ;  /* 0x000000020318723e */ /* 0x008fc600000010ff */
[----:B------:R-:W-:Y:S01]  /*813f0*/  STL [R1+0x1b0], R25 ;  /* 0x0001b01901007387 */ /* 0x000fe20000100800 */
[----:B--2---:R-:W-:-:S03]  /*81400*/  F2FP.BF16.F32.PACK_AB R3, R0, R60 ;  /* 0x0000003c0003723e */ /* 0x004fc600000010ff */
[----:B------:R-:W-:Y:S01]  /*81410*/  STL [R1+0x1cc], R24 ;  /* 0x0001cc1801007387 */ /* 0x000fe20000100800 */
[----:B------:R-:W-:-:S03]  /*81420*/  F2FP.BF16.F32.PACK_AB R2, R10, R7 ;  /* 0x000000070a02723e */ /* 0x000fc600000010ff */
[----:B------:R-:W-:Y:S04]  /*81430*/  STL [R1+0x1c8], R3 ;  /* 0x0001c80301007387 */ /* 0x000fe80000100800 */
[----:B------:R-:W-:Y:S01]  /*81440*/  STL [R1+0x1c4], R2 ;  /* 0x0001c40201007387 */ /* 0x000fe20000100800 */
[----:B------:R-:W-:Y:S02]  /*81450*/  F2FP.BF16.F32.PACK_AB R0, R9, R6 ;  /* 0x000000060900723e */ /* 0x000fe400000010ff */
[----:B------:R-:W-:-:S05]  /*81460*/  F2FP.BF16.F32.PACK_AB R23, R8, R23 ;  /* 0x000000170817723e */ /* 0x000fca00000010ff */
[----:B------:R-:W-:Y:S01]  /*81470*/  STL [R1+0x314c], R23 ;  /* 0x00314c1701007387 */ /* 0x000fe20000100800 */
[----:B------:R-:W-:-:S03]  /*81480*/  F2FP.BF16.F32.PACK_AB R22, R5, R22 ;  /* 0x000000160516723e */ /* 0x000fc600000010ff */
[----:B------:R0:W-:Y:S01]  /*81490*/  STL [R1+0x1c0], R0 ;  /* 0x0001c00001007387 */ /* 0x0001e20000100800 */
[----:B------:R-:W-:-:S03]  /*814a0*/  F2FP.BF16.F32.PACK_AB R21, R18, R21 ;  /* 0x000000151215723e */ /* 0x000fc600000010ff */
[----:B------:R-:W-:Y:S01]  /*814b0*/  STL [R1+0x3150], R22 ;  /* 0x0031501601007387 */ /* 0x000fe20000100800 */
[----:B------:R-:W-:-:S03]  /*814c0*/  F2FP.BF16.F32.PACK_AB R20, R4, R20 ;  /* 0x000000140414723e */ /* 0x000fc600000010ff */
[----:B------:R-:W-:Y:S01]  /*814d0*/  STL [R1+0x3154], R21 ;  /* 0x0031541501007387 */ /* 0x000fe20000100800 */
[----:B0-----:R-:W-:-:S03]  /*814e0*/  F2FP.BF16.F32.PACK_AB R0, R17, R14 ;  /* 0x0000000e1100723e */ /* 0x001fc600000010ff */
[----:B------:R-:W-:Y:S04]  /*814f0*/  STL [R1+0x3158], R20 ;  /* 0x0031581401007387 */ /* 0x000fe80000100800 */
[----:B------:R0:W-:Y:S01]  /*81500*/  STL [R1+0x12c], R0 ;  /* 0x00012c0001007387 */ /* 0x0001e20000100800 */
[----:B------:R-:W-:-:S05]  /*81510*/  F2FP.BF16.F32.PACK_AB R3, R16, R13 ;  /* 0x0000000d1003723e */ /* 0x000fca00000010ff */
[----:B------:R1:W-:Y:S01]  /*81520*/  STL [R1+0x128], R3 ;  /* 0x0001280301007387 */ /* 0x0003e20000100800 */
[----:B------:R-:W-:-:S03]  /*81530*/  F2FP.BF16.F32.PACK_AB R2, R15, R12 ;  /* 0x0000000c0f02723e */ /* 0x000fc600000010ff */
[----:B------:R-:W2:Y:S04]  /*81540*/  LDL.LU R33, [R1+0x170c] ;  /* 0x00170c0001217983 */ /* 0x000ea80000300800 */
[----:B------:R3:W-:Y:S01]  /*81550*/  STL [R1+0x124], R2 ;  /* 0x0001240201007387 */ /* 0x0007e20000100800 */
[----:B0-----:R-:W-:-:S03]  /*81560*/  F2FP.BF16.F32.PACK_AB R0, R19, R11 ;  /* 0x0000000b1300723e */ /* 0x001fc600000010ff */
[----:B------:R-:W2:Y:S04]  /*81570*/  LDL.LU R19, [R1+0x125c] ;  /* 0x00125c0001137983 */ /* 0x000ea80000300800 */
        /* <DEDUP_REMOVED lines=44> */
[----:B---3--:R-:W3:Y:S04]  /*81840*/  LDL.LU R2, [R1+0x1278] ;  /* 0x0012780001027983 */ /* 0x008ee80000300800 */
[----:B0-----:R-:W3:Y:S04]  /*81850*/  LDL.LU R0, [R1+0x1640] ;  /* 0x0016400001007983 */ /* 0x001ee80000300800 */
[----:B------:R-:W3:Y:S01]  /*81860*/  LDL.LU R60, [R1+0x1270] ;  /* 0x00127000013c7983 */ /* 0x000ee20000300800 */
[----:B--2---:R-:W-:-:S05]  /*81870*/  F2FP.BF16.F32.PACK_AB R19, R33, R19 ;  /* 0x000000132113723e */ /* 0x004fca00000010ff */
[----:B------:R-:W-:Y:S01]  /*81880*/  STL [R1+0x315c], R19 ;  /* 0x00315c1301007387 */ /* 0x000fe20000100800 */
[----:B----4-:R-:W-:Y:S02]  /*81890*/  F2FP.BF16.F32.PACK_AB R18, R34, R18 ;  /* 0x000000122212723e */ /* 0x010fe400000010ff */
        /* <DEDUP_REMOVED lines=25> */
[----:B------:R0:W-:Y:S01]  /*81a30*/  STL [R1+0x3190], R6 ;  /* 0x0031900601007387 */ /* 0x0001e20000100800 */
[----:B------:R-:W-:-:S03]  /*81a40*/  F2FP.BF16.F32.PACK_AB R4, R48, R4 ;  /* 0x000000043004723e */ /* 0x000fc600000010ff */
        /* <DEDUP_REMOVED lines=10> */
[----:B------:R-:W-:Y:S01]  /*81af0*/  STL [R1], R6 ;  /* 0x0000000601007387 */ /* 0x000fe20000100800 */
[----:B--2---:R-:W-:-:S03]  /*81b00*/  F2FP.BF16.F32.PACK_AB R4, R59, R61 ;  /* 0x0000003d3b04723e */ /* 0x004fc600000010ff */
[----:B------:R-:W-:Y:S04]  /*81b10*/  STL [R1+0x1c], R5 ;  /* 0x00001c0501007387 */ /* 0x000fe80000100800 */
[----:B------:R0:W-:Y:S04]  /*81b20*/  STL [R1+0x18], R4 ;  /* 0x0000180401007387 */ /* 0x0001e80000100800 */
[----:B0-----:R-:W2:Y:S01]  /*81b30*/  LDL.LU R4, [R1+0x764] ;  /* 0x0007640001047983 */ /* 0x001ea20000300800 */
[----:B---3--:R-:W-:Y:S02]  /*81b40*/  F2FP.BF16.F32.PACK_AB R2, R3, R2 ;  /* 0x000000020302723e */ /* 0x008fe400000010ff */
[----:B------:R-:W-:-:S03]  /*81b50*/  F2FP.BF16.F32.PACK_AB R0, R0, R60 ;  /* 0x0000003c0000723e */ /* 0x000fc600000010ff */
        /* <DEDUP_REMOVED lines=73> */
[----:B------:R-:W3:Y:S04]  /*81ff0*/  LDL.LU R5, [R1+0x31a8] ;  /* 0x0031a80001057983 */ /* 0x000ee80000300800 */
[----:B------:R3:W-:Y:S02]  /*82000*/  STL [R1+0x28], R4 ;  /* 0x0000280401007387 */ /* 0x0007e40000100800 */
[----:B---3--:R-:W-:Y:S02]  /*82010*/  F2FP.BF16.F32.PACK_AB R4, R5, R6 ;  /* 0x000000060504723e */ /* 0x008fe400000010ff */
        /* <DEDUP_REMOVED lines=51> */
[----:B------:R-:W-:Y:S01]  /*82350*/  STL [R1+0x80], R6 ;  /* 0x0000800601007387 */ /* 0x000fe20000100800 */
[----:B--2---:R-:W-:-:S03]  /*82360*/  F2FP.BF16.F32.PACK_AB R4, R59, R61 ;  /* 0x0000003d3b04723e */ /* 0x004fc600000010ff */
[----:B------:R-:W-:Y:S04]  /*82370*/  STL [R1+0x9c], R5 ;  /* 0x00009c0501007387 */ /* 0x000fe80000100800 */
[----:B------:R0:W-:Y:S04]  /*82380*/  STL [R1+0x98], R4 ;  /* 0x0000980401007387 */ /* 0x0001e80000100800 */
[----:B0-----:R-:W2:Y:S01]  /*82390*/  LDL.LU R4, [R1+0x6c4] ;  /* 0x0006c40001047983 */ /* 0x001ea20000300800 */
[----:B------:R-:W-:Y:S02]  /*823a0*/  F2FP.BF16.F32.PACK_AB R2, R3, R2 ;  /* 0x000000020302723e */ /* 0x000fe400000010ff */
        /* <DEDUP_REMOVED lines=79> */
[----:B0-----:R0:W5:Y:S01]  /*828a0*/  LDL.LU R4, [R1+0x3198] ;  /* 0x0031980001047983 */ /* 0x0011620000300800 */
        /* <DEDUP_REMOVED lines=26> */
[----:B--2---:R-:W-:Y:S02]  /*82a50*/  F2FP.BF16.F32.PACK_AB R6, R5, R6 ;  /* 0x000000060506723e */ /* 0x004fe400000010ff */
[----:B------:R0:W5:Y:S04]  /*82a60*/  LDL.LU R5, [R1+0x3194] ;  /* 0x0031940001057983 */ /* 0x0001680000300800 */
[----:B------:R1:W-:Y:S04]  /*82a70*/  STL [R1+0xa4], R6 ;  /* 0x0000a40601007387 */ /* 0x0003e80000100800 */
[----:B-1----:R0:W5:Y:S04]  /*82a80*/  LDL.LU R6, [R1+0x3190] ;  /* 0x0031900001067983 */ /* 0x0021680000300800 */
        /* <DEDUP_REMOVED lines=80> */
[----:B------:R0:W-:Y:S04]  /*82f90*/  STL [R1+0x110], R0 ;  /* 0x0001100001007387 */ /* 0x0001e80000100800 */
[----:B------:R0:W-:Y:S02]  /*82fa0*/  STL [R1+0x114], R2 ;  /* 0x0001140201007387 */ /* 0x0001e40000100800 */
.L_x_0:
[----:B-----5:R-:W-:Y:S01]  /*82fb0*/  STL.64 [R1+0x3190], R30 ;  /* 0x0031901e01007387 */ /* 0x020fe20000100a00 */
[----:B------:R-:W2:Y:S01]  /*82fc0*/  S2UR UR5, SR_CgaCtaId ;  /* 0x00000000000579c3 */ /* 0x000ea20000008800 */
[----:B------:R-:W3:Y:S02]  /*82fd0*/  LDCU.64 UR8, c[0x0][0x398] ;  /* 0x00007300ff0877ac */ /* 0x000ee40008000a00 */
[----:B------:R4:W-:Y:S01]  /*82fe0*/  STL.64 [R1+0x3188], R28 ;  /* 0x0031881c01007387 */ /* 0x0009e20000100a00 */
[----:B0-----:R-:W0:Y:S01]  /*82ff0*/  S2R R0, SR_TID.X ;  /* 0x0000000000007919 */ /* 0x001e220000002100 */
[----:B------:R-:W-:Y:S01]  /*83000*/  UMOV UR4, 0x400 ;  /* 0x0000040000047882 */ /* 0x000fe20000000000 */
[----:B------:R-:W1:Y:S01]  /*83010*/  LDCU UR12, c[0x0][0x3b4] ;  /* 0x00007680ff0c77ac */ /* 0x000e620008000800 */
[----:B------:R-:W0:Y:S01]  /*83020*/  LDCU UR33, c[0x0][0x398] ;  /* 0x00007300ff2177ac */ /* 0x000e220008000800 */
[----:B----4-:R-:W4:Y:S01]  /*83030*/  LDL.LU R28, [R1+0x100] ;  /* 0x00010000011c7983 */ /* 0x010f220000300800 */
[----:B------:R-:W0:Y:S03]  /*83040*/  LDCU UR34, c[0x0][0x39c] ;  /* 0x00007380ff2277ac */ /* 0x000e260008000800 */
[----:B------:R-:W4:Y:S01]  /*83050*/  LDL.LU R29, [R1+0x104] ;  /* 0x00010400011d7983 */ /* 0x000f220000300800 */
[----:B------:R-:W0:Y:S03]  /*83060*/  LDCU UR15, c[0x0][0x3b8] ;  /* 0x00007700ff0f77ac */ /* 0x000e260008000800 */
[----:B------:R-:W4:Y:S01]  /*83070*/  LDL.LU R30, [R1+0x108] ;  /* 0x00010800011e7983 */ /* 0x000f220000300800 */
[----:B------:R-:W0:Y:S03]  /*83080*/  LDCU.64 UR10, c[0x0][0x398] ;  /* 0x00007300ff0a77ac */ /* 0x000e260008000a00 */
[----:B------:R-:W4:Y:S01]  /*83090*/  LDL.LU R31, [R1+0x10c] ;  /* 0x00010c00011f7983 */ /* 0x000f220000300800 */
[----:B------:R-:W0:Y:S03]  /*830a0*/  LDCU UR32, c[0x0][0x3b4] ;  /* 0x00007680ff2077ac */ /* 0x000e260008000800 */
[----:B------:R-:W-:Y:S01]  /*830b0*/  STL.64 [R1+0x3180], R34 ;  /* 0x0031802201007387 */ /* 0x000fe20000100a00 */
[----:B------:R-:W0:Y:S03]  /*830c0*/  LDCU UR14, c[0x0][0x398] ;  /* 0x00007300ff0e77ac */ /* 0x000e260008000800 */
[----:B------:R1:W-:Y:S01]  /*830d0*/  STL.64 [R1+0x3178], R32 ;  /* 0x0031782001007387 */ /* 0x0003e20000100a00 */
[----:B------:R-:W0:Y:S01]  /*830e0*/  LDCU UR28, c[0x0][0x398] ;  /* 0x00007300ff1c77ac */ /* 0x000e220008000800 */
[----:B------:R-:W0:Y:S01]  /*830f0*/  LDCU UR29, c[0x0][0x398] ;  /* 0x00007300ff1d77ac */ /* 0x000e220008000800 */
[----:B------:R-:W0:Y:S01]  /*83100*/  LDCU UR27, c[0x0][0x398] ;  /* 0x00007300ff1b77ac */ /* 0x000e220008000800 */
[----:B-1----:R-:W4:Y:S01]  /*83110*/  LDL.LU R32, [R1+0x110] ;  /* 0x0001100001207983 */ /* 0x002f220000300800 */
[----:B------:R-:W1:Y:S03]  /*83120*/  LDCU UR25, c[0x0][0x398] ;  /* 0x00007300ff1977ac */ /* 0x000e660008000800 */
[----:B------:R-:W4:Y:S01]  /*83130*/  LDL.LU R33, [R1+0x114] ;  /* 0x0001140001217983 */ /* 0x000f220000300800 */
[----:B------:R-:W1:Y:S03]  /*83140*/  LDCU UR21, c[0x0][0x398] ;  /* 0x00007300ff1577ac */ /* 0x000e660008000800 */
[----:B------:R-:W4:Y:S01]  /*83150*/  LDL.LU R34, [R1+0x118] ;  /* 0x0001180001227983 */ /* 0x000f220000300800 */
[----:B------:R-:W1:Y:S03]  /*83160*/  LDCU UR23, c[0x0][0x3b8] ;  /* 0x00007700ff1777ac */ /* 0x000e660008000800 */
[----:B------:R-:W4:Y:S01]  /*83170*/  LDL.LU R35, [R1+0x11c] ;  /* 0x00011c0001237983 */ /* 0x000f220000300800 */
[----:B--2---:R-:W-:Y:S01]  /*83180*/  ULEA UR4, UR5, UR4, 0x18 ;  /* 0x0000000405047291 */ /* 0x004fe2000f8ec0ff */
[----:B0-----:R-:W-:-:S02]  /*83190*/  LOP3.LUT R0, R0, 0x1f, RZ, 0xc0, !PT ;  /* 0x0000001f00007812 */ /* 0x001fc400078ec0ff */
[----:B------:R-:W2:Y:S01]  /*831a0*/  LDL R2, [R1+0x18a0] ;  /* 0x0018a00001027983 */ /* 0x000ea20000100800 */
[----:B---3--:R-:W-:Y:S01]  /*831b0*/  UMOV UR7, UR9 ;  /* 0x0000000900077c82 */ /* 0x008fe20008000000 */
[----:B------:R-:W-:Y:S01]  /*831c0*/  UMOV UR35, UR8 ;  /* 0x0000000800237c82 */ /* 0x000fe20008000000 */
[----:B------:R-:W0:Y:S01]  /*831d0*/  LDCU.64 UR8, c[0x0][0x398] ;  /* 0x00007300ff0877ac */ /* 0x000e220008000a00 */
[----:B------:R-:W-:Y:S01]  /*831e0*/  LEA R0, R0, UR4, 0x4 ;  /* 0x0000000400007c11 */ /* 0x000fe2000f8e20ff */
[----:B------:R-:W-:Y:S06]  /*831f0*/  BAR.SYNC.DEFER_BLOCKING 0x0 ;  /* 0x0000000000007b1d */ /* 0x000fec0000010000 */
[----:B------:R-:W-:Y:S01]  /*83200*/  UMOV UR62, UR10 ;  /* 0x0000000a003e7c82 */ /* 0x000fe20008000000 */
[----:B------:R-:W-:Y:S01]  /*83210*/  UMOV UR71, UR11 ;  /* 0x0000000b00477c82 */ /* 0x000fe20008000000 */
[----:B------:R-:W-:Y:S01]  /*83220*/  STL.64 [R1+0x3170], R38 ;  /* 0x0031702601007387 */ /* 0x000fe20000100a00 */
[----:B------:R-:W3:Y:S03]  /*83230*/  LDCU.64 UR10, c[0x0][0x398] ;  /* 0x00007300ff0a77ac */ /* 0x000ee60008000a00 */
[----:B------:R-:W-:Y:S01]  /*83240*/  STL.64 [R1+0x3168], R36 ;  /* 0x0031682401007387 */ /* 0x000fe20000100a00 */
[----:B------:R-:W1:Y:S03]  /*83250*/  LDCU UR4, c[0x0][0x398] ;  /* 0x00007300ff0477ac */ /* 0x000e660008000800 */
[----:B------:R-:W-:Y:S01]  /*83260*/  STL.64 [R1+0x3160], R42 ;  /* 0x0031602a01007387 */ /* 0x000fe20000100a00 */
[----:B0-----:R-:W-:Y:S01]  /*83270*/  UMOV UR6, UR9 ;  /* 0x0000000900067c82 */ /* 0x001fe20008000000 */
[----:B------:R-:W-:Y:S01]  /*83280*/  UMOV UR70, UR8 ;  /* 0x0000000800467c82 */ /* 0x000fe20008000000 */
[----:B------:R-:W0:Y:S01]  /*83290*/  LDCU.64 UR8, c[0x0][0x390] ;  /* 0x00007200ff0877ac */ /* 0x000e220008000a00 */
[----:B------:R-:W-:Y:S01]  /*832a0*/  STL.64 [R1+0x3158], R40 ;  /* 0x0031582801007387 */ /* 0x000fe20000100a00 */
[----:B------:R-:W0:Y:S03]  /*832b0*/  LDCU UR26, c[0x0][0x398] ;  /* 0x00007300ff1a77ac */ /* 0x000e260008000800 */
        /* <DEDUP_REMOVED lines=16> */
[----:B------:R-:W-:Y:S01]  /*833c0*/  STL [R1+0x3114], R60 ;  /* 0x0031143c01007387 */ /* 0x000fe20000100800 */
[----:B------:R-:W0:Y:S01]  /*833d0*/  LDCU UR30, c[0x0][0x398] ;  /* 0x00007300ff1e77ac */ /* 0x000e220008000800 */
        /* <DEDUP_REMOVED lines=37> */
[----:B----4-:R-:W-:Y:S01]  /*83630*/  STSM.16.M88.4 [R0], R32 ;  /* 0x0000002000007844 */ /* 0x010fe20000000200 */
[----:B------:R-:W-:-:S03]  /*83640*/  NOP ;  /* 0x0000000000007918 */ /* 0x000fc60000000000 */
[----:B------:R-:W4:Y:S01]  /*83650*/  LDS.128 R32, [R0] ;  /* 0x0000000000207984 */ /* 0x000f220000000c00 */
[----:B------:R-:W-:-:S03]  /*83660*/  NOP ;  /* 0x0000000000007918 */ /* 0x000fc60000000000 */
[----:B------:R-:W-:Y:S01]  /*83670*/  STSM.16.M88.4 [R0], R28 ;  /* 0x0000001c00007844 */ /* 0x000fe20000000200 */
[----:B------:R-:W-:-:S03]  /*83680*/  NOP ;  /* 0x0000000000007918 */ /* 0x000fc60000000000 */
[----:B------:R-:W0:Y:S01]  /*83690*/  LDS.128 R28, [R0] ;  /* 0x00000000001c7984 */ /* 0x000e220000000c00 */
[C---:B--2---:R-:W-:Y:S02]  /*836a0*/  VIADD R3, R2.reuse, 0x1 ;  /* 0x0000000102037836 */ /* 0x044fe40000000000 */
[----:B------:R-:W-:-:S03]  /*836b0*/  VIADD R2, R2, 0x2 ;  /* 0x0000000202027836 */ /* 0x000fc60000000000 */
[----:B------:R-:W-:Y:S02]  /*836c0*/  ISETP.GE.AND P0, PT, R3, UR7, PT ;  /* 0x0000000703007c0c */ /* 0x000fe4000bf06270 */
[----:B------:R-:W-:Y:S01]  /*836d0*/  ISETP.GE.AND P2, PT, R2, UR6, PT ;  /* 0x0000000602007c0c */ /* 0x000fe2000bf46270 */
[----:B------:R-:W2:Y:S01]  /*836e0*/  LDCU.64 UR6, c[0x0][0x390] ;  /* 0x00007200ff0677ac */ /* 0x000ea20008000a00 */
[----:B----4-:R4:W-:Y:S04]  /*836f0*/  STL.64 [R1+0x110], R32 ;  /* 0x0001102001007387 */ /* 0x0109e80000100a00 */
[----:B------:R0:W-:Y:S04]  /*83700*/  STL.64 [R1+0x118], R34 ;  /* 0x0001182201007387 */ /* 0x0001e80000100a00 */
[----:B------:R-:W2:Y:S04]  /*83710*/  LDL.LU R56, [R1+0xf0] ;  /* 0x0000f00001387983 */ /* 0x000ea80000300800 */
[----:B------:R-:W2:Y:S04]  /*83720*/  LDL.LU R57, [R1+0xf4] ;  /* 0x0000f40001397983 */ /* 0x000ea80000300800 */
[----:B------:R-:W2:Y:S04]  /*83730*/  LDL.LU R58, [R1+0xf8] ;  /* 0x0000f800013a7983 */ /* 0x000ea80000300800 */
[----:B------:R-:W2:Y:S01]  /*83740*/  LDL.LU R59, [R1+0xfc] ;  /* 0x0000fc00013b7983 */ /* 0x000ea20000300800 */
[----:B------:R-:W-:-:S03]  /*83750*/  NOP ;  /* 0x0000000000007918 */ /* 0x000fc60000000000 */
        /* <DEDUP_REMOVED lines=9> */
[----:B0-----:R0:W-:Y:S04]  /*837f0*/  STL.64 [R1+0x100], R28 ;  /* 0x0001001c01007387 */ /* 0x0011e80000100a00 */
[----:B------:R0:W-:Y:S04]  /*83800*/  STL.64 [R1+0x108], R30 ;  /* 0x0001081e01007387 */ /* 0x0001e80000100a00 */
        /* <DEDUP_REMOVED lines=11> */
[----:B----4-:R-:W4:Y:S04]  /*838c0*/  LDL.LU R32, [R1+0x90] ;  /* 0x0000900001207983 */ /* 0x010f280000300800 */
[----:B------:R-:W4:Y:S04]  /*838d0*/  LDL.LU R33, [R1+0x94] ;  /* 0x0000940001217983 */ /* 0x000f280000300800 */
[----:B------:R-:W4:Y:S04]  /*838e0*/  LDL.LU R34, [R1+0x98] ;  /* 0x0000980001227983 */ /* 0x000f280000300800 */
[----:B------:R-:W4:Y:S04]  /*838f0*/  LDL.LU R35, [R1+0x9c] ;  /* 0x00009c0001237983 */ /* 0x000f280000300800 */
[----:B0-----:R-:W4:Y:S04]  /*83900*/  LDL.LU R28, [R1+0x80] ;  /* 0x00008000011c7983 */ /* 0x001f280000300800 */
[----:B------:R-:W4:Y:S04]  /*83910*/  LDL.LU R29, [R1+0x84] ;  /* 0x00008400011d7983 */ /* 0x000f280000300800 */
[----:B------:R-:W4:Y:S04]  /*83920*/  LDL.LU R30, [R1+0x88] ;  /* 0x00008800011e7983 */ /* 0x000f280000300800 */
[----:B------:R-:W4:Y:S04]  /*83930*/  LDL.LU R31, [R1+0x8c] ;  /* 0x00008c00011f7983 */ /* 0x000f280000300800 */
[----:B--2---:R-:W-:Y:S01]  /*83940*/  STSM.16.M88.4 [R0], R56 ;  /* 0x0000003800007844 */ /* 0x004fe20000000200 */
[----:B------:R-:W-:-:S03]  /*83950*/  NOP ;  /* 0x0000000000007918 */ /* 0x000fc60000000000 */
[----:B------:R-:W0:Y:S01]  /*83960*/  LDS.128 R56, [R0] ;  /* 0x0000000000387984 */ /* 0x000e220000000c00 */
[----:B------:R-:W-:-:S03]  /*83970*/  NOP ;  /* 0x0000000000007918 */ /* 0x000fc60000000000 */
[----:B---3--:R-:W-:Y:S01]  /*83980*/  STSM.16.M88.4 [R0], R52 ;  /* 0x0000003400007844 */ /* 0x008fe20000000200 */
[----:B------:R-:W-:-:S03]  /*83990*/  NOP ;  /* 0x0000000000007918 */ /* 0x000fc60000000000 */
[----:B------:R-:W2:Y:S01]  /*839a0*/  LDS.128 R52, [R0] ;  /* 0x0000000000347984 */ /* 0x000ea20000000c00 */
[----:B------:R-:W-:-:S03]  /*839b0*/  NOP ;  /* 0x0000000000007918 */ /* 0x000fc60000000000 */
[----:B------:R-:W-:Y:S01]  /*839c0*/  STSM.16.M88.4 [R0], R48 ;  /* 0x0000003000007844 */ /* 0x000fe20000000200 */
[----:B------:R-:W-:-:S03]  /*839d0*/  NOP ;  /* 0x0000000000007918 */ /* 0x000fc60000000000 */
[----:B------:R-:W3:Y:S01]  /*839e0*/  LDS.128 R48, [R0] ;  /* 0x0000000000307984 */ /* 0x000ee20000000c00 */
[----:B------:R-:W-:-:S03]  /*839f0*/  NOP ;  /* 0x0000000000007918 */ /* 0x000fc60000000000 */
[----:B0-----:R-:W-:Y:S04]  /*83a00*/  STL.64 [R1+0xf0], R56 ;  /* 0x0000f03801007387 */ /* 0x001fe80000100a00 */
[----:B------:R-:W-:Y:S04]  /*83a10*/  STL.64 [R1+0xf8], R58 ;  /* 0x0000f83a01007387 */ /* 0x000fe80000100a00 */
[----:B------:R-:W-:Y:S01]  /*83a20*/  STSM.16.M88.4 [R0], R44 ;  /* 0x0000002c00007844 */ /* 0x000fe20000000200 */
[----:B------:R-:W-:-:S03]  /*83a30*/  NOP ;  /* 0x0000000000007918 */ /* 0x000fc60000000000 */
[----:B------:R-:W0:Y:S01]  /*83a40*/  LDS.128 R44, [R0] ;  /* 0x00000000002c7984 */ /* 0x000e220000000c00 */
[----:B------:R-:W-:-:S03]  /*83a50*/  NOP ;  /* 0x0000000000007918 */ /* 0x000fc60000000000 */
[----:B--2---:R-:W-:Y:S04]  /*83a60*/  STL.64 [R1+0xe0], R52 ;  /* 0x0000e03401007387 */ /* 0x004fe80000100a00 */
[----:B------:R-:W-:Y:S01]  /*83a70*/  STSM.16.M88.4 [R0], R40 ;  /* 0x0000002800007844 */ /* 0x000fe20000000200 */
[----:B------:R-:W-:-:S03]  /*83a80*/  NOP ;  /* 0x0000000000007918 */ /* 0x000fc60000000000 */
[----:B------:R-:W2:Y:S01]  /*83a90*/  LDS.128 R40, [R0] ;  /* 0x0000000000287984 */ /* 0x000ea20000000c00 */
[----:B------:R-:W-:-:S03]  /*83aa0*/  NOP ;  /* 0x0000000000007918 */ /* 0x000fc60000000000 */
[----:B------:R-:W-:Y:S01]  /*83ab0*/  STSM.16.M88.4 [R0], R36 ;  /* 0x0000002400007844 */ /* 0x000fe20000000200 */
[----:B------:R-:W-:-:S03]  /*83ac0*/  NOP ;  /* 0x0000000000007918 */ /* 0x000fc60000000000 */
[----:B------:R-:W1:Y:S01]  /*83ad0*/  LDS.128 R36, [R0] ;  /* 0x0000000000247984 */ /* 0x000e620000000c00 */
[----:B------:R-:W-:-:S03]  /*83ae0*/  NOP ;  /* 0x0000000000007918 */ /* 0x000fc60000000000 */
[----:B------:R-:W-:Y:S01]  /*83af0*/  STL.64 [R1+0xe8], R54 ;  /* 0x0000e83601007387 */ /* 0x000fe20000100a00 */
[----:B---3--:R-:W-:-:S03]  /*83b00*/  IMAD.MOV.U32 R60, RZ, RZ, R48 ;  /* 0x000000ffff3c7224 */ /* 0x008fc600078e0030 */
[----:B----4-:R-:W-:Y:S01]  /*83b10*/  STSM.16.M88.4 [R0], R32 ;  /* 0x0000002000007844 */ /* 0x010fe20000000200 */
[----:B------:R-:W-:-:S03]  /*83b20*/  NOP ;  /* 0x0000000000007918 */ /* 0x000fc60000000000 */
[----:B------:R-:W3:Y:S01]  /*83b30*/  LDS.128 R32, [R0] ;  /* 0x0000000000207984 */ /* 0x000ee20000000c00 */
[----:B------:R-:W-:-:S03]  /*83b40*/  NOP ;  /* 0x0000000000007918 */ /* 0x000fc60000000000 */
[----:B------:R-:W-:Y:S04]  /*83b50*/  STL [R1+0xd4], R49 ;  /* 0x0000d43101007387 */ /* 0x000fe80000100800 */
[----:B------:R-:W-:Y:S04]  /*83b60*/  STL.64 [R1+0xd8], R50 ;  /* 0x0000d83201007387 */ /* 0x000fe80000100a00 */
[----:B0-----:R-:W-:Y:S04]  /*83b70*/  STL.64 [R1+0xc0], R44 ;  /* 0x0000c02c01007387 */ /* 0x001fe80000100a00 */
[----:B------:R-:W-:Y:S04]  /*83b80*/  STL.64 [R1+0xc8], R46 ;  /* 0x0000c82e01007387 */ /* 0x000fe80000100a00 */
[----:B--2---:R-:W-:Y:S04]  /*83b90*/  STL.64 [R1+0xb0], R40 ;  /* 0x0000b02801007387 */ /* 0x004fe80000100a00 */
[----:B------:R0:W-:Y:S04]  /*83ba0*/  STSM.16.M88.4 [R0], R28 ;  /* 0x0000001c00007844 */ /* 0x0001e80000000200 */
[----:B------:R-:W-:Y:S01]  /*83bb0*/  STL.64 [R1+0xb8], R42 ;  /* 0x0000b82a01007387 */ /* 0x000fe20000100a00 */
[----:B------:R-:W-:-:S03]  /*83bc0*/  NOP ;  /* 0x0000000000007918 */ /* 0x000fc60000000000 */
[----:B------:R-:W2:Y:S04]  /*83bd0*/  LDS.128 R40, [R0] ;  /* 0x0000000000287984 */ /* 0x000ea80000000c00 */
[----:B-1----:R-:W-:Y:S04]  /*83be0*/  STL.64 [R1+0xa0], R36 ;  /* 0x0000a02401007387 */ /* 0x002fe80000100a00 */
[----:B------:R-:W-:Y:S04]  /*83bf0*/  STL.64 [R1+0xa8], R38 ;  /* 0x0000a82601007387 */ /* 0x000fe80000100a00 */
[----:B---3--:R1:W-:Y:S04]  /*83c00*/  STL.64 [R1+0x90], R32 ;  /* 0x0000902001007387 */ /* 0x0083e80000100a00 */
[----:B------:R3:W-:Y:S04]  /*83c10*/  STL.64 [R1+0x98], R34 ;  /* 0x0000982201007387 */ /* 0x0007e80000100a00 */
[----:B0-----:R-:W4:Y:S04]  /*83c20*/  LDL.LU R28, [R1+0x70] ;  /* 0x00007000011c7983 */ /* 0x001f280000300800 */
[----:B------:R-:W4:Y:S04]  /*83c30*/  LDL.LU R29, [R1+0x74] ;  /* 0x00007400011d7983 */ /* 0x000f280000300800 */
[----:B------:R-:W4:Y:S04]  /*83c40*/  LDL.LU R30, [R1+0x78] ;  /* 0x00007800011e7983 */ /* 0x000f280000300800 */
[----:B------:R-:W4:Y:S01]  /*83c50*/  LDL.LU R31, [R1+0x7c] ;  /* 0x00007c00011f7983 */ /* 0x000f220000300800 */
[----:B------:R-:W-:-:S03]  /*83c60*/  NOP ;  /* 0x0000000000007918 */ /* 0x000fc60000000000 */
[----:B-1----:R-:W4:Y:S04]  /*83c70*/  LDL.LU R32, [R1+0x60] ;  /* 0x0000600001207983 */ /* 0x002f280000300800 */
        /* <DEDUP_REMOVED lines=21> */
[----:B------:R1:W-:Y:S04]  /*83dd0*/  STL.64 [R1+0x88], R42 ;  /* 0x0000882a01007387 */ /* 0x0003e80000100a00 */
[----:B------:R-:W2:Y:S04]  /*83de0*/  LDL.LU R45, [R1+0x14] ;  /* 0x00001400012d7983 */ /* 0x000ea80000300800 */
[----:B------:R-:W2:Y:S04]  /*83df0*/  LDL.LU R46, [R1+0x18] ;  /* 0x00001800012e7983 */ /* 0x000ea80000300800 */
[----:B------:R-:W2:Y:S04]  /*83e00*/  LDL.LU R47, [R1+0x1c] ;  /* 0x00001c00012f7983 */ /* 0x000ea80000300800 */
[----:B0-----:R-:W2:Y:S04]  /*83e10*/  LDL.LU R40, [R1] ;  /* 0x0000000001287983 */ /* 0x001ea80000300800 */
[----:B------:R-:W2:Y:S04]  /*83e20*/  LDL.LU R41, [R1+0x4] ;  /* 0x0000040001297983 */ /* 0x000ea80000300800 */
[----:B-1----:R-:W2:Y:S04]  /*83e30*/  LDL.LU R42, [R1+0x8] ;  /* 0x00000800012a7983 */ /* 0x002ea80000300800 */
[----:B------:R-:W2:Y:S04]  /*83e40*/  LDL.LU R43, [R1+0xc] ;  /* 0x00000c00012b7983 */ /* 0x000ea80000300800 */
[----:B----4-:R-:W-:Y:S01]  /*83e50*/  STSM.16.M88.4 [R0], R28 ;  /* 0x0000001c00007844 */ /* 0x010fe20000000200 */
[----:B------:R-:W-:-:S03]  /*83e60*/  NOP ;  /* 0x0000000000007918 */ /* 0x000fc60000000000 */
[----:B------:R-:W0:Y:S01]  /*83e70*/  LDS.128 R28, [R0] ;  /* 0x00000000001c7984 */ /* 0x000e220000000c00 */
[----:B------:R-:W-:-:S03]  /*83e80*/  NOP ;  /* 0x0000000000007918 */ /* 0x000fc60000000000 */
[----:B---3--:R-:W-:Y:S01]  /*83e90*/  STSM.16.M88.4 [R0], R32 ;  /* 0x0000002000007844 */ /* 0x008fe20000000200 */
[----:B------:R-:W-:-:S03]  /*83ea0*/  NOP ;  /* 0x0000000000007918 */ /* 0x000fc60000000000 */
[----:B------:R-:W1:Y:S01]  /*83eb0*/  LDS.128 R32, [R0] ;  /* 0x0000000000207984 */ /* 0x000e620000000c00 */
[----:B------:R-:W-:-:S03]  /*83ec0*/  NOP ;  /* 0x0000000000007918 */ /* 0x000fc60000000000 */
[----:B------:R-:W-:Y:S01]  /*83ed0*/  STSM.16.M88.4 [R0], R36 ;  /* 0x0000002400007844 */ /* 0x000fe20000000200 */
[----:B------:R-:W-:-:S03]  /*83ee0*/  NOP ;  /* 0x0000000000007918 */ /* 0x000fc60000000000 */
[----:B------:R-:W-:Y:S01]  /*83ef0*/  LDS.128 R36, [R0] ;  /* 0x0000000000247984 */ /* 0x000fe20000000c00 */
[----:B------:R-:W-:-:S03]  /*83f00*/  NOP ;  /* 0x0000000000007918 */ /* 0x000fc60000000000 */
[----:B0-----:R-:W-:Y:S04]  /*83f10*/  STL.64 [R1+0x70], R28 ;  /* 0x0000701c01007387 */ /* 0x001fe80000100a00 */
[----:B------:R-:W-:Y:S01]  /*83f20*/  STSM.16.M88.4 [R0], R56 ;  /* 0x0000003800007844 */ /* 0x000fe20000000200 */
[----:B------:R-:W-:-:S03]  /*83f30*/  NOP ;  /* 0x0000000000007918 */ /* 0x000fc60000000000 */
[----:B------:R-:W-:Y:S01]  /*83f40*/  LDS.128 R56, [R0] ;  /* 0x0000000000387984 */ /* 0x000fe20000000c00 */
[----:B------:R-:W-:-:S03]  /*83f50*/  NOP ;  /* 0x0000000000007918 */ /* 0x000fc60000000000 */
[----:B------:R-:W-:Y:S01]  /*83f60*/  STSM.16.M88.4 [R0], R52 ;  /* 0x0000003400007844 */ /* 0x000fe20000000200 */
[----:B------:R-:W-:-:S03]  /*83f70*/  NOP ;  /* 0x0000000000007918 */ /* 0x000fc60000000000 */
[----:B------:R-:W-:Y:S01]  /*83f80*/  LDS.128 R52, [R0] ;  /* 0x0000000000347984 */ /* 0x000fe20000000c00 */
[----:B------:R-:W-:-:S03]  /*83f90*/  NOP ;  /* 0x0000000000007918 */ /* 0x000fc60000000000 */
[----:B------:R0:W-:Y:S04]  /*83fa0*/  STL.64 [R1+0x78], R30 ;  /* 0x0000781e01007387 */ /* 0x0001e80000100a00 */
[----:B------:R-:W-:Y:S01]  /*83fb0*/  STSM.16.M88.4 [R0], R48 ;  /* 0x0000003000007844 */ /* 0x000fe20000000200 */
[----:B------:R-:W-:-:S03]  /*83fc0*/  NOP ;  /* 0x0000000000007918 */ /* 0x000fc60000000000 */
[----:B------:R-:W3:Y:S01]  /*83fd0*/  LDS.128 R48, [R0] ;  /* 0x0000000000307984 */ /* 0x000ee20000000c00 */
[----:B------:R-:W-:-:S03]  /*83fe0*/  NOP ;  /* 0x0000000000007918 */ /* 0x000fc60000000000 */
[----:B0-----:R-:W4:Y:S04]  /*83ff0*/  LDL.LU.64 R30, [R1+0x3190] ;  /* 0x00319000011e7983 */ /* 0x001f280000300a00 */
[----:B------:R-:W4:Y:S04]  /*84000*/  LDL.LU.64 R28, [R1+0x3188] ;  /* 0x00318800011c7983 */ /* 0x000f280000300a00 */
[----:B--2---:R-:W-:Y:S01]  /*84010*/  STSM.16.M88.4 [R0], R44 ;  /* 0x0000002c00007844 */ /* 0x004fe20000000200 */
[----:B------:R-:W-:-:S03]  /*84020*/  NOP ;  /* 0x0000000000007918 */ /* 0x000fc60000000000 */
[----:B------:R-:W0:Y:S01]  /*84030*/  LDS.128 R44, [R0] ;  /* 0x00000000002c7984 */ /* 0x000e220000000c00 */
[----:B------:R-:W-:-:S03]  /*84040*/  NOP ;  /* 0x0000000000007918 */ /* 0x000fc60000000000 */
[----:B-1----:R-:W-:Y:S04]  /*84050*/  STL.64 [R1+0x60], R32 ;  /* 0x0000602001007387 */ /* 0x002fe80000100a00 */
[----:B------:R-:W-:Y:S01]  /*84060*/  STSM.16.M88.4 [R0], R40 ;  /* 0x0000002800007844 */ /* 0x000fe20000000200 */
[----:B------:R-:W-:-:S03]  /*84070*/  NOP ;  /* 0x0000000000007918 */ /* 0x000fc60000000000 */
[----:B------:R-:W1:Y:S01]  /*84080*/  LDS.128 R40, [R0] ;  /* 0x0000000000287984 */ /* 0x000e620000000c00 */
[----:B------:R-:W-:-:S03]  /*84090*/  NOP ;  /* 0x0000000000007918 */ /* 0x000fc60000000000 */
[----:B------:R-:W-:Y:S01]  /*840a0*/  STSM.16.M88.4 [R0], R4 ;  /* 0x0000000400007844 */ /* 0x000fe20000000200 */
[----:B------:R-:W-:-:S03]  /*840b0*/  NOP ;  /* 0x0000000000007918 */ /* 0x000fc60000000000 */
[----:B------:R-:W2:Y:S01]  /*840c0*/  LDS.128 R4, [R0] ;  /* 0x0000000000047984 */ /* 0x000ea20000000c00 */
[----:B---3--:R-:W-:Y:S01]  /*840d0*/  IMAD.MOV.U32 R61, RZ, RZ, R48 ;  /* 0x000000ffff3d7224 */ /* 0x008fe200078e0030 */
[----:B------:R-:W-:Y:S02]  /*840e0*/  NOP ;  /* 0x0000000000007918 */ /* 0x000fe40000000000 */
[----:B------:R3:W-:Y:S04]  /*840f0*/  STL.64 [R1+0x68], R34 ;  /* 0x0000682201007387 */ /* 0x0007e80000100a00 */
[----:B---3--:R-:W3:Y:S04]  /*84100*/  LDL.LU.64 R34, [R1+0x3180] ;  /* 0x0031800001227983 */ /* 0x008ee80000300a00 */
[----:B------:R-:W3:Y:S04]  /*84110*/  LDL.LU.64 R32, [R1+0x3178] ;  /* 0x0031780001207983 */ /* 0x000ee80000300a00 */
[----:B------:R-:W-:Y:S04]  /*84120*/  STL.64 [R1+0x50], R36 ;  /* 0x0000502401007387 */ /* 0x000fe80000100a00 */
[----:B------:R0:W-:Y:S04]  /*84130*/  STL.64 [R1+0x58], R38 ;  /* 0x0000582601007387 */ /* 0x0001e80000100a00 */
[----:B0-----:R-:W3:Y:S04]  /*84140*/  LDL.LU.64 R38, [R1+0x3170] ;  /* 0x0031700001267983 */ /* 0x001ee80000300a00 */
[----:B------:R-:W3:Y:S04]  /*84150*/  LDL.LU.64 R36, [R1+0x3168] ;  /* 0x0031680001247983 */ /* 0x000ee80000300a00 */
[----:B------:R-:W-:Y:S04]  /*84160*/  STL.64 [R1+0x40], R56 ;  /* 0x0000403801007387 */ /* 0x000fe80000100a00 */
[----:B------:R-:W-:Y:S04]  /*84170*/  STL.64 [R1+0x48], R58 ;  /* 0x0000483a01007387 */ /* 0x000fe80000100a00 */
[----:B------:R-:W-:Y:S04]  /*84180*/  STL.64 [R1+0x30], R52 ;  /* 0x0000303401007387 */ /* 0x000fe80000100a00 */
[----:B------:R-:W-:Y:S04]  /*84190*/  STL.64 [R1+0x38], R54 ;  /* 0x0000383601007387 */ /* 0x000fe80000100a00 */
[----:B------:R0:W-:Y:S04]  /*841a0*/  STL [R1+0x24], R49 ;  /* 0x0000243101007387 */ /* 0x0001e80000100800 */
[----:B------:R0:W-:Y:S04]  /*841b0*/  STL.64 [R1+0x28], R50 ;  /* 0x0000283201007387 */ /* 0x0001e80000100a00 */
[----:B------:R-:W-:Y:S04]  /*841c0*/  STL.64 [R1+0x2c0], R44 ;  /* 0x0002c02c01007387 */ /* 0x000fe80000100a00 */
[----:B------:R-:W-:Y:S04]  /*841d0*/  STL.64 [R1+0x2c8], R46 ;  /* 0x0002c82e01007387 */ /* 0x000fe80000100a00 */
[----:B-1----:R1:W-:Y:S04]  /*841e0*/  STL.64 [R1+0x10], R40 ;  /* 0x0000102801007387 */ /* 0x0023e80000100a00 */
[----:B------:R0:W-:Y:S04]  /*841f0*/  STL.64 [R1+0x18], R42 ;  /* 0x0000182a01007387 */ /* 0x0001e80000100a00 */
[----:B------:R-:W3:Y:S04]  /*84200*/  LDL.LU R48, [R1+0x120] ;  /* 0x0001200001307983 */ /* 0x000ee80000300800 */
[----:B--2---:R-:W-:Y:S04]  /*84210*/  STL.64 [R1], R4 ;  /* 0x0000000401007387 */ /* 0x004fe80000100a00 */
[----:B------:R-:W-:Y:S04]  /*84220*/  STL.64 [R1+0x8], R6 ;  /* 0x0000080601007387 */ /* 0x000fe80000100a00 */
[----:B0-----:R-:W3:Y:S04]  /*84230*/  LDL.LU R49, [R1+0x124] ;  /* 0x0001240001317983 */ /* 0x001ee80000300800 */
[----:B------:R-:W3:Y:S04]  /*84240*/  LDL.LU R50, [R1+0x128] ;  /* 0x0001280001327983 */ /* 0x000ee80000300800 */
[----:B------:R-:W3:Y:S04]  /*84250*/  LDL.LU R51, [R1+0x12c] ;  /* 0x00012c0001337983 */ /* 0x000ee80000300800 */
[----:B-1----:R-:W2:Y:S04]  /*84260*/  LDL.LU R40, [R1+0x1b0] ;  /* 0x0001b00001287983 */ /* 0x002ea80000300800 */
[----:B------:R-:W2:Y:S04]  /*84270*/  LDL.LU R41, [R1+0x1b4] ;  /* 0x0001b40001297983 */ /* 0x000ea80000300800 */
[----:B------:R-:W2:Y:S04]  /*84280*/  LDL.LU R42, [R1+0x1b8] ;  /* 0x0001b800012a7983 */ /* 0x000ea80000300800 */
[----:B------:R-:W2:Y:S04]  /*84290*/  LDL.LU R43, [R1+0x1bc] ;  /* 0x0001bc00012b7983 */ /* 0x000ea80000300800 */
[----:B------:R-:W2:Y:S04]  /*842a0*/  LDL.LU R44, [R1+0x1c0] ;  /* 0x0001c000012c7983 */ /* 0x000ea80000300800 */
[----:B------:R-:W2:Y:S04]  /*842b0*/  LDL.LU R45, [R1+0x1c4] ;  /* 0x0001c400012d7983 */ /* 0x000ea80000300800 */
[----:B------:R-:W2:Y:S04]  /*842c0*/  LDL.LU R46, [R1+0x1c8] ;  /* 0x0001c800012e7983 */ /* 0x000ea80000300800 */
[----:B------:R-:W2:Y:S04]  /*842d0*/  LDL.LU R47, [R1+0x1cc] ;  /* 0x0001cc00012f7983 */ /* 0x000ea80000300800 */
[----:B------:R-:W-:Y:S01]  /*842e0*/  STSM.16.M88.4 [R0], R8 ;  /* 0x0000000800007844 */ /* 0x000fe20000000200 */
[----:B------:R-:W-:-:S03]  /*842f0*/  NOP ;  /* 0x0000000000007918 */ /* 0x000fc60000000000 */
[----:B------:R-:W0:Y:S01]  /*84300*/  LDS.128 R4, [R0] ;  /* 0x0000000000047984 */ /* 0x000e220000000c00 */
[----:B------:R-:W-:-:S03]  /*84310*/  NOP ;  /* 0x0000000000007918 */ /* 0x000fc60000000000 */
[----:B------:R-:W-:Y:S01]  /*84320*/  STSM.16.M88.4 [R0], R12 ;  /* 0x0000000c00007844 */ /* 0x000fe20000000200 */
[----:B------:R-:W-:-:S03]  /*84330*/  NOP ;  /* 0x0000000000007918 */ /* 0x000fc60000000000 */
[----:B------:R-:W1:Y:S01]  /*84340*/  LDS.128 R8, [R0] ;  /* 0x0000000000087984 */ /* 0x000e620000000c00 */
[----:B------:R-:W-:-:S03]  /*84350*/  NOP ;  /* 0x0000000000007918 */ /* 0x000fc60000000000 */
[----:B------:R-:W-:Y:S01]  /*84360*/  STSM.16.M88.4 [R0], R16 ;  /* 0x0000001000007844 */ /* 0x000fe20000000200 */
[----:B------:R-:W-:-:S03]  /*84370*/  NOP ;  /* 0x0000000000007918 */ /* 0x000fc60000000000 */
[----:B------:R-:W1:Y:S01]  /*84380*/  LDS.128 R12, [R0] ;  /* 0x00000000000c7984 */ /* 0x000e620000000c00 */
[----:B------:R-:W-:-:S03]  /*84390*/  NOP ;  /* 0x0000000000007918 */ /* 0x000fc60000000000 */
[----:B0-----:R-:W-:Y:S04]  /*843a0*/  STL [R1+0x30e0], R4 ;  /* 0x0030e00401007387 */ /* 0x001fe80000100800 */
[----:B------:R-:W-:Y:S04]  /*843b0*/  STL [R1+0x30d0], R5 ;  /* 0x0030d00501007387 */ /* 0x000fe80000100800 */
[----:B------:R-:W-:Y:S04]  /*843c0*/  STL [R1+0x30c4], R6 ;  /* 0x0030c40601007387 */ /* 0x000fe80000100800 */
[----:B------:R-:W-:Y:S04]  /*843d0*/  STL [R1+0x30c0], R7 ;  /* 0x0030c00701007387 */ /* 0x000fe80000100800 */
[----:B-1----:R-:W-:Y:S04]  /*843e0*/  STL [R1+0x30e4], R8 ;  /* 0x0030e40801007387 */ /* 0x002fe80000100800 */
[----:B------:R-:W-:Y:S04]  /*843f0*/  STL [R1+0x30d4], R9 ;  /* 0x0030d40901007387 */ /* 0x000fe80000100800 */
[----:B------:R-:W-:Y:S04]  /*84400*/  STL [R1+0x30cc], R10 ;  /* 0x0030cc0a01007387 */ /* 0x000fe80000100800 */
[----:B------:R-:W-:Y:S04]  /*84410*/  STL [R1+0x30c8], R11 ;  /* 0x0030c80b01007387 */ /* 0x000fe80000100800 */
[----:B------:R-:W-:Y:S04]  /*84420*/  STL [R1+0x30ec], R12 ;  /* 0x0030ec0c01007387 */ /* 0x000fe80000100800 */
[----:B------:R-:W-:Y:S04]  /*84430*/  STL [R1+0x30e8], R13 ;  /* 0x0030e80d01007387 */ /* 0x000fe80000100800 */
[----:B------:R-:W-:Y:S04]  /*84440*/  STL [R1+0x30dc], R14 ;  /* 0x0030dc0e01007387 */ /* 0x000fe80000100800 */
[----:B------:R-:W-:Y:S04]  /*84450*/  STL [R1+0x30d8], R15 ;  /* 0x0030d80f01007387 */ /* 0x000fe80000100800 */
[----:B---3--:R-:W-:Y:S01]  /*84460*/  STSM.16.M88.4 [R0], R48 ;  /* 0x0000003000007844 */ /* 0x008fe20000000200 */
[----:B------:R-:W-:-:S03]  /*84470*/  NOP ;  /* 0x0000000000007918 */ /* 0x000fc60000000000 */
[----:B------:R-:W0:Y:S01]  /*84480*/  LDS.128 R8, [R0] ;  /* 0x0000000000087984 */ /* 0x000e220000000c00 */
[----:B------:R-:W-:-:S03]  /*84490*/  NOP ;  /* 0x0000000000007918 */ /* 0x000fc60000000000 */
[----:B------:R-:W-:Y:S01]  /*844a0*/  STSM.16.M88.4 [R0], R20 ;  /* 0x0000001400007844 */ /* 0x000fe20000000200 */
[----:B------:R-:W-:-:S03]  /*844b0*/  NOP ;  /* 0x0000000000007918 */ /* 0x000fc60000000000 */
[----:B------:R-:W1:Y:S01]  /*844c0*/  LDS.128 R16, [R0] ;  /* 0x0000000000107984 */ /* 0x000e620000000c00 */
[----:B------:R-:W-:-:S03]  /*844d0*/  NOP ;  /* 0x0000000000007918 */ /* 0x000fc60000000000 */
[----:B--2---:R-:W-:Y:S01]  /*844e0*/  STSM.16.M88.4 [R0], R44 ;  /* 0x0000002c00007844 */ /* 0x004fe20000000200 */
[----:B0-----:R-:W-:-:S03]  /*844f0*/  IMAD.MOV.U32 R7, RZ, RZ, R10 ;  /* 0x000000ffff077224 */ /* 0x001fc600078e000a */
[----:B------:R-:W-:Y:S01]  /*84500*/  STL [R1+0x12c], R11 ;  /* 0x00012c0b01007387 */ /* 0x000fe20000100800 */
[----:B------:R-:W-:Y:S02]  /*84510*/  IMAD.MOV.U32 R6, RZ, RZ, R9 ;  /* 0x000000ffff067224 */ /* 0x000fe400078e0009 */
[----:B------:R-:W-:Y:S01]  /*84520*/  IMAD.MOV.U32 R15, RZ, RZ, R8 ;  /* 0x000000ffff0f7224 */ /* 0x000fe200078e0008 */
[----:B------:R-:W-:Y:S04]  /*84530*/  STL [R1+0x30f8], R7 ;  /* 0x0030f80701007387 */ /* 0x000fe80000100800 */
[----:B------:R-:W-:Y:S01]  /*84540*/  STL [R1+0x30f4], R6 ;  /* 0x0030f40601007387 */ /* 0x000fe20000100800 */
[----:B------:R-:W-:-:S03]  /*84550*/  NOP ;  /* 0x0000000000007918 */ /* 0x000fc60000000000 */
[----:B------:R-:W0:Y:S01]  /*84560*/  LDS.128 R4, [R0] ;  /* 0x0000000000047984 */ /* 0x000e220000000c00 */
[----:B------:R-:W-:-:S03]  /*84570*/  NOP ;  /* 0x0000000000007918 */ /* 0x000fc60000000000 */
[----:B------:R-:W-:Y:S04]  /*84580*/  STL [R1+0x30f0], R15 ;  /* 0x0030f00f01007387 */ /* 0x000fe80000100800 */
[----:B-1----:R1:W-:Y:S04]  /*84590*/  STL [R1+0x3108], R16 ;  /* 0x0031081001007387 */ /* 0x0023e80000100800 */
[----:B------:R2:W-:Y:S04]  /*845a0*/  STL [R1+0x3104], R17 ;  /* 0x0031041101007387 */ /* 0x0005e80000100800 */
[----:B------:R3:W-:Y:S04]  /*845b0*/  STL [R1+0x3100], R18 ;  /* 0x0031001201007387 */ /* 0x0007e80000100800 */
[----:B------:R0:W-:Y:S04]  /*845c0*/  STL [R1+0x30fc], R19 ;  /* 0x0030fc1301007387 */ /* 0x0001e80000100800 */
[----:B------:R-:W-:Y:S01]  /*845d0*/  STSM.16.M88.4 [R0], R40 ;  /* 0x0000002800007844 */ /* 0x000fe20000000200 */
[----:B------:R-:W-:-:S03]  /*845e0*/  NOP ;  /* 0x0000000000007918 */ /* 0x000fc60000000000 */
[----:B------:R-:W1:Y:S04]  /*845f0*/  LDS.128 R40, [R0] ;  /* 0x0000000000287984 */ /* 0x000e680000000c00 */
[----:B0-----:R0:W-:Y:S04]  /*84600*/  STL.64 [R1+0x1c0], R4 ;  /* 0x0001c00401007387 */ /* 0x0011e80000100a00 */
[----:B------:R0:W-:Y:S04]  /*84610*/  STL.64 [R1+0x1c8], R6 ;  /* 0x0001c80601007387 */ /* 0x0001e80000100a00 */
[----:B------:R-:W4:Y:S04]  /*84620*/  LDL.LU R44, [R1+0x1a0] ;  /* 0x0001a000012c7983 */ /* 0x000f280000300800 */
[----:B------:R-:W4:Y:S04]  /*84630*/  LDL.LU R45, [R1+0x1a4] ;  /* 0x0001a400012d7983 */ /* 0x000f280000300800 */
[----:B------:R-:W4:Y:S04]  /*84640*/  LDL.LU R46, [R1+0x1a8] ;  /* 0x0001a800012e7983 */ /* 0x000f280000300800 */
[----:B------:R-:W4:Y:S01]  /*84650*/  LDL.LU R47, [R1+0x1ac] ;  /* 0x0001ac00012f7983 */ /* 0x000f220000300800 */
[----:B------:R-:W-:-:S03]  /*84660*/  NOP ;  /* 0x0000000000007918 */ /* 0x000fc60000000000 */
        /* <DEDUP_REMOVED lines=13> */
[----:B--2---:R-:W2:Y:S04]  /*84740*/  LDL.LU R17, [R1+0x164] ;  /* 0x0001640001117983 */ /* 0x004ea80000300800 */
[----:B---3--:R-:W2:Y:S04]  /*84750*/  LDL.LU R18, [R1+0x168] ;  /* 0x0001680001127983 */ /* 0x008ea80000300800 */
[----:B------:R-:W2:Y:S04]  /*84760*/  LDL.LU R19, [R1+0x16c] ;  /* 0x00016c0001137983 */ /* 0x000ea80000300800 */
[----:B------:R-:W3:Y:S04]  /*84770*/  LDL.LU R20, [R1+0x150] ;  /* 0x0001500001147983 */ /* 0x000ee80000300800 */
[----:B------:R-:W3:Y:S04]  /*84780*/  LDL.LU R21, [R1+0x154] ;  /* 0x0001540001157983 */ /* 0x000ee80000300800 */
[----:B------:R-:W3:Y:S04]  /*84790*/  LDL.LU R22, [R1+0x158] ;  /* 0x0001580001167983 */ /* 0x000ee80000300800 */
[----:B------:R-:W3:Y:S04]  /*847a0*/  LDL.LU R23, [R1+0x15c] ;  /* 0x00015c0001177983 */ /* 0x000ee80000300800 */
[----:B0-----:R-:W3:Y:S04]  /*847b0*/  LDL.LU R4, [R1+0x140] ;  /* 0x0001400001047983 */ /* 0x001ee80000300800 */
        /* <DEDUP_REMOVED lines=9> */
[----:B0-----:R-:W3:Y:S04]  /*84850*/  LDL.LU.64 R42, [R1+0x3160] ;  /* 0x00316000012a7983 */ /* 0x001ee80000300a00 */
[----:B------:R-:W3:Y:S04]  /*84860*/  LDL.LU.64 R40, [R1+0x3158] ;  /* 0x0031580001287983 */ /* 0x000ee80000300a00 */
[----:B----4-:R-:W-:Y:S01]  /*84870*/  STSM.16.M88.4 [R0], R44 ;  /* 0x0000002c00007844 */ /* 0x010fe20000000200 */
        /* <DEDUP_REMOVED lines=9> */
[----:B------:R-:W4:Y:S01]  /*84910*/  LDS.128 R52, [R0] ;  /* 0x0000000000347984 */ /* 0x000f220000000c00 */
[----:B------:R-:W-:-:S03]  /*84920*/  NOP ;  /* 0x0000000000007918 */ /* 0x000fc60000000000 */
[----:B0-----:R-:W-:Y:S04]  /*84930*/  STL.64 [R1+0x1a0], R44 ;  /* 0x0001a02c01007387 */ /* 0x001fe80000100a00 */
[----:B------:R-:W-:Y:S01]  /*84940*/  STSM.16.M88.4 [R0], R56 ;  /* 0x0000003800007844 */ /* 0x000fe20000000200 */
[----:B------:R-:W-:-:S03]  /*84950*/  NOP ;  /* 0x0000000000007918 */ /* 0x000fc60000000000 */
[----:B------:R-:W0:Y:S01]  /*84960*/  LDS.128 R56, [R0] ;  /* 0x0000000000387984 */ /* 0x000e220000000c00 */
[----:B------:R-:W-:-:S03]  /*84970*/  NOP ;  /* 0x0000000000007918 */ /* 0x000fc60000000000 */
[----:B--2---:R-:W-:Y:S01]  /*84980*/  STSM.16.M88.4 [R0], R16 ;  /* 0x0000001000007844 */ /* 0x004fe20000000200 */
[----:B------:R-:W-:-:S03]  /*84990*/  NOP ;  /* 0x0000000000007918 */ /* 0x000fc60000000000 */
[----:B------:R-:W2:Y:S01]  /*849a0*/  LDS.128 R16, [R0] ;  /* 0x0000000000107984 */ /* 0x000ea20000000c00 */
[----:B------:R-:W-:-:S03]  /*849b0*/  NOP ;  /* 0x0000000000007918 */ /* 0x000fc60000000000 */
[----:B------:R1:W-:Y:S04]  /*849c0*/  STL.64 [R1+0x1a8], R46 ;  /* 0x0001a82e01007387 */ /* 0x0003e80000100a00 */
[----:B-1----:R-:W2:Y:S04]  /*849d0*/  LDL.LU.64 R46, [R1+0x3150] ;  /* 0x00315000012e7983 */ /* 0x002ea80000300a00 */
[----:B------:R-:W2:Y:S04]  /*849e0*/  LDL.LU.64 R44, [R1+0x3148] ;  /* 0x00314800012c7983 */ /* 0x000ea80000300a00 */
[----:B------:R-:W-:Y:S04]  /*849f0*/  STL.64 [R1+0x190], R48 ;  /* 0x0001903001007387 */ /* 0x000fe80000100a00 */
[----:B------:R1:W-:Y:S04]  /*84a00*/  STL.64 [R1+0x198], R50 ;  /* 0x0001983201007387 */ /* 0x0003e80000100a00 */
[----:B-1----:R-:W2:Y:S04]  /*84a10*/  LDL.LU.64 R50, [R1+0x3140] ;  /* 0x0031400001327983 */ /* 0x002ea80000300a00 */
[----:B------:R-:W2:Y:S04]  /*84a20*/  LDL.LU.64 R48, [R1+0x3138] ;  /* 0x0031380001307983 */ /* 0x000ea80000300a00 */
[----:B----4-:R-:W-:Y:S04]  /*84a30*/  STL.64 [R1+0x180], R52 ;  /* 0x0001803401007387 */ /* 0x010fe80000100a00 */
[----:B------:R1:W-:Y:S04]  /*84a40*/  STL.64 [R1+0x188], R54 ;  /* 0x0001883601007387 */ /* 0x0003e80000100a00 */
[----:B---3--:R-:W-:Y:S04]  /*84a50*/  STSM.16.M88.4 [R0], R20 ;  /* 0x0000001400007844 */ /* 0x008fe80000000200 */
[----:B-1----:R-:W3:Y:S04]  /*84a60*/  LDL.LU.64 R54, [R1+0x3130] ;  /* 0x0031300001367983 */ /* 0x002ee80000300a00 */
[----:B------:R-:W3:Y:S01]  /*84a70*/  LDL.LU.64 R52, [R1+0x3128] ;  /* 0x0031280001347983 */ /* 0x000ee20000300a00 */
[----:B------:R-:W-:-:S03]  /*84a80*/  NOP ;  /* 0x0000000000007918 */ /* 0x000fc60000000000 */
[----:B0-----:R-:W-:Y:S04]  /*84a90*/  STL.64 [R1+0x170], R56 ;  /* 0x0001703801007387 */ /* 0x001fe80000100a00 */
[----:B------:R0:W-:Y:S04]  /*84aa0*/  STL.64 [R1+0x178], R58 ;  /* 0x0001783a01007387 */ /* 0x0001e80000100a00 */
[----:B0-----:R-:W4:Y:S04]  /*84ab0*/  LDL.LU.64 R58, [R1+0x3120] ;  /* 0x00312000013a7983 */ /* 0x001f280000300a00 */
[----:B------:R-:W4:Y:S04]  /*84ac0*/  LDL.LU.64 R56, [R1+0x3118] ;  /* 0x0031180001387983 */ /* 0x000f280000300a00 */
[----:B--2---:R-:W-:Y:S04]  /*84ad0*/  STL.64 [R1+0x160], R16 ;  /* 0x0001601001007387 */ /* 0x004fe80000100a00 */
[----:B------:R-:W-:Y:S04]  /*84ae0*/  STL.64 [R1+0x168], R18 ;  /* 0x0001681201007387 */ /* 0x000fe80000100a00 */
[----:B------:R-:W0:Y:S01]  /*84af0*/  LDS.128 R16, [R0] ;  /* 0x0000000000107984 */ /* 0x000e220000000c00 */
[----:B------:R-:W-:-:S03]  /*84b00*/  NOP ;  /* 0x0000000000007918 */ /* 0x000fc60000000000 */
[----:B------:R-:W-:Y:S01]  /*84b10*/  STSM.16.M88.4 [R0], R4 ;  /* 0x0000000400007844 */ /* 0x000fe20000000200 */
[----:B------:R-:W-:-:S03]  /*84b20*/  NOP ;  /* 0x0000000000007918 */ /* 0x000fc60000000000 */
[----:B------:R-:W1:Y:S01]  /*84b30*/  LDS.128 R4, [R0] ;  /* 0x0000000000047984 */ /* 0x000e620000000c00 */
[----:B------:R-:W-:-:S03]  /*84b40*/  NOP ;  /* 0x0000000000007918 */ /* 0x000fc60000000000 */
[----:B------:R-:W-:Y:S04]  /*84b50*/  STSM.16.M88.4 [R0], R8 ;  /* 0x0000000800007844 */ /* 0x000fe80000000200 */
[----:B0-----:R-:W-:Y:S04]  /*84b60*/  STL.64 [R1+0x150], R16 ;  /* 0x0001501001007387 */ /* 0x001fe80000100a00 */
[----:B------:R-:W-:Y:S04]  /*84b70*/  STL.64 [R1+0x158], R18 ;  /* 0x0001581201007387 */ /* 0x000fe80000100a00 */
[----:B-1----:R-:W-:Y:S04]  /*84b80*/  STL.64 [R1+0x140], R4 ;  /* 0x0001400401007387 */ /* 0x002fe80000100a00 */
[----:B------:R-:W-:Y:S01]  /*84b90*/  STL.64 [R1+0x148], R6 ;  /* 0x0001480601007387 */ /* 0x000fe20000100a00 */
[----:B------:R-:W-:-:S03]  /*84ba0*/  NOP ;  /* 0x0000000000007918 */ /* 0x000fc60000000000 */
[----:B------:R-:W0:Y:S01]  /*84bb0*/  LDS.128 R4, [R0] ;  /* 0x0000000000047984 */ /* 0x000e220000000c00 */
[----:B------:R-:W-:-:S03]  /*84bc0*/  NOP ;  /* 0x0000000000007918 */ /* 0x000fc60000000000 */
[----:B------:R-:W-:Y:S04]  /*84bd0*/  STSM.16.M88.4 [R0], R24 ;  /* 0x0000001800007844 */ /* 0x000fe80000000200 */
[----:B0-----:R-:W-:Y:S04]  /*84be0*/  STL.64 [R1+0x320], R4 ;  /* 0x0003200401007387 */ /* 0x001fe80000100a00 */
[----:B------:R-:W-:Y:S01]  /*84bf0*/  STL.64 [R1+0x328], R6 ;  /* 0x0003280601007387 */ /* 0x000fe20000100a00 */
[----:B------:R-:W-:-:S03]  /*84c00*/  NOP ;  /* 0x0000000000007918 */ /* 0x000fc60000000000 */
[----:B------:R-:W0:Y:S01]  /*84c10*/  LDS.128 R4, [R0] ;  /* 0x0000000000047984 */ /* 0x000e220000000c00 */
[----:B------:R-:W-:-:S03]  /*84c20*/  NOP ;  /* 0x0000000000007918 */ /* 0x000fc60000000000 */
[----:B------:R-:W-:Y:S01]  /*84c30*/  STSM.16.M88.4 [R0], R28 ;  /* 0x0000001c00007844 */ /* 0x000fe20000000200 */
[----:B------:R-:W-:-:S03]  /*84c40*/  NOP ;  /* 0x0000000000007918 */ /* 0x000fc60000000000 */
[----:B0-----:R-:W-:Y:S04]  /*84c50*/  STL.64 [R1+0x330], R4 ;  /* 0x0003300401007387 */ /* 0x001fe80000100a00 */
[----:B------:R-:W-:Y:S04]  /*84c60*/  STL.64 [R1+0x338], R6 ;  /* 0x0003380601007387 */ /* 0x000fe80000100a00 */
        /* <DEDUP_REMOVED lines=20> */
[----:B------:R-:W2:Y:S04]  /*84db0*/  LDL.LU R8, [R1+0x240] ;  /* 0x0002400001087983 */ /* 0x000ea80000300800 */
[----:B0-----:R-:W-:Y:S04]  /*84dc0*/  STL.64 [R1+0x2d0], R4 ;  /* 0x0002d00401007387 */ /* 0x001fe80000100a00 */
[----:B------:R-:W-:Y:S04]  /*84dd0*/  STL.64 [R1+0x2d8], R6 ;  /* 0x0002d80601007387 */ /* 0x000fe80000100a00 */
[----:B------:R-:W2:Y:S04]  /*84de0*/  LDL.LU R9, [R1+0x244] ;  /* 0x0002440001097983 */ /* 0x000ea80000300800 */
[----:B------:R-:W2:Y:S04]  /*84df0*/  LDL.LU R10, [R1+0x248] ;  /* 0x00024800010a7983 */ /* 0x000ea80000300800 */
[----:B------:R-:W2:Y:S04]  /*84e00*/  LDL.LU R11, [R1+0x24c] ;  /* 0x00024c00010b7983 */ /* 0x000ea80000300800 */
[----:B------:R-:W-:Y:S01]  /*84e10*/  STSM.16.M88.4 [R0], R44 ;  /* 0x0000002c00007844 */ /* 0x000fe20000000200 */
[----:B------:R-:W-:-:S03]  /*84e20*/  NOP ;  /* 0x0000000000007918 */ /* 0x000fc60000000000 */
[----:B------:R-:W0:Y:S01]  /*84e30*/  LDS.128 R4, [R0] ;  /* 0x0000000000047984 */ /* 0x000e220000000c00 */
[----:B------:R-:W-:-:S03]  /*84e40*/  NOP ;  /* 0x0000000000007918 */ /* 0x000fc60000000000 */
[----:B------:R-:W2:Y:S04]  /*84e50*/  LDL.LU R16, [R1+0x230] ;  /* 0x0002300001107983 */ /* 0x000ea80000300800 */
[----:B------:R1:W-:Y:S02]  /*84e60*/  STSM.16.M88.4 [R0], R48 ;  /* 0x0000003000007844 */ /* 0x0003e40000000200 */
[----:B-1----:R-:W1:Y:S02]  /*84e70*/  LDC R51, c[0x0][0x3b4] ;  /* 0x0000ed00ff337b82 */ /* 0x002e640000000800 */
[----:B0-----:R-:W-:Y:S04]  /*84e80*/  STL.64 [R1+0x130], R4 ;  /* 0x0001300401007387 */ /* 0x001fe80000100a00 */
[----:B------:R-:W-:Y:S01]  /*84e90*/  STL.64 [R1+0x138], R6 ;  /* 0x0001380601007387 */ /* 0x000fe20000100a00 */
[----:B------:R-:W-:-:S03]  /*84ea0*/  NOP ;  /* 0x0000000000007918 */ /* 0x000fc60000000000 */
[----:B------:R-:W2:Y:S04]  /*84eb0*/  LDL.LU R17, [R1+0x234] ;  /* 0x0002340001117983 */ /* 0x000ea80000300800 */
[----:B------:R-:W0:Y:S01]  /*84ec0*/  LDS.128 R4, [R0] ;  /* 0x0000000000047984 */ /* 0x000e220000000c00 */
[----:B------:R-:W-:-:S03]  /*84ed0*/  NOP ;  /* 0x0000000000007918 */ /* 0x000fc60000000000 */
[----:B------:R-:W2:Y:S04]  /*84ee0*/  LDL.LU R18, [R1+0x238] ;  /* 0x0002380001127983 */ /* 0x000ea80000300800 */
[----:B------:R-:W2:Y:S04]  /*84ef0*/  LDL.LU R19, [R1+0x23c] ;  /* 0x00023c0001137983 */ /* 0x000ea80000300800 */
[----:B------:R-:W2:Y:S04]  /*84f00*/  LDL.LU R24, [R1+0x220] ;  /* 0x0002200001187983 */ /* 0x000ea80000300800 */
[----:B0-----:R0:W-:Y:S04]  /*84f10*/  STL.64 [R1+0x370], R4 ;  /* 0x0003700401007387 */ /* 0x0011e80000100a00 */
[----:B------:R-:W-:Y:S04]  /*84f20*/  STL.64 [R1+0x378], R6 ;  /* 0x0003780601007387 */ /* 0x000fe80000100a00 */
[----:B------:R-:W2:Y:S04]  /*84f30*/  LDL.LU R25, [R1+0x224] ;  /* 0x0002240001197983 */ /* 0x000ea80000300800 */
[----:B------:R-:W2:Y:S04]  /*84f40*/  LDL.LU R26, [R1+0x228] ;  /* 0x00022800011a7983 */ /* 0x000ea80000300800 */
[----:B------:R-:W2:Y:S04]  /*84f50*/  LDL.LU R27, [R1+0x22c] ;  /* 0x00022c00011b7983 */ /* 0x000ea80000300800 */
[----:B------:R-:W2:Y:S04]  /*84f60*/  LDL.LU R20, [R1+0x210] ;  /* 0x0002100001147983 */ /* 0x000ea80000300800 */
[----:B------:R-:W2:Y:S04]  /*84f70*/  LDL.LU R21, [R1+0x214] ;  /* 0x0002140001157983 */ /* 0x000ea80000300800 */
[----:B------:R-:W2:Y:S04]  /*84f80*/  LDL.LU R22, [R1+0x218] ;  /* 0x0002180001167983 */ /* 0x000ea80000300800 */
[----:B------:R-:W2:Y:S04]  /*84f90*/  LDL.LU R23, [R1+0x21c] ;  /* 0x00021c0001177983 */ /* 0x000ea80000300800 */
[----:B---3--:R3:W-:Y:S01]  /*84fa0*/  STSM.16.M88.4 [R0], R52 ;  /* 0x0000003400007844 */ /* 0x0087e20000000200 */
[----:B------:R-:W-:-:S03]  /*84fb0*/  NOP ;  /* 0x0000000000007918 */ /* 0x000fc60000000000 */
[----:B------:R-:W1:Y:S01]  /*84fc0*/  LDS.128 R28, [R0] ;  /* 0x00000000001c7984 */ /* 0x000e620000000c00 */
[----:B------:R-:W-:-:S03]  /*84fd0*/  NOP ;  /* 0x0000000000007918 */ /* 0x000fc60000000000 */
[----:B0-----:R-:W2:Y:S01]  /*84fe0*/  LDL.LU R4, [R1+0x200] ;  /* 0x0002000001047983 */ /* 0x001ea20000300800 */
[----:B---3--:R-:W0:Y:S03]  /*84ff0*/  LDC R52, c[0x0][0x3b4] ;  /* 0x0000ed00ff347b82 */ /* 0x008e260000000800 */
[----:B----4-:R-:W-:Y:S05]  /*85000*/  STSM.16.M88.4 [R0], R56 ;  /* 0x0000003800007844 */ /* 0x010fea0000000200 */
[----:B------:R-:W3:Y:S01]  /*85010*/  LDC R54, c[0x0][0x3b4] ;  /* 0x0000ed00ff367b82 */ /* 0x000ee20000000800 */
[----:B-1----:R-:W-:Y:S04]  /*85020*/  STL.64 [R1+0x540], R28 ;  /* 0x0005401c01007387 */ /* 0x002fe80000100a00 */
[----:B------:R-:W-:Y:S01]  /*85030*/  STL.64 [R1+0x548], R30 ;  /* 0x0005481e01007387 */ /* 0x000fe20000100a00 */
[----:B------:R-:W-:-:S03]  /*85040*/  NOP ;  /* 0x0000000000007918 */ /* 0x000fc60000000000 */
[----:B------:R-:W4:Y:S04]  /*85050*/  LDL.LU R5, [R1+0x204] ;  /* 0x0002040001057983 */ /* 0x000f280000300800 */
[----:B------:R-:W4:Y:S04]  /*85060*/  LDL.LU R6, [R1+0x208] ;  /* 0x0002080001067983 */ /* 0x000f280000300800 */
[----:B------:R-:W4:Y:S04]  /*85070*/  LDL.LU R7, [R1+0x20c] ;  /* 0x00020c0001077983 */ /* 0x000f280000300800 */
[----:B------:R-:W1:Y:S01]  /*85080*/  LDS.128 R28, [R0] ;  /* 0x00000000001c7984 */ /* 0x000e620000000c00 */
[----:B------:R-:W-:-:S03]  /*85090*/  NOP ;  /* 0x0000000000007918 */ /* 0x000fc60000000000 */
[----:B-1----:R-:W-:Y:S04]  /*850a0*/  STL.64 [R1+0x550], R28 ;  /* 0x0005501c01007387 */ /* 0x002fe80000100a00 */
[----:B------:R-:W-:Y:S04]  /*850b0*/  STL.64 [R1+0x558], R30 ;  /* 0x0005581e01007387 */ /* 0x000fe80000100a00 */
[----:B--2---:R1:W-:Y:S01]  /*850c0*/  STSM.16.M88.4 [R0], R8 ;  /* 0x0000000800007844 */ /* 0x0043e20000000200 */
[----:B------:R-:W-:-:S03]  /*850d0*/  NOP ;  /* 0x0000000000007918 */ /* 0x000fc60000000000 */
[----:B------:R-:W2:Y:S01]  /*850e0*/  LDS.128 R28, [R0] ;  /* 0x00000000001c7984 */ /* 0x000ea20000000c00 */
[----:B------:R-:W-:-:S03]  /*850f0*/  NOP ;  /* 0x0000000000007918 */ /* 0x000fc60000000000 */
[----:B-1----:R-:W3:Y:S04]  /*85100*/  LDL.LU R8, [R1+0x1f0] ;  /* 0x0001f00001087983 */ /* 0x002ee80000300800 */
[----:B------:R-:W3:Y:S04]  /*85110*/  LDL.LU R9, [R1+0x1f4] ;  /* 0x0001f40001097983 */ /* 0x000ee80000300800 */
[----:B------:R-:W3:Y:S04]  /*85120*/  LDL.LU R10, [R1+0x1f8] ;  /* 0x0001f800010a7983 */ /* 0x000ee80000300800 */
[----:B------:R-:W3:Y:S04]  /*85130*/  LDL.LU R11, [R1+0x1fc] ;  /* 0x0001fc00010b7983 */ /* 0x000ee80000300800 */
[----:B--2---:R-:W-:Y:S04]  /*85140*/  STL.64 [R1+0x240], R28 ;  /* 0x0002401c01007387 */ /* 0x004fe80000100a00 */
[----:B------:R-:W-:Y:S04]  /*85150*/  STL.64 [R1+0x248], R30 ;  /* 0x0002481e01007387 */ /* 0x000fe80000100a00 */
[----:B------:R1:W-:Y:S01]  /*85160*/  STSM.16.M88.4 [R0], R16 ;  /* 0x0000001000007844 */ /* 0x0003e20000000200 */
[----:B------:R-:W-:-:S03]  /*85170*/  NOP ;  /* 0x0000000000007918 */ /* 0x000fc60000000000 */
[----:B------:R-:W2:Y:S01]  /*85180*/  LDS.128 R28, [R0] ;  /* 0x00000000001c7984 */ /* 0x000ea20000000c00 */
[----:B------:R-:W-:-:S03]  /*85190*/  NOP ;  /* 0x0000000000007918 */ /* 0x000fc60000000000 */
[----:B-1----:R-:W3:Y:S04]  /*851a0*/  LDL.LU R16, [R1+0x1e0] ;  /* 0x0001e00001107983 */ /* 0x002ee80000300800 */
[----:B------:R-:W3:Y:S04]  /*851b0*/  LDL.LU R17, [R1+0x1e4] ;  /* 0x0001e40001117983 */ /* 0x000ee80000300800 */
[----:B------:R-:W3:Y:S04]  /*851c0*/  LDL.LU R18, [R1+0x1e8] ;  /* 0x0001e80001127983 */ /* 0x000ee80000300800 */
[----:B------:R-:W3:Y:S04]  /*851d0*/  LDL.LU R19, [R1+0x1ec] ;  /* 0x0001ec0001137983 */ /* 0x000ee80000300800 */
[----:B------:R-:W-:Y:S01]  /*851e0*/  STSM.16.M88.4 [R0], R24 ;  /* 0x0000001800007844 */ /* 0x000fe20000000200 */
[----:B------:R-:W-:-:S03]  /*851f0*/  NOP ;  /* 0x0000000000007918 */ /* 0x000fc60000000000 */
[----:B------:R-:W1:Y:S01]  /*85200*/  LDS.128 R24, [R0] ;  /* 0x0000000000187984 */ /* 0x000e620000000c00 */
[----:B------:R-:W-:-:S03]  /*85210*/  NOP ;  /* 0x0000000000007918 */ /* 0x000fc60000000000 */
[----:B--2---:R-:W-:Y:S04]  /*85220*/  STL.64 [R1+0x230], R28 ;  /* 0x0002301c01007387 */ /* 0x004fe80000100a00 */
[----:B------:R-:W-:Y:S04]  /*85230*/  STL.64 [R1+0x238], R30 ;  /* 0x0002381e01007387 */ /* 0x000fe80000100a00 */
[----:B------:R2:W-:Y:S04]  /*85240*/  STSM.16.M88.4 [R0], R20 ;  /* 0x0000001400007844 */ /* 0x0005e80000000200 */
[----:B-1----:R-:W-:Y:S04]  /*85250*/  STL.64 [R1+0x220], R24 ;  /* 0x0002201801007387 */ /* 0x002fe80000100a00 */
[----:B------:R-:W-:Y:S01]  /*85260*/  STL.64 [R1+0x228], R26 ;  /* 0x0002281a01007387 */ /* 0x000fe20000100a00 */
[----:B------:R-:W-:-:S03]  /*85270*/  NOP ;  /* 0x0000000000007918 */ /* 0x000fc60000000000 */
[----:B--2---:R-:W2:Y:S04]  /*85280*/  LDL.LU R20, [R1+0x1d0] ;  /* 0x0001d00001147983 */ /* 0x004ea80000300800 */
[----:B------:R-:W2:Y:S04]  /*85290*/  LDL.LU R21, [R1+0x1d4] ;  /* 0x0001d40001157983 */ /* 0x000ea80000300800 */
[----:B------:R-:W2:Y:S04]  /*852a0*/  LDL.LU R22, [R1+0x1d8] ;  /* 0x0001d80001167983 */ /* 0x000ea80000300800 */
[----:B------:R-:W2:Y:S04]  /*852b0*/  LDL.LU R23, [R1+0x1dc] ;  /* 0x0001dc0001177983 */ /* 0x000ea80000300800 */
[----:B------:R-:W1:Y:S01]  /*852c0*/  LDS.128 R24, [R0] ;  /* 0x0000000000187984 */ /* 0x000e620000000c00 */
[----:B------:R-:W-:-:S03]  /*852d0*/  NOP ;  /* 0x0000000000007918 */ /* 0x000fc60000000000 */
[----:B----4-:R4:W-:Y:S04]  /*852e0*/  STSM.16.M88.4 [R0], R4 ;  /* 0x0000000400007844 */ /* 0x0109e80000000200 */
[----:B-1----:R-:W-:Y:S04]  /*852f0*/  STL.64 [R1+0x210], R24 ;  /* 0x0002101801007387 */ /* 0x002fe80000100a00 */
[----:B------:R-:W-:Y:S01]  /*85300*/  STL.64 [R1+0x218], R26 ;  /* 0x0002181a01007387 */ /* 0x000fe20000100a00 */
[----:B------:R-:W-:-:S03]  /*85310*/  NOP ;  /* 0x0000000000007918 */ /* 0x000fc60000000000 */
[----:B----4-:R-:W4:Y:S04]  /*85320*/  LDL.LU R4, [R1+0x2b0] ;  /* 0x0002b00001047983 */ /* 0x010f280000300800 */
[----:B------:R-:W4:Y:S04]  /*85330*/  LDL.LU R5, [R1+0x2b4] ;  /* 0x0002b40001057983 */ /* 0x000f280000300800 */
[----:B------:R-:W4:Y:S04]  /*85340*/  LDL.LU R6, [R1+0x2b8] ;  /* 0x0002b80001067983 */ /* 0x000f280000300800 */
[----:B------:R-:W4:Y:S04]  /*85350*/  LDL.LU R7, [R1+0x2bc] ;  /* 0x0002bc0001077983 */ /* 0x000f280000300800 */
[----:B------:R-:W1:Y:S01]  /*85360*/  LDS.128 R24, [R0] ;  /* 0x0000000000187984 */ /* 0x000e620000000c00 */
[----:B------:R-:W-:-:S03]  /*85370*/  NOP ;  /* 0x0000000000007918 */ /* 0x000fc60000000000 */
[----:B-1----:R-:W-:Y:S04]  /*85380*/  STL.64 [R1+0x200], R24 ;  /* 0x0002001801007387 */ /* 0x002fe80000100a00 */
[----:B------:R-:W-:Y:S04]  /*85390*/  STL.64 [R1+0x208], R26 ;  /* 0x0002081a01007387 */ /* 0x000fe80000100a00 */
[----:B---3--:R1:W-:Y:S01]  /*853a0*/  STSM.16.M88.4 [R0], R8 ;  /* 0x0000000800007844 */ /* 0x0083e20000000200 */
[----:B------:R-:W-:-:S03]  /*853b0*/  NOP ;  /* 0x0000000000007918 */ /* 0x000fc60000000000 */
[----:B------:R-:W3:Y:S01]  /*853c0*/  LDS.128 R24, [R0] ;  /* 0x0000000000187984 */ /* 0x000ee20000000c00 */
[----:B------:R-:W-:-:S03]  /*853d0*/  NOP ;  /* 0x0000000000007918 */ /* 0x000fc60000000000 */
[----:B-1----:R-:W4:Y:S04]  /*853e0*/  LDL.LU R8, [R1+0x2a0] ;  /* 0x0002a00001087983 */ /* 0x002f280000300800 */
[----:B------:R-:W4:Y:S04]  /*853f0*/  LDL.LU R9, [R1+0x2a4] ;  /* 0x0002a40001097983 */ /* 0x000f280000300800 */
[----:B------:R-:W4:Y:S04]  /*85400*/  LDL.LU R10, [R1+0x2a8] ;  /* 0x0002a800010a7983 */ /* 0x000f280000300800 */
[----:B------:R-:W4:Y:S04]  /*85410*/  LDL.LU R11, [R1+0x2ac] ;  /* 0x0002ac00010b7983 */ /* 0x000f280000300800 */
[----:B---3--:R1:W-:Y:S04]  /*85420*/  STL.64 [R1+0x1f0], R24 ;  /* 0x0001f01801007387 */ /* 0x0083e80000100a00 */
[----:B------:R3:W-:Y:S04]  /*85430*/  STL.64 [R1+0x1f8], R26 ;  /* 0x0001f81a01007387 */ /* 0x0007e80000100a00 */
[----:B-1----:R-:W4:Y:S04]  /*85440*/  LDL.LU R24, [R1+0x290] ;  /* 0x0002900001187983 */ /* 0x002f280000300800 */
[----:B------:R-:W4:Y:S04]  /*85450*/  LDL.LU R25, [R1+0x294] ;  /* 0x0002940001197983 */ /* 0x000f280000300800 */
[----:B---3--:R-:W3:Y:S04]  /*85460*/  LDL.LU R26, [R1+0x298] ;  /* 0x00029800011a7983 */ /* 0x008ee80000300800 */
[----:B------:R-:W3:Y:S04]  /*85470*/  LDL.LU R27, [R1+0x29c] ;  /* 0x00029c00011b7983 */ /* 0x000ee80000300800 */
[----:B------:R1:W-:Y:S01]  /*85480*/  STSM.16.M88.4 [R0], R16 ;  /* 0x0000001000007844 */ /* 0x0003e20000000200 */
[----:B------:R-:W-:-:S03]  /*85490*/  NOP ;  /* 0x0000000000007918 */ /* 0x000fc60000000000 */
[----:B------:R-:W0:Y:S01]  /*854a0*/  LDS.128 R28, [R0] ;  /* 0x00000000001c7984 */ /* 0x000e220000000c00 */
[----:B------:R-:W-:-:S03]  /*854b0*/  NOP ;  /* 0x0000000000007918 */ /* 0x000fc60000000000 */
[----:B-1----:R-:W3:Y:S04]  /*854c0*/  LDL.LU R16, [R1+0x280] ;  /* 0x0002800001107983 */ /* 0x002ee80000300800 */
[----:B------:R-:W3:Y:S04]  /*854d0*/  LDL.LU R17, [R1+0x284] ;  /* 0x0002840001117983 */ /* 0x000ee80000300800 */
[----:B------:R-:W3:Y:S04]  /*854e0*/  LDL.LU R18, [R1+0x288] ;  /* 0x0002880001127983 */ /* 0x000ee80000300800 */
[----:B------:R-:W3:Y:S04]  /*854f0*/  LDL.LU R19, [R1+0x28c] ;  /* 0x00028c0001137983 */ /* 0x000ee80000300800 */
[----:B0-----:R-:W-:Y:S04]  /*85500*/  STL.64 [R1+0x560], R28 ;  /* 0x0005601c01007387 */ /* 0x001fe80000100a00 */
[----:B------:R-:W-:Y:S04]  /*85510*/  STL.64 [R1+0x568], R30 ;  /* 0x0005681e01007387 */ /* 0x000fe80000100a00 */
[----:B--2---:R0:W-:Y:S01]  /*85520*/  STSM.16.M88.4 [R0], R20 ;  /* 0x0000001400007844 */ /* 0x0041e20000000200 */
[----:B------:R-:W-:-:S03]  /*85530*/  NOP ;  /* 0x0000000000007918 */ /* 0x000fc60000000000 */
[----:B------:R-:W1:Y:S01]  /*85540*/  LDS.128 R28, [R0] ;  /* 0x00000000001c7984 */ /* 0x000e620000000c00 */
[----:B------:R-:W-:-:S03]  /*85550*/  NOP ;  /* 0x0000000000007918 */ /* 0x000fc60000000000 */
[----:B0-----:R-:W2:Y:S04]  /*85560*/  LDL.LU R20, [R1+0x270] ;  /* 0x0002700001147983 */ /* 0x001ea80000300800 */
[----:B------:R-:W2:Y:S04]  /*85570*/  LDL.LU R21, [R1+0x274] ;  /* 0x0002740001157983 */ /* 0x000ea80000300800 */
[----:B------:R-:W2:Y:S04]  /*85580*/  LDL.LU R22, [R1+0x278] ;  /* 0x0002780001167983 */ /* 0x000ea80000300800 */
[----:B------:R-:W2:Y:S04]  /*85590*/  LDL.LU R23, [R1+0x27c] ;  /* 0x00027c0001177983 */ /* 0x000ea80000300800 */
[----:B-1----:R-:W-:Y:S04]  /*855a0*/  STL.64 [R1+0x6c0], R28 ;  /* 0x0006c01c01007387 */ /* 0x002fe80000100a00 */
[----:B------:R-:W-:Y:S04]  /*855b0*/  STL.64 [R1+0x6c8], R30 ;  /* 0x0006c81e01007387 */ /* 0x000fe80000100a00 */
[----:B----4-:R0:W-:Y:S01]  /*855c0*/  STSM.16.M88.4 [R0], R4 ;  /* 0x0000000400007844 */ /* 0x0101e20000000200 */
[----:B------:R-:W-:-:S03]  /*855d0*/  NOP ;  /* 0x0000000000007918 */ /* 0x000fc60000000000 */
[----:B------:R-:W1:Y:S01]  /*855e0*/  LDS.128 R28, [R0] ;  /* 0x00000000001c7984 */ /* 0x000e620000000c00 */
[----:B------:R-:W-:-:S03]  /*855f0*/  NOP ;  /* 0x0000000000007918 */ /* 0x000fc60000000000 */
[----:B0-----:R-:W4:Y:S04]  /*85600*/  LDL.LU R4, [R1+0x260] ;  /* 0x0002600001047983 */ /* 0x001f280000300800 */
[----:B------:R-:W4:Y:S04]  /*85610*/  LDL.LU R5, [R1+0x264] ;  /* 0x0002640001057983 */ /* 0x000f280000300800 */
[----:B------:R-:W4:Y:S04]  /*85620*/  LDL.LU R6, [R1+0x268] ;  /* 0x0002680001067983 */ /* 0x000f280000300800 */
[----:B------:R-:W4:Y:S04]  /*85630*/  LDL.LU R7, [R1+0x26c] ;  /* 0x00026c0001077983 */ /* 0x000f280000300800 */
[----:B-1----:R-:W-:Y:S04]  /*85640*/  STL.64 [R1+0x2b0], R28 ;  /* 0x0002b01c01007387 */ /* 0x002fe80000100a00 */
[----:B------:R-:W-:Y:S04]  /*85650*/  STL.64 [R1+0x2b8], R30 ;  /* 0x0002b81e01007387 */ /* 0x000fe80000100a00 */
[----:B------:R0:W-:Y:S01]  /*85660*/  STSM.16.M88.4 [R0], R8 ;  /* 0x0000000800007844 */ /* 0x0001e20000000200 */
[----:B------:R-:W-:-:S03]  /*85670*/  NOP ;  /* 0x0000000000007918 */ /* 0x000fc60000000000 */
[----:B------:R-:W1:Y:S01]  /*85680*/  LDS.128 R28, [R0] ;  /* 0x00000000001c7984 */ /* 0x000e620000000c00 */
[----:B------:R-:W-:-:S03]  /*85690*/  NOP ;  /* 0x0000000000007918 */ /* 0x000fc60000000000 */
[----:B0-----:R-:W4:Y:S04]  /*856a0*/  LDL.LU R8, [R1+0x250] ;  /* 0x0002500001087983 */ /* 0x001f280000300800 */
[----:B------:R-:W4:Y:S04]  /*856b0*/  LDL.LU R9, [R1+0x254] ;  /* 0x0002540001097983 */ /* 0x000f280000300800 */
[----:B------:R-:W4:Y:S04]  /*856c0*/  LDL.LU R10, [R1+0x258] ;  /* 0x00025800010a7983 */ /* 0x000f280000300800 */
[----:B------:R-:W4:Y:S04]  /*856d0*/  LDL.LU R11, [R1+0x25c] ;  /* 0x00025c00010b7983 */ /* 0x000f280000300800 */
[----:B---3--:R-:W-:Y:S01]  /*856e0*/  STSM.16.M88.4 [R0], R24 ;  /* 0x0000001800007844 */ /* 0x008fe20000000200 */
[----:B------:R-:W-:-:S03]  /*856f0*/  NOP ;  /* 0x0000000000007918 */ /* 0x000fc60000000000 */
[----:B------:R-:W0:Y:S01]  /*85700*/  LDS.128 R24, [R0] ;  /* 0x0000000000187984 */ /* 0x000e220000000c00 */
[----:B------:R-:W-:-:S03]  /*85710*/  NOP ;  /* 0x0000000000007918 */ /* 0x000fc60000000000 */
[----:B-1----:R-:W-:Y:S04]  /*85720*/  STL.64 [R1+0x2a0], R28 ;  /* 0x0002a01c01007387 */ /* 0x002fe80000100a00 */
[----:B------:R-:W-:Y:S04]  /*85730*/  STL.64 [R1+0x2a8], R30 ;  /* 0x0002a81e01007387 */ /* 0x000fe80000100a00 */
[----:B------:R1:W-:Y:S04]  /*85740*/  STSM.16.M88.4 [R0], R16 ;  /* 0x0000001000007844 */ /* 0x0003e80000000200 */
[----:B0-----:R-:W-:Y:S04]  /*85750*/  STL.64 [R1+0x290], R24 ;  /* 0x0002901801007387 */ /* 0x001fe80000100a00 */
[----:B------:R-:W-:Y:S01]  /*85760*/  STL.64 [R1+0x298], R26 ;  /* 0x0002981a01007387 */ /* 0x000fe20000100a00 */
[----:B------:R-:W-:-:S03]  /*85770*/  NOP ;  /* 0x0000000000007918 */ /* 0x000fc60000000000 */
[----:B-1----:R-:W3:Y:S04]  /*85780*/  LDL.LU R16, [R1+0x2e0] ;  /* 0x0002e00001107983 */ /* 0x002ee80000300800 */
[----:B------:R-:W3:Y:S04]  /*85790*/  LDL.LU R17, [R1+0x2e4] ;  /* 0x0002e40001117983 */ /* 0x000ee80000300800 */
[----:B------:R-:W3:Y:S04]  /*857a0*/  LDL.LU R18, [R1+0x2e8] ;  /* 0x0002e80001127983 */ /* 0x000ee80000300800 */
[----:B------:R-:W3:Y:S04]  /*857b0*/  LDL.LU R19, [R1+0x2ec] ;  /* 0x0002ec0001137983 */ /* 0x000ee80000300800 */
[----:B------:R-:W0:Y:S01]  /*857c0*/  LDS.128 R24, [R0] ;  /* 0x0000000000187984 */ /* 0x000e220000000c00 */
[----:B------:R-:W-:-:S03]  /*857d0*/  NOP ;  /* 0x0000000000007918 */ /* 0x000fc60000000000 */
        /* <DEDUP_REMOVED lines=20> */
[----:B-1----:R0:W-:Y:S04]  /*85920*/  STL.64 [R1+0x270], R24 ;  /* 0x0002701801007387 */ /* 0x0021e80000100a00 */
[----:B------:R1:W-:Y:S04]  /*85930*/  STL.64 [R1+0x278], R26 ;  /* 0x0002781a01007387 */ /* 0x0003e80000100a00 */
[----:B0-----:R-:W4:Y:S04]  /*85940*/  LDL.LU R24, [R1+0x380] ;  /* 0x0003800001187983 */ /* 0x001f280000300800 */
[----:B------:R-:W4:Y:S04]  /*85950*/  LDL.LU R25, [R1+0x384] ;  /* 0x0003840001197983 */ /* 0x000f280000300800 */
[----:B-1----:R-:W4:Y:S04]  /*85960*/  LDL.LU R26, [R1+0x388] ;  /* 0x00038800011a7983 */ /* 0x002f280000300800 */
[----:B------:R-:W4:Y:S04]  /*85970*/  LDL.LU R27, [R1+0x38c] ;  /* 0x00038c00011b7983 */ /* 0x000f280000300800 */
        /* <DEDUP_REMOVED lines=10> */
[----:B---3--:R0:W-:Y:S01]  /*85a20*/  STSM.16.M88.4 [R0], R16 ;  /* 0x0000001000007844 */ /* 0x0081e20000000200 */
[----:B------:R-:W-:-:S03]  /*85a30*/  NOP ;  /* 0x0000000000007918 */ /* 0x000fc60000000000 */
[----:B------:R-:W1:Y:S01]  /*85a40*/  LDS.128 R28, [R0] ;  /* 0x00000000001c7984 */ /* 0x000e620000000c00 */
[----:B------:R-:W-:-:S03]  /*85a50*/  NOP ;  /* 0x0000000000007918 */ /* 0x000fc60000000000 */
[----:B0-----:R-:W3:Y:S04]  /*85a60*/  LDL.LU R16, [R1+0x300] ;  /* 0x0003000001107983 */ /* 0x001ee80000300800 */
[----:B------:R-:W3:Y:S04]  /*85a70*/  LDL.LU R17, [R1+0x304] ;  /* 0x0003040001117983 */ /* 0x000ee80000300800 */
[----:B------:R-:W3:Y:S04]  /*85a80*/  LDL.LU R18, [R1+0x308] ;  /* 0x0003080001127983 */ /* 0x000ee80000300800 */
[----:B------:R-:W3:Y:S04]  /*85a90*/  LDL.LU R19, [R1+0x30c] ;  /* 0x00030c0001137983 */ /* 0x000ee80000300800 */
[----:B-1----:R-:W-:Y:S04]  /*85aa0*/  STL.64 [R1+0x2e0], R28 ;  /* 0x0002e01c01007387 */ /* 0x002fe80000100a00 */
        /* <DEDUP_REMOVED lines=19> */
[----:B------:R-:W-:Y:S01]  /*85be0*/  STSM.16.M88.4 [R0], R24 ;  /* 0x0000001800007844 */ /* 0x000fe20000000200 */
[----:B------:R-:W-:-:S03]  /*85bf0*/  NOP ;  /* 0x0000000000007918 */ /* 0x000fc60000000000 */
[----:B------:R-:W0:Y:S01]  /*85c00*/  LDS.128 R24, [R0] ;  /* 0x0000000000187984 */ /* 0x000e220000000c00 */
[----:B------:R-:W-:-:S03]  /*85c10*/  NOP ;  /* 0x0000000000007918 */ /* 0x000fc60000000000 */
[----:B-1----:R-:W-:Y:S04]  /*85c20*/  STL.64 [R1+0x390], R28 ;  /* 0x0003901c01007387 */ /* 0x002fe80000100a00 */
[----:B------:R-:W-:Y:S04]  /*85c30*/  STL.64 [R1+0x398], R30 ;  /* 0x0003981e01007387 */ /* 0x000fe80000100a00 */
[----:B0-----:R-:W-:Y:S04]  /*85c40*/  STL.64 [R1+0x380], R24 ;  /* 0x0003801801007387 */ /* 0x001fe80000100a00 */
[----:B------:R-:W-:Y:S04]  /*85c50*/  STL.64 [R1+0x388], R26 ;  /* 0x0003881a01007387 */ /* 0x000fe80000100a00 */
[----:B------:R0:W-:Y:S01]  /*85c60*/  STSM.16.M88.4 [R0], R8 ;  /* 0x0000000800007844 */ /* 0x0001e20000000200 */
[----:B------:R-:W-:-:S03]  /*85c70*/  NOP ;  /* 0x0000000000007918 */ /* 0x000fc60000000000 */
[----:B------:R-:W1:Y:S01]  /*85c80*/  LDS.128 R24, [R0] ;  /* 0x0000000000187984 */ /* 0x000e620000000c00 */
[----:B------:R-:W-:-:S03]  /*85c90*/  NOP ;  /* 0x0000000000007918 */ /* 0x000fc60000000000 */
[----:B0-----:R-:W4:Y:S04]  /*85ca0*/  LDL.LU R8, [R1+0x3c0] ;  /* 0x0003c00001087983 */ /* 0x001f280000300800 */
[----:B-1----:R0:W-:Y:S04]  /*85cb0*/  STL.64 [R1+0x260], R24 ;  /* 0x0002601801007387 */ /* 0x0021e80000100a00 */
[----:B------:R-:W-:Y:S04]  /*85cc0*/  STL.64 [R1+0x268], R26 ;  /* 0x0002681a01007387 */ /* 0x000fe80000100a00 */
[----:B------:R-:W4:Y:S04]  /*85cd0*/  LDL.LU R9, [R1+0x3c4] ;  /* 0x0003c40001097983 */ /* 0x000f280000300800 */
[----:B------:R-:W4:Y:S04]  /*85ce0*/  LDL.LU R10, [R1+0x3c8] ;  /* 0x0003c800010a7983 */ /* 0x000f280000300800 */
[----:B------:R-:W4:Y:S04]  /*85cf0*/  LDL.LU R11, [R1+0x3cc] ;  /* 0x0003cc00010b7983 */ /* 0x000f280000300800 */
[----:B0-----:R-:W4:Y:S04]  /*85d00*/  LDL.LU R24, [R1+0x3d0] ;  /* 0x0003d00001187983 */ /* 0x001f280000300800 */
[----:B---3--:R-:W-:Y:S01]  /*85d10*/  STSM.16.M88.4 [R0], R16 ;  /* 0x0000001000007844 */ /* 0x008fe20000000200 */
[----:B------:R-:W-:-:S03]  /*85d20*/  NOP ;  /* 0x0000000000007918 */ /* 0x000fc60000000000 */
[----:B------:R-:W0:Y:S01]  /*85d30*/  LDS.128 R16, [R0] ;  /* 0x0000000000107984 */ /* 0x000e220000000c00 */
[----:B------:R-:W-:-:S03]  /*85d40*/  NOP ;  /* 0x0000000000007918 */ /* 0x000fc60000000000 */
[----:B0-----:R-:W-:Y:S04]  /*85d50*/  STL.64 [R1+0x250], R16 ;  /* 0x0002501001007387 */ /* 0x001fe80000100a00 */
[----:B------:R-:W-:Y:S04]  /*85d60*/  STL.64 [R1+0x258], R18 ;  /* 0x0002581201007387 */ /* 0x000fe80000100a00 */
[----:B------:R-:W3:Y:S04]  /*85d70*/  LDL.LU R25, [R1+0x3d4] ;  /* 0x0003d40001197983 */ /* 0x000ee80000300800 */
[----:B------:R-:W3:Y:S04]  /*85d80*/  LDL.LU R26, [R1+0x3d8] ;  /* 0x0003d800011a7983 */ /* 0x000ee80000300800 */
[----:B------:R-:W3:Y:S04]  /*85d90*/  LDL.LU R27, [R1+0x3dc] ;  /* 0x0003dc00011b7983 */ /* 0x000ee80000300800 */
        /* <DEDUP_REMOVED lines=8> */
[----:B-1----:R0:W-:Y:S04]  /*85e20*/  STL.64 [R1+0x3a0], R16 ;  /* 0x0003a01001007387 */ /* 0x0021e80000100a00 */
[----:B------:R1:W-:Y:S04]  /*85e30*/  STL.64 [R1+0x3a8], R18 ;  /* 0x0003a81201007387 */ /* 0x0003e80000100a00 */
[----:B0-----:R-:W2:Y:S04]  /*85e40*/  LDL.LU R16, [R1+0x400] ;  /* 0x0004000001107983 */ /* 0x001ea80000300800 */
[----:B------:R-:W2:Y:S04]  /*85e50*/  LDL.LU R17, [R1+0x404] ;  /* 0x0004040001117983 */ /* 0x000ea80000300800 */
[----:B-1----:R-:W2:Y:S04]  /*85e60*/  LDL.LU R18, [R1+0x408] ;  /* 0x0004080001127983 */ /* 0x002ea80000300800 */
[----:B------:R-:W2:Y:S04]  /*85e70*/  LDL.LU R19, [R1+0x40c] ;  /* 0x00040c0001137983 */ /* 0x000ea80000300800 */
        /* <DEDUP_REMOVED lines=24> */
[----:B--2---:R1:W-:Y:S04]  /*86000*/  STSM.16.M88.4 [R0], R20 ;  /* 0x0000001400007844 */ /* 0x0043e80000000200 */
[----:B0-----:R-:W-:Y:S04]  /*86010*/  STL.64 [R1+0x3b0], R24 ;  /* 0x0003b01801007387 */ /* 0x001fe80000100a00 */
[----:B------:R-:W-:Y:S01]  /*86020*/  STL.64 [R1+0x3b8], R26 ;  /* 0x0003b81a01007387 */ /* 0x000fe20000100a00 */
[----:B------:R-:W-:-:S03]  /*86030*/  NOP ;  /* 0x0000000000007918 */ /* 0x000fc60000000000 */
[----:B------:R-:W0:Y:S01]  /*86040*/  LDS.128 R24, [R0] ;  /* 0x0000000000187984 */ /* 0x000e220000000c00 */
[----:B------:R-:W-:-:S03]  /*86050*/  NOP ;  /* 0x0000000000007918 */ /* 0x000fc60000000000 */
[----:B-1----:R-:W2:Y:S04]  /*86060*/  LDL.LU R20, [R1+0x420] ;  /* 0x0004200001147983 */ /* 0x002ea80000300800 */
[----:B------:R-:W2:Y:S04]  /*86070*/  LDL.LU R21, [R1+0x424] ;  /* 0x0004240001157983 */ /* 0x000ea80000300800 */
[----:B------:R-:W2:Y:S04]  /*86080*/  LDL.LU R22, [R1+0x428] ;  /* 0x0004280001167983 */ /* 0x000ea80000300800 */
[----:B------:R-:W2:Y:S04]  /*86090*/  LDL.LU R23, [R1+0x42c] ;  /* 0x00042c0001177983 */ /* 0x000ea80000300800 */
[----:B------:R-:W-:Y:S01]  /*860a0*/  STSM.16.M88.4 [R0], R16 ;  /* 0x0000001000007844 */ /* 0x000fe20000000200 */
[----:B------:R-:W-:-:S03]  /*860b0*/  NOP ;  /* 0x0000000000007918 */ /* 0x000fc60000000000 */
[----:B------:R-:W1:Y:S01]  /*860c0*/  LDS.128 R16, [R0] ;  /* 0x0000000000107984 */ /* 0x000e620000000c00 */
[----:B------:R-:W-:-:S03]  /*860d0*/  NOP ;  /* 0x0000000000007918 */ /* 0x000fc60000000000 */
[----:B0-----:R-:W-:Y:S04]  /*860e0*/  STL.64 [R1+0x410], R24 ;  /* 0x0004101801007387 */ /* 0x001fe80000100a00 */
[----:B------:R-:W-:Y:S04]  /*860f0*/  STL.64 [R1+0x418], R26 ;  /* 0x0004181a01007387 */ /* 0x000fe80000100a00 */
[----:B----4-:R0:W-:Y:S04]  /*86100*/  STSM.16.M88.4 [R0], R4 ;  /* 0x0000000400007844 */ /* 0x0101e80000000200 */
[----:B-1----:R-:W-:Y:S04]  /*86110*/  STL.64 [R1+0x3d0], R16 ;  /* 0x0003d01001007387 */ /* 0x002fe80000100a00 */
[----:B------:R-:W-:Y:S01]  /*86120*/  STL.64 [R1+0x3d8], R18 ;  /* 0x0003d81201007387 */ /* 0x000fe20000100a00 */
[----:B------:R-:W-:-:S03]  /*86130*/  NOP ;  /* 0x0000000000007918 */ /* 0x000fc60000000000 */
[----:B0-----:R-:W3:Y:S04]  /*86140*/  LDL.LU R4, [R1+0x430] ;  /* 0x0004300001047983 */ /* 0x001ee80000300800 */
[----:B------:R-:W3:Y:S04]  /*86150*/  LDL.LU R5, [R1+0x434] ;  /* 0x0004340001057983 */ /* 0x000ee80000300800 */
[----:B------:R-:W3:Y:S04]  /*86160*/  LDL.LU R6, [R1+0x438] ;  /* 0x0004380001067983 */ /* 0x000ee80000300800 */
[----:B------:R-:W3:Y:S04]  /*86170*/  LDL.LU R7, [R1+0x43c] ;  /* 0x00043c0001077983 */ /* 0x000ee80000300800 */
[----:B------:R-:W0:Y:S01]  /*86180*/  LDS.128 R16, [R0] ;  /* 0x0000000000107984 */ /* 0x000e220000000c00 */
[----:B------:R-:W-:-:S03]  /*86190*/  NOP ;  /* 0x0000000000007918 */ /* 0x000fc60000000000 */
[----:B0-----:R-:W-:Y:S04]  /*861a0*/  STL.64 [R1+0x3f0], R16 ;  /* 0x0003f01001007387 */ /* 0x001fe80000100a00 */
[----:B------:R-:W-:Y:S04]  /*861b0*/  STL.64 [R1+0x3f8], R18 ;  /* 0x0003f81201007387 */ /* 0x000fe80000100a00 */
[----:B------:R-:W4:Y:S04]  /*861c0*/  LDL.LU R24, [R1+0x440] ;  /* 0x0004400001187983 */ /* 0x000f280000300800 */
[----:B------:R-:W4:Y:S04]  /*861d0*/  LDL.LU R25, [R1+0x444] ;  /* 0x0004440001197983 */ /* 0x000f280000300800 */
[----:B------:R-:W4:Y:S04]  /*861e0*/  LDL.LU R26, [R1+0x448] ;  /* 0x00044800011a7983 */ /* 0x000f280000300800 */
        /* <DEDUP_REMOVED lines=33> */
[----:B----4-:R-:W-:Y:S01]  /*86400*/  STSM.16.M88.4 [R0], R24 ;  /* 0x0000001800007844 */ /* 0x010fe20000000200 */
[----:B------:R-:W-:-:S03]  /*86410*/  NOP ;  /* 0x0000000000007918 */ /* 0x000fc60000000000 */
[----:B------:R-:W0:Y:S01]  /*86420*/  LDS.128 R24, [R0] ;  /* 0x0000000000187984 */ /* 0x000e220000000c00 */
[----:B------:R-:W-:-:S03]  /*86430*/  NOP ;  /* 0x0000000000007918 */ /* 0x000fc60000000000 */
[----:B-1----:R-:W-:Y:S04]  /*86440*/  STL.64 [R1+0x400], R28 ;  /* 0x0004001c01007387 */ /* 0x002fe80000100a00 */
[----:B------:R-:W-:Y:S04]  /*86450*/  STL.64 [R1+0x408], R30 ;  /* 0x0004081e01007387 */ /* 0x000fe80000100a00 */
[----:B0-----:R-:W-:Y:S04]  /*86460*/  STL.64 [R1+0x430], R24 ;  /* 0x0004301801007387 */ /* 0x001fe80000100a00 */
[----:B------:R0:W-:Y:S04]  /*86470*/  STSM.16.M88.4 [R0], R8 ;  /* 0x0000000800007844 */ /* 0x0001e80000000200 */
[----:B------:R-:W-:Y:S01]  /*86480*/  STL.64 [R1+0x438], R26 ;  /* 0x0004381a01007387 */ /* 0x000fe20000100a00 */
        /* <DEDUP_REMOVED lines=37> */
[----:B-1----:R0:W-:Y:S04]  /*866e0*/  STL.64 [R1+0x3e0], R16 ;  /* 0x0003e01001007387 */ /* 0x0021e80000100a00 */
[----:B------:R1:W-:Y:S04]  /*866f0*/  STL.64 [R1+0x3e8], R18 ;  /* 0x0003e81201007387 */ /* 0x0003e80000100a00 */
[----:B0-----:R-:W3:Y:S04]  /*86700*/  LDL.LU R16, [R1+0x4d0] ;  /* 0x0004d00001107983 */ /* 0x001ee80000300800 */
[----:B------:R-:W3:Y:S04]  /*86710*/  LDL.LU R17, [R1+0x4d4] ;  /* 0x0004d40001117983 */ /* 0x000ee80000300800 */
[----:B-1----:R-:W3:Y:S04]  /*86720*/  LDL.LU R18, [R1+0x4d8] ;  /* 0x0004d80001127983 */ /* 0x002ee80000300800 */
[----:B------:R-:W3:Y:S04]  /*86730*/  LDL.LU R19, [R1+0x4dc] ;  /* 0x0004dc0001137983 */ /* 0x000ee80000300800 */
        /* <DEDUP_REMOVED lines=18> */
[----:B------:R-:W-:Y:S01]  /*86860*/  STSM.16.M88.4 [R0], R24 ;  /* 0x0000001800007844 */ /* 0x000fe20000000200 */
[----:B------:R-:W-:-:S03]  /*86870*/  NOP ;  /* 0x0000000000007918 */ /* 0x000fc60000000000 */
[----:B------:R-:W0:Y:S01]  /*86880*/  LDS.128 R24, [R0] ;  /* 0x0000000000187984 */ /* 0x000e220000000c00 */
[----:B------:R-:W-:-:S03]  /*86890*/  NOP ;  /* 0x0000000000007918 */ /* 0x000fc60000000000 */
[----:B-1----:R-:W-:Y:S04]  /*868a0*/  STL.64 [R1+0x470], R28 ;  /* 0x0004701c01007387 */ /* 0x002fe80000100a00 */
[----:B------:R-:W-:Y:S04]  /*868b0*/  STL.64 [R1+0x478], R30 ;  /* 0x0004781e01007387 */ /* 0x000fe80000100a00 */
[----:B---3--:R1:W-:Y:S04]  /*868c0*/  STSM.16.M88.4 [R0], R4 ;  /* 0x0000000400007844 */ /* 0x0083e80000000200 */
        /* <DEDUP_REMOVED lines=9> */
[----:B------:R-:W-:Y:S01]  /*86960*/  STSM.16.M88.4 [R0], R16 ;  /* 0x0000001000007844 */ /* 0x000fe20000000200 */
[----:B------:R-:W-:-:S03]  /*86970*/  NOP ;  /* 0x0000000000007918 */ /* 0x000fc60000000000 */
[----:B------:R-:W1:Y:S01]  /*86980*/  LDS.128 R16, [R0] ;  /* 0x0000000000107984 */ /* 0x000e620000000c00 */
[----:B------:R-:W-:-:S03]  /*86990*/  NOP ;  /* 0x0000000000007918 */ /* 0x000fc60000000000 */
[----:B0-----:R-:W-:Y:S04]  /*869a0*/  STL.64 [R1+0x4a0], R24 ;  /* 0x0004a01801007387 */ /* 0x001fe80000100a00 */
[----:B------:R-:W-:Y:S04]  /*869b0*/  STL.64 [R1+0x4a8], R26 ;  /* 0x0004a81a01007387 */ /* 0x000fe80000100a00 */
        /* <DEDUP_REMOVED lines=12> */
[----:B------:R-:W4:Y:S04]  /*86a80*/  LDL.LU R24, [R1+0x520] ;  /* 0x0005200001187983 */ /* 0x000f280000300800 */
[----:B------:R-:W4:Y:S04]  /*86a90*/  LDL.LU R25, [R1+0x524] ;  /* 0x0005240001197983 */ /* 0x000f280000300800 */
[----:B------:R-:W4:Y:S04]  /*86aa0*/  LDL.LU R26, [R1+0x528] ;  /* 0x00052800011a7983 */ /* 0x000f280000300800 */
        /* <DEDUP_REMOVED lines=67> */
[----:B------:R-:W3:Y:S04]  /*86ee0*/  LDL.LU R24, [R1+0x590] ;  /* 0x0005900001187983 */ /* 0x000ee80000300800 */
[----:B------:R-:W3:Y:S04]  /*86ef0*/  LDL.LU R25, [R1+0x594] ;  /* 0x0005940001197983 */ /* 0x000ee80000300800 */
[----:B------:R-:W3:Y:S04]  /*86f00*/  LDL.LU R26, [R1+0x598] ;  /* 0x00059800011a7983 */ /* 0x000ee80000300800 */
        /* <DEDUP_REMOVED lines=33> */
[----:B------:R-:W-:Y:S01]  /*87120*/  STSM.16.M88.4 [R0], R24 ;  /* 0x0000001800007844 */ /* 0x000fe20000000200 */
[----:B------:R-:W-:-:S03]  /*87130*/  NOP ;  /* 0x0000000000007918 */ /* 0x000fc60000000000 */
[----:B------:R-:W0:Y:S01]  /*87140*/  LDS.128 R24, [R0] ;  /* 0x0000000000187984 */ /* 0x000e220000000c00 */
[----:B------:R-:W-:-:S03]  /*87150*/  NOP ;  /* 0x0000000000007918 */ /* 0x000fc60000000000 */
[----:B-1----:R-:W-:Y:S04]  /*87160*/  STL.64 [R1+0x5a0], R28 ;  /* 0x0005a01c01007387 */ /* 0x002fe80000100a00 */
[----:B------:R-:W-:Y:S04]  /*87170*/  STL.64 [R1+0x5a8], R30 ;  /* 0x0005a81e01007387 */ /* 0x000fe80000100a00 */
[----:B0-----:R-:W-:Y:S04]  /*87180*/  STL.64 [R1+0x590], R24 ;  /* 0x0005901801007387 */ /* 0x001fe80000100a00 */
[----:B----4-:R0:W-:Y:S04]  /*87190*/  STSM.16.M88.4 [R0], R8 ;  /* 0x0000000800007844 */ /* 0x0101e80000000200 */
        /* <DEDUP_REMOVED lines=72> */
[----:B------:R-:W0:Y:S01]  /*87620*/  LDS.128 R24, [R0] ;  /* 0x0000000000187984 */ /* 0x000e220000000c00 */
        /* <DEDUP_REMOVED lines=32> */
[----:B-1----:R0:W-:Y:S04]  /*87830*/  STL.64 [R1+0x640], R16 ;  /* 0x0006401001007387 */ /* 0x0021e80000100a00 */
[----:B------:R-:W-:Y:S04]  /*87840*/  STL.64 [R1+0x648], R18 ;  /* 0x0006481201007387 */ /* 0x000fe80000100a00 */
[----:B------:R-:W2:Y:S04]  /*87850*/  LDL.LU R21, [R1+0x6b4] ;  /* 0x0006b40001157983 */ /* 0x000ea80000300800 */
[----:B------:R-:W2:Y:S04]  /*87860*/  LDL.LU R22, [R1+0x6b8] ;  /* 0x0006b80001167983 */ /* 0x000ea80000300800 */
[----:B------:R-:W2:Y:S04]  /*87870*/  LDL.LU R23, [R1+0x6bc] ;  /* 0x0006bc0001177983 */ /* 0x000ea80000300800 */
[----:B0-----:R-:W2:Y:S04]  /*87880*/  LDL.LU R16, [R1+0x6d0] ;  /* 0x0006d00001107983 */ /* 0x001ea80000300800 */
[----:B---3--:R-:W-:Y:S01]  /*87890*/  STSM.16.M88.4 [R0], R4 ;  /* 0x0000000400007844 */ /* 0x008fe20000000200 */
[----:B------:R-:W-:-:S03]  /*878a0*/  NOP ;  /* 0x0000000000007918 */ /* 0x000fc60000000000 */
[----:B------:R-:W0:Y:S01]  /*878b0*/  LDS.128 R4, [R0] ;  /* 0x0000000000047984 */ /* 0x000e220000000c00 */
[----:B------:R-:W-:-:S03]  /*878c0*/  NOP ;  /* 0x0000000000007918 */ /* 0x000fc60000000000 */
[----:B0-----:R0:W-:Y:S04]  /*878d0*/  STL.64 [R1+0x620], R4 ;  /* 0x0006200401007387 */ /* 0x0011e80000100a00 */
        /* <DEDUP_REMOVED lines=18> */
[----:B------:R-:W-:Y:S01]  /*87a00*/  LDS.128 R32, [R0] ;  /* 0x0000000000207984 */ /* 0x000fe20000000c00 */
[----:B------:R-:W-:-:S03]  /*87a10*/  NOP ;  /* 0x0000000000007918 */ /* 0x000fc60000000000 */
[----:B-1----:R-:W-:Y:S04]  /*87a20*/  STL [R1+0x3110], R30 ;  /* 0x0031101e01007387 */ /* 0x002fe80000100800 */
[----:B------:R-:W-:Y:S04]  /*87a30*/  STL [R1+0x310c], R31 ;  /* 0x00310c1f01007387 */ /* 0x000fe80000100800 */
[----:B--2---:R0:W-:Y:S01]  /*87a40*/  STSM.16.M88.4 [R0], R20 ;  /* 0x0000001400007844 */ /* 0x0041e20000000200 */
[----:B------:R-:W-:-:S03]  /*87a50*/  NOP ;  /* 0x0000000000007918 */ /* 0x000fc60000000000 */
[----:B------:R-:W-:Y:S01]  /*87a60*/  LDS.128 R36, [R0] ;  /* 0x0000000000247984 */ /* 0x000fe20000000c00 */
[----:B------:R-:W-:-:S03]  /*87a70*/  NOP ;  /* 0x0000000000007918 */ /* 0x000fc60000000000 */
[----:B0-----:R-:W2:Y:S04]  /*87a80*/  LDL.LU R20, [R1+0x700] ;  /* 0x0007000001147983 */ /* 0x001ea80000300800 */
[----:B------:R-:W2:Y:S04]  /*87a90*/  LDL.LU R21, [R1+0x704] ;  /* 0x0007040001157983 */ /* 0x000ea80000300800 */
[----:B------:R-:W2:Y:S04]  /*87aa0*/  LDL.LU R22, [R1+0x708] ;  /* 0x0007080001167983 */ /* 0x000ea80000300800 */
[----:B------:R-:W2:Y:S04]  /*87ab0*/  LDL.LU R23, [R1+0x70c] ;  /* 0x00070c0001177983 */ /* 0x000ea80000300800 */
[----:B---3--:R-:W-:Y:S01]  /*87ac0*/  STSM.16.M88.4 [R0], R16 ;  /* 0x0000001000007844 */ /* 0x008fe20000000200 */
[----:B------:R-:W-:-:S03]  /*87ad0*/  NOP ;  /* 0x0000000000007918 */ /* 0x000fc60000000000 */
[----:B------:R-:W-:Y:S01]  /*87ae0*/  LDS.128 R40, [R0] ;  /* 0x0000000000287984 */ /* 0x000fe20000000c00 */
[----:B------:R-:W-:-:S03]  /*87af0*/  NOP ;  /* 0x0000000000007918 */ /* 0x000fc60000000000 */
[----:B------:R0:W-:Y:S01]  /*87b00*/  STSM.16.M88.4 [R0], R4 ;  /* 0x0000000400007844 */ /* 0x0001e20000000200 */
        /* <DEDUP_REMOVED lines=51> */
[----:B----4-:R1:W-:Y:S04]  /*87e40*/  STSM.16.M88.4 [R0], R8 ;  /* 0x0000000800007844 */ /* 0x0103e80000000200 */
[----:B0-----:R-:W-:Y:S04]  /*87e50*/  STL.64 [R1+0x6b0], R24 ;  /* 0x0006b01801007387 */ /* 0x001fe80000100a00 */
[----:B------:R-:W-:Y:S01]  /*87e60*/  STL.64 [R1+0x6b8], R26 ;  /* 0x0006b81a01007387 */ /* 0x000fe20000100a00 */
[----:B------:R-:W-:-:S03]  /*87e70*/  NOP ;  /* 0x0000000000007918 */ /* 0x000fc60000000000 */
[----:B------:R-:W0:Y:S01]  /*87e80*/  LDS.128 R24, [R0] ;  /* 0x0000000000187984 */ /* 0x000e220000000c00 */
[----:B------:R-:W-:-:S03]  /*87e90*/  NOP ;  /* 0x0000000000007918 */ /* 0x000fc60000000000 */
[----:B-1----:R-:W4:Y:S04]  /*87ea0*/  LDL.LU R8, [R1+0x850] ;  /* 0x0008500001087983 */ /* 0x002f280000300800 */
[----:B------:R-:W-:Y:S01]  /*87eb0*/  STSM.16.M88.4 [R0], R16 ;  /* 0x0000001000007844 */ /* 0x000fe20000000200 */
[----:B------:R-:W-:-:S03]  /*87ec0*/  NOP ;  /* 0x0000000000007918 */ /* 0x000fc60000000000 */
[----:B------:R-:W1:Y:S01]  /*87ed0*/  LDS.128 R16, [R0] ;  /* 0x0000000000107984 */ /* 0x000e620000000c00 */
[----:B------:R-:W-:-:S03]  /*87ee0*/  NOP ;  /* 0x0000000000007918 */ /* 0x000fc60000000000 */
[----:B0-----:R-:W-:Y:S04]  /*87ef0*/  STL.64 [R1+0x6d0], R24 ;  /* 0x0006d01801007387 */ /* 0x001fe80000100a00 */
[----:B------:R-:W-:Y:S04]  /*87f00*/  STL.64 [R1+0x6d8], R26 ;  /* 0x0006d81a01007387 */ /* 0x000fe80000100a00 */
        /* <DEDUP_REMOVED lines=9> */
[----:B--2---:R-:W-:Y:S01]  /*87fa0*/  STSM.16.M88.4 [R0], R20 ;  /* 0x0000001400007844 */ /* 0x004fe20000000200 */
[----:B------:R-:W-:-:S03]  /*87fb0*/  NOP ;  /* 0x0000000000007918 */ /* 0x000fc60000000000 */
[----:B------:R-:W0:Y:S01]  /*87fc0*/  LDS.128 R20, [R0] ;  /* 0x0000000000147984 */ /* 0x000e220000000c00 */
[----:B------:R-:W-:-:S03]  /*87fd0*/  NOP ;  /* 0x0000000000007918 */ /* 0x000fc60000000000 */
[----:B0-----:R-:W-:Y:S04]  /*87fe0*/  STL.64 [R1+0x6e0], R20 ;  /* 0x0006e01401007387 */ /* 0x001fe80000100a00 */
        /* <DEDUP_REMOVED lines=27> */
[----:B------:R0:W-:Y:S04]  /*881a0*/  STSM.16.M88.4 [R0], R16 ;  /* 0x0000001000007844 */ /* 0x0001e80000000200 */
[----:B-1----:R-:W-:Y:S04]  /*881b0*/  STL.64 [R1+0x740], R44 ;  /* 0x0007402c01007387 */ /* 0x002fe80000100a00 */
[----:B------:R-:W-:Y:S01]  /*881c0*/  STL.64 [R1+0x748], R46 ;  /* 0x0007482e01007387 */ /* 0x000fe20000100a00 */
[----:B------:R-:W-:-:S03]  /*881d0*/  NOP ;  /* 0x0000000000007918 */ /* 0x000fc60000000000 */
[----:B0-----:R-:W4:Y:S04]  /*881e0*/  LDL.LU R16, [R1+0xd50] ;  /* 0x000d500001107983 */ /* 0x001f280000300800 */
[----:B------:R-:W4:Y:S04]  /*881f0*/  LDL.LU R17, [R1+0xd54] ;  /* 0x000d540001117983 */ /* 0x000f280000300800 */
[----:B------:R-:W4:Y:S04]  /*88200*/  LDL.LU R18, [R1+0xd58] ;  /* 0x000d580001127983 */ /* 0x000f280000300800 */
[----:B------:R-:W4:Y:S04]  /*88210*/  LDL.LU R19, [R1+0xd5c] ;  /* 0x000d5c0001137983 */ /* 0x000f280000300800 */
[----:B------:R-:W0:Y:S01]  /*88220*/  LDS.128 R44, [R0] ;  /* 0x00000000002c7984 */ /* 0x000e220000000c00 */
[----:B------:R-:W-:-:S03]  /*88230*/  NOP ;  /* 0x0000000000007918 */ /* 0x000fc60000000000 */
[----:B--2---:R-:W-:Y:S01]  /*88240*/  STSM.16.M88.4 [R0], R24 ;  /* 0x0000001800007844 */ /* 0x004fe20000000200 */
[----:B------:R-:W-:-:S03]  /*88250*/  NOP ;  /* 0x0000000000007918 */ /* 0x000fc60000000000 */
[----:B------:R-:W1:Y:S01]  /*88260*/  LDS.128 R24, [R0] ;  /* 0x0000000000187984 */ /* 0x000e620000000c00 */
[----:B------:R-:W-:-:S03]  /*88270*/  NOP ;  /* 0x0000000000007918 */ /* 0x000fc60000000000 */
[----:B0-----:R-:W-:Y:S04]  /*88280*/  STL.64 [R1+0x730], R44 ;  /* 0x0007302c01007387 */ /* 0x001fe80000100a00 */
[----:B------:R-:W-:Y:S04]  /*88290*/  STL.64 [R1+0x738], R46 ;  /* 0x0007382e01007387 */ /* 0x000fe80000100a00 */
[----:B-1----:R-:W-:Y:S04]  /*882a0*/  STL.64 [R1+0x720], R24 ;  /* 0x0007201801007387 */ /* 0x002fe80000100a00 */
[----:B------:R-:W-:Y:S04]  /*882b0*/  STL.64 [R1+0x728], R26 ;  /* 0x0007281a01007387 */ /* 0x000fe80000100a00 */
[----:B---3--:R0:W-:Y:S01]  /*882c0*/  STSM.16.M88.4 [R0], R4 ;  /* 0x0000000400007844 */ /* 0x0081e20000000200 */
[----:B------:R-:W-:-:S03]  /*882d0*/  NOP ;  /* 0x0000000000007918 */ /* 0x000fc60000000000 */
[----:B------:R-:W1:Y:S01]  /*882e0*/  LDS.128 R24, [R0] ;  /* 0x0000000000187984 */ /* 0x000e620000000c00 */
[----:B------:R-:W-:-:S03]  /*882f0*/  NOP ;  /* 0x0000000000007918 */ /* 0x000fc60000000000 */
[----:B0-----:R-:W2:Y:S04]  /*88300*/  LDL R6, [R1+0x18a4] ;  /* 0x0018a40001067983 */ /* 0x001ea80000100800 */
[----:B------:R0:W-:Y:S04]  /*88310*/  STSM.16.M88.4 [R0], R20 ;  /* 0x0000001400007844 */ /* 0x0001e80000000200 */
[----:B-1----:R-:W-:Y:S04]  /*88320*/  STL.64 [R1+0x710], R24 ;  /* 0x0007101801007387 */ /* 0x002fe80000100a00 */
[----:B------:R-:W-:Y:S01]  /*88330*/  STL.64 [R1+0x718], R26 ;  /* 0x0007181a01007387 */ /* 0x000fe20000100a00 */
[----:B------:R-:W-:-:S03]  /*88340*/  NOP ;  /* 0x0000000000007918 */ /* 0x000fc60000000000 */
[----:B------:R-:W1:Y:S01]  /*88350*/  LDS.128 R24, [R0] ;  /* 0x0000000000187984 */ /* 0x000e620000000c00 */
[----:B------:R-:W-:Y:S01]  /*88360*/  NOP ;  /* 0x0000000000007918 */ /* 0x000fe20000000000 */
[----:B0-----:R-:W0:Y:S02]  /*88370*/  LDC R23, c[0x0][0x3b4] ;  /* 0x0000ed00ff177b82 */ /* 0x001e240000000800 */
[----:B-1----:R-:W-:Y:S04]  /*88380*/  STL.64 [R1+0x700], R24 ;  /* 0x0007001801007387 */ /* 0x002fe80000100a00 */
[----:B------:R-:W-:Y:S04]  /*88390*/  STL.64 [R1+0x708], R26 ;  /* 0x0007081a01007387 */ /* 0x000fe80000100a00 */
[----:B----4-:R1:W-:Y:S01]  /*883a0*/  STSM.16.M88.4 [R0], R8 ;  /* 0x0000000800007844 */ /* 0x0103e20000000200 */
[----:B------:R-:W-:-:S03]  /*883b0*/  NOP ;  /* 0x0000000000007918 */ /* 0x000fc60000000000 */
[----:B------:R-:W3:Y:S01]  /*883c0*/  LDS.128 R24, [R0] ;  /* 0x0000000000187984 */ /* 0x000ee20000000c00 */
[----:B------:R-:W-:-:S03]  /*883d0*/  NOP ;  /* 0x0000000000007918 */ /* 0x000fc60000000000 */
[----:B-1----:R-:W4:Y:S04]  /*883e0*/  LDL.LU R8, [R1+0x110] ;  /* 0x0001100001087983 */ /* 0x002f280000300800 */
[----:B------:R-:W4:Y:S04]  /*883f0*/  LDL R11, [R1+0x18c0] ;  /* 0x0018c000010b7983 */ /* 0x000f280000100800 */
[----:B------:R-:W-:Y:S04]  /*88400*/  STSM.16.M88.4 [R0], R16 ;  /* 0x0000001000007844 */ /* 0x000fe80000000200 */
[----:B---3--:R-:W-:Y:S04]  /*88410*/  STL.64 [R1+0x660], R24 ;  /* 0x0006601801007387 */ /* 0x008fe80000100a00 */
[----:B------:R1:W-:Y:S04]  /*88420*/  STL.64 [R1+0x668], R26 ;  /* 0x0006681a01007387 */ /* 0x0003e80000100a00 */
[----:B------:R-:W3:Y:S04]  /*88430*/  LDL.LU R7, [R1+0x100] ;  /* 0x0001000001077983 */ /* 0x000ee80000300800 */
[----:B------:R-:W3:Y:S04]  /*88440*/  LDL R12, [R1+0x18d8] ;  /* 0x0018d800010c7983 */ /* 0x000ee80000100800 */
[----:B------:R-:W3:Y:S01]  /*88450*/  LDL R4, [R1+0x18d4] ;  /* 0x0018d40001047983 */ /* 0x000ee20000100800 */
[----:B-1----:R-:W1:Y:S03]  /*88460*/  LDC R26, c[0x0][0x3b4] ;  /* 0x0000ed00ff1a7b82 */ /* 0x002e660000000800 */
[----:B------:R-:W3:Y:S04]  /*88470*/  LDL R14, [R1+0x18d0] ;  /* 0x0018d000010e7983 */ /* 0x000ee80000100800 */
[----:B------:R-:W3:Y:S01]  /*88480*/  LDL R9, [R1+0x18c8] ;  /* 0x0018c80001097983 */ /* 0x000ee20000100800 */
[----:B------:R-:W0:Y:S03]  /*88490*/  LDC R27, c[0x0][0x3b4] ;  /* 0x0000ed00ff1b7b82 */ /* 0x000e260000000800 */
[----:B------:R-:W3:Y:S04]  /*884a0*/  LDL R5, [R1+0x18c4] ;  /* 0x0018c40001057983 */ /* 0x000ee80000100800 */
[----:B------:R-:W3:Y:S04]  /*884b0*/  LDL R10, [R1+0x18cc] ;  /* 0x0018cc00010a7983 */ /* 0x000ee80000100800 */
[----:B------:R1:W-:Y:S04]  /*884c0*/  STL [R1+0x30bc], R0 ;  /* 0x0030bc0001007387 */ /* 0x0003e80000100800 */
[----:B-1----:R-:W3:Y:S04]  /*884d0*/  LDL.LU R0, [R1+0x18a0] ;  /* 0x0018a00001007983 */ /* 0x002ee80000300800 */
[----:B------:R-:W4:Y:S01]  /*884e0*/  LDL.LU R13, [R1+0xf0] ;  /* 0x0000f000010d7983 */ /* 0x000f220000300800 */
[C---:B--2---:R-:W-:Y:S01]  /*884f0*/  IMAD R3, R6.reuse, UR12, RZ ;  /* 0x0000000c06037c24 */ /* 0x044fe2000f8e02ff */
[----:B------:R-:W-:Y:S01]  /*88500*/  ISETP.GE.AND P1, PT, R6, UR33, PT ;  /* 0x0000002106007c0c */ /* 0x000fe2000bf26270 */
[----:B------:R-:W1:Y:S03]  /*88510*/  LDCU.64 UR12, c[0x0][0x390] ;  /* 0x00007200ff0c77ac */ /* 0x000e660008000a00 */
[----:B------:R-:W-:Y:S01]  /*88520*/  LEA R2, P3, R3, UR6, 0x1 ;  /* 0x0000000603027c11 */ /* 0x000fe2000f8608ff */
[----:B0-----:R-:W-:-:S03]  /*88530*/  IMAD R23, R23, 0x40, R3 ;  /* 0x0000004017177824 */ /* 0x001fc600078e0203 */
[----:B------:R-:W-:Y:S01]  /*88540*/  LEA.HI.X.SX32 R3, R3, UR7, 0x1, P3 ;  /* 0x0000000703037c11 */ /* 0x000fe200098f0eff */
[----:B------:R-:W0:Y:S01]  /*88550*/  LDCU.64 UR6, c[0x0][0x398] ;  /* 0x00007300ff0677ac */ /* 0x000e220008000a00 */
[C---:B---3--:R-:W-:Y:S01]  /*88560*/  ISETP.LT.AND P1, PT, R0.reuse, UR34, !P1 ;  /* 0x0000002200007c0c */ /* 0x048fe2000cf21270 */
[----:B------:R-:W-:-:S04]  /*88570*/  IMAD R55, R0, UR15, RZ ;  /* 0x0000000f00377c24 */ /* 0x000fc8000f8e02ff */
[----:B------:R-:W-:Y:S01]  /*88580*/  IMAD.WIDE R24, R55, 0x2, R2 ;  /* 0x0000000237187825 */ /* 0x000fe200078e0202 */
[----:B------:R-:W-:-:S07]  /*88590*/  NOP ;  /* 0x0000000000007918 */ /* 0x000fce0000000000 */
[----:B----4-:R2:W-:Y:S02]  /*885a0*/  @P1 STG.E.U16 desc[UR48][R24.64], R8 ;  /* 0x0000000818001986 */ /* 0x0105e4000c101530 */
[----:B--2---:R-:W-:Y:S01]  /*885b0*/  IMAD R25, R26, 0x20, R23 ;  /* 0x000000201a197824 */ /* 0x004fe200078e0217 */
[----:B------:R-:W-:Y:S02]  /*885c0*/  PRMT R26, R8, 0x7632, R26 ;  /* 0x00007632081a7816 */ /* 0x000fe4000000001a */
[----:B------:R-:W2:Y:S01]  /*885d0*/  LDL.LU R8, [R1+0xe0] ;  /* 0x0000e00001087983 */ /* 0x000ea20000300800 */
[----:B0-----:R-:W-:Y:S01]  /*885e0*/  UMOV UR33, UR7 ;  /* 0x0000000700217c82 */ /* 0x001fe20008000000 */
[----:B------:R-:W-:Y:S01]  /*885f0*/  UMOV UR74, UR6 ;  /* 0x00000006004a7c82 */ /* 0x000fe20008000000 */
[----:B------:R-:W0:Y:S01]  /*88600*/  LDCU.64 UR6, c[0x0][0x390] ;  /* 0x00007200ff0677ac */ /* 0x000e220008000a00 */
[----:B------:R-:W-:Y:S01]  /*88610*/  IMAD R21, R11, UR32, RZ ;  /* 0x000000200b157c24 */ /* 0x000fe2000f8e02ff */
[----:B-1----:R-:W-:-:S04]  /*88620*/  LEA R22, P1, R23, UR12, 0x1 ;  /* 0x0000000c17167c11 */ /* 0x002fc8000f8208ff */
[----:B------:R-:W-:-:S04]  /*88630*/  LEA R20, P3, R21, UR8, 0x1 ;  /* 0x0000000815147c11 */ /* 0x000fc8000f8608ff */
[----:B------:R-:W-:Y:S01]  /*88640*/  LEA.HI.X.SX32 R21, R21, UR9, 0x1, P3 ;  /* 0x0000000915157c11 */ /* 0x000fe200098f0eff */
[----:B------:R-:W1:Y:S01]  /*88650*/  LDCU.64 UR8, c[0x0][0x390] ;  /* 0x00007200ff0877ac */ /* 0x000e620008000a00 */
[----:B------:R-:W-:Y:S02]  /*88660*/  ISETP.GE.AND P3, PT, R11, UR62, PT ;  /* 0x0000003e0b007c0c */ /* 0x000fe4000bf66270 */
[----:B------:R-:W-:Y:S01]  /*88670*/  LEA.HI.X.SX32 R23, R23, UR13, 0x1, P1 ;  /* 0x0000000d17177c11 */ /* 0x000fe200088f0eff */
[----:B------:R-:W3:Y:S01]  /*88680*/  LDCU.64 UR12, c[0x0][0x390] ;  /* 0x00007200ff0c77ac */ /* 0x000ee20008000a00 */
[C---:B------:R-:W-:Y:S02]  /*88690*/  ISETP.GE.AND P1, PT, R0.reuse, UR33, PT ;  /* 0x0000002100007c0c */ /* 0x040fe4000bf26270 */
[----:B0-----:R-:W-:Y:S01]  /*886a0*/  LEA R24, P4, R25, UR6, 0x1 ;  /* 0x0000000619187c11 */ /* 0x001fe2000f8808ff */
[----:B------:R-:W-:Y:S01]  /*886b0*/  IMAD R27, R27, 0x20, R25 ;  /* 0x000000201b1b7824 */ /* 0x000fe200078e0219 */
[----:B------:R-:W-:Y:S01]  /*886c0*/  ISETP.LT.AND P3, PT, R0, UR11, !P3 ;  /* 0x0000000b00007c0c */ /* 0x000fe2000df61270 */
[----:B------:R-:W-:Y:S01]  /*886d0*/  IMAD.WIDE R44, R55, 0x2, R20 ;  /* 0x00000002372c7825 */ /* 0x000fe200078e0214 */
[----:B------:R-:W-:Y:S01]  /*886e0*/  LEA.HI.X.SX32 R25, R25, UR7, 0x1, P4 ;  /* 0x0000000719197c11 */ /* 0x000fe2000a0f0eff */
[----:B------:R-:W0:Y:S01]  /*886f0*/  LDCU.64 UR6, c[0x0][0x390] ;  /* 0x00007200ff0677ac */ /* 0x000e220008000a00 */
[----:B------:R-:W-:-:S02]  /*88700*/  ISETP.LT.AND P5, PT, R5, UR4, !P1 ;  /* 0x0000000405007c0c */ /* 0x000fc4000cfa1270 */
[----:B------:R-:W-:Y:S01]  /*88710*/  ISETP.LT.AND P4, PT, R9, UR14, !P1 ;  /* 0x0000000e09007c0c */ /* 0x000fe2000cf81270 */
[----:B------:R-:W4:Y:S01]  /*88720*/  LDCU.64 UR14, c[0x0][0x390] ;  /* 0x00007200ff0e77ac */ /* 0x000f220008000a00 */
[----:B------:R-:W-:Y:S01]  /*88730*/  IMAD.WIDE R46, R55, 0x2, R22 ;  /* 0x00000002372e7825 */ /* 0x000fe200078e0216 */
[----:B------:R-:W-:Y:S02]  /*88740*/  PRMT R50, R7, 0x7632, R50 ;  /* 0x0000763207327816 */ /* 0x000fe40000000032 */
[----:B------:R-:W-:Y:S01]  /*88750*/  PRMT R56, R13, 0x7632, R56 ;  /* 0x000076320d387816 */ /* 0x000fe20000000038 */
[C---:B------:R-:W-:Y:S01]  /*88760*/  IMAD.WIDE R48, R55.reuse, 0x2, R24 ;  /* 0x0000000237307825 */ /* 0x040fe200078e0218 */
[----:B------:R0:W-:Y:S01]  /*88770*/  @P3 STG.E.U16 desc[UR48][R44.64], R26 ;  /* 0x0000001a2c003986 */ /* 0x0001e2000c101530 */
[----:B------:R-:W-:Y:S01]  /*88780*/  ISETP.LT.AND P6, PT, R10, UR28, !P1 ;  /* 0x0000001c0a007c0c */ /* 0x000fe2000cfc1270 */
[----:B------:R-:W2:Y:S02]  /*88790*/  LDCU.64 UR32, c[0x0][0x398] ;  /* 0x00007300ff2077ac */ /* 0x000ea40008000a00 */
[----:B------:R3:W-:Y:S01]  /*887a0*/  @P5 STG.E.U16 desc[UR48][R46.64], R7 ;  /* 0x000000072e005986 */ /* 0x0007e2000c101530 */
[----:B------:R-:W-:Y:S01]  /*887b0*/  VIADD R58, R55, UR23 ;  /* 0x00000017373a7c36 */ /* 0x000fe20008000000 */
[----:B------:R-:W-:Y:S01]  /*887c0*/  PRMT R57, R60, 0x7632, R57 ;  /* 0x000076323c397816 */ /* 0x000fe20000000039 */
[----:B------:R-:W2:Y:S01]  /*887d0*/  LDCU UR62, c[0x0][0x398] ;  /* 0x00007300ff3e77ac */ /* 0x000ea20008000800 */
[----:B------:R4:W-:Y:S01]  /*887e0*/  @P4 STG.E.U16 desc[UR48][R48.64], R50 ;  /* 0x0000003230004986 */ /* 0x0009e2000c101530 */
[----:B0-----:R-:W-:Y:S01]  /*887f0*/  IMAD R45, R51, 0x20, R27 ;  /* 0x00000020332d7824 */ /* 0x001fe200078e021b */
[----:B-1----:R-:W-:-:S02]  /*88800*/  LEA R26, P3, R27, UR8, 0x1 ;  /* 0x000000081b1a7c11 */ /* 0x002fc4000f8608ff */
[----:B---3--:R-:W3:Y:S02]  /*88810*/  LDL.LU R7, [R1+0xc0] ;  /* 0x0000c00001077983 */ /* 0x008ee40000300800 */
[----:B------:R-:W-:Y:S02]  /*88820*/  LEA R44, P4, R45, UR12, 0x1 ;  /* 0x0000000c2d2c7c11 */ /* 0x000fe4000f8808ff */
[----:B------:R-:W-:Y:S01]  /*88830*/  LEA.HI.X.SX32 R27, R27, UR9, 0x1, P3 ;  /* 0x000000091b1b7c11 */ /* 0x000fe200098f0eff */
[----:B------:R-:W-:Y:S01]  /*88840*/  IMAD R47, R52, 0x20, R45 ;  /* 0x00000020342f7824 */ /* 0x000fe200078e022d */
[----:B------:R-:W-:Y:S01]  /*88850*/  ISETP.LT.AND P3, PT, R14, UR29, !P1 ;  /* 0x0000001d0e007c0c */ /* 0x000fe2000cf61270 */
[----:B------:R-:W0:Y:S01]  /*88860*/  LDCU.64 UR8, c[0x0][0x398] ;  /* 0x00007300ff0877ac */ /* 0x000e220008000a00 */
[----:B------:R-:W-:Y:S01]  /*88870*/  LEA.HI.X.SX32 R45, R45, UR13, 0x1, P4 ;  /* 0x0000000d2d2d7c11 */ /* 0x000fe2000a0f0eff */
[----:B----4-:R-:W-:Y:S01]  /*88880*/  IMAD.WIDE R48, R55, 0x2, R26 ;  /* 0x0000000237307825 */ /* 0x010fe200078e021a */
[----:B------:R-:W-:-:S02]  /*88890*/  LEA R46, P4, R47, UR14, 0x1 ;  /* 0x0000000e2f2e7c11 */ /* 0x000fc4000f8808ff */
[----:B--2---:R-:W-:Y:S01]  /*888a0*/  PRMT R59, R8, 0x7632, R59 ;  /* 0x00007632083b7816 */ /* 0x004fe2000000003b */
[----:B------:R-:W-:Y:S01]  /*888b0*/  IMAD R54, R54, 0x20, R47 ;  /* 0x0000002036367824 */ /* 0x000fe200078e022f */
[----:B------:R-:W-:Y:S01]  /*888c0*/  ISETP.LT.AND P5, PT, R4, UR27, !P1 ;  /* 0x0000001b04007c0c */ /* 0x000fe2000cfa1270 */
[----:B------:R-:W-:Y:S01]  /*888d0*/  IMAD.WIDE R50, R55, 0x2, R44 ;  /* 0x0000000237327825 */ /* 0x000fe200078e022c */
[----:B------:R-:W-:Y:S01]  /*888e0*/  LEA.HI.X.SX32 R47, R47, UR15, 0x1, P4 ;  /* 0x0000000f2f2f7c11 */ /* 0x000fe2000a0f0eff */
[----:B------:R1:W-:Y:S01]  /*888f0*/  @P6 STG.E.U16 desc[UR48][R48.64], R13 ;  /* 0x0000000d30006986 */ /* 0x0003e2000c101530 */
[----:B------:R-:W-:Y:S01]  /*88900*/  ISETP.LT.AND P6, PT, R6, UR21, !P0 ;  /* 0x0000001506007c0c */ /* 0x000fe2000c7c1270 */
[----:B------:R-:W-:Y:S01]  /*88910*/  UMOV UR11, UR33 ;  /* 0x00000021000b7c82 */ /* 0x000fe20008000000 */
[----:B------:R-:W2:Y:S01]  /*88920*/  LDCU.64 UR14, c[0x0][0x398] ;  /* 0x00007300ff0e77ac */ /* 0x000ea20008000a00 */
[----:B------:R4:W-:Y:S01]  /*88930*/  @P3 STG.E.U16 desc[UR48][R50.64], R56 ;  /* 0x0000003832003986 */ /* 0x0009e2000c101530 */
[----:B------:R-:W-:Y:S01]  /*88940*/  ISETP.LT.AND P3, PT, R12, UR25, !P1 ;  /* 0x000000190c007c0c */ /* 0x000fe2000cf61270 */
[C---:B------:R-:W-:Y:S01]  /*88950*/  IMAD.WIDE R52, R55.reuse, 0x2, R46 ;  /* 0x0000000237347825 */ /* 0x040fe200078e022e */
[----:B------:R-:W0:Y:S01]  /*88960*/  LDCU.64 UR12, c[0x0][0x398] ;  /* 0x00007300ff0c77ac */ /* 0x000e220008000a00 */
[----:B------:R-:W0:Y:S01]  /*88970*/  LDCU.64 UR28, c[0x0][0x398] ;  /* 0x00007300ff1c77ac */ /* 0x000e220008000a00 */
[C---:B-1----:R-:W-:Y:S01]  /*88980*/  LEA R48, P4, R54.reuse, UR6, 0x1 ;  /* 0x0000000636307c11 */ /* 0x042fe2000f8808ff */
[----:B------:R-:W2:Y:S03]  /*88990*/  LDL.LU R13, [R1+0xb0] ;  /* 0x0000b000010d7983 */ /* 0x000ea60000300800 */
[----:B------:R-:W-:Y:S01]  /*889a0*/  LEA.HI.X.SX32 R49, R54, UR7, 0x1, P4 ;  /* 0x0000000736317c11 */ /* 0x000fe2000a0f0eff */
[----:B------:R1:W-:Y:S01]  /*889b0*/  @P5 STG.E.U16 desc[UR48][R52.64], R8 ;  /* 0x0000000834005986 */ /* 0x0003e2000c101530 */
[----:B----4-:R-:W-:Y:S01]  /*889c0*/  IMAD.WIDE R50, R58, 0x2, R2 ;  /* 0x000000023a327825 */ /* 0x010fe200078e0202 */
[----:B------:R-:W4:Y:S03]  /*889d0*/  LDCU.64 UR6, c[0x0][0x398] ;  /* 0x00007300ff0677ac */ /* 0x000f260008000a00 */
[----:B-1----:R-:W-:Y:S01]  /*889e0*/  IMAD.WIDE R52, R55, 0x2, R48 ;  /* 0x0000000237347825 */ /* 0x002fe200078e0230 */
[----:B------:R-:W2:Y:S04]  /*889f0*/  LDL.LU R8, [R1+0xa0] ;  /* 0x0000a00001087983 */ /* 0x000ea80000300800 */
[----:B------:R-:W-:Y:S04]  /*88a00*/  @P3 STG.E.U16 desc[UR48][R52.64], R59 ;  /* 0x0000003b34003986 */ /* 0x000fe8000c101530 */
[----:B------:R1:W-:Y:S04]  /*88a10*/  @P6 STG.E.U16 desc[UR48][R50.64], R60 ;  /* 0x0000003c32006986 */ /* 0x0003e8000c101530 */
[----:B-1----:R-:W2:Y:S01]  /*88a20*/  LDL.LU R60, [R1+0x3114] ;  /* 0x00311400013c7983 */ /* 0x002ea20000300800 */
[----:B------:R-:W-:-:S02]  /*88a30*/  ISETP.LT.AND P5, PT, R11, UR26, !P0 ;  /* 0x0000001a0b007c0c */ /* 0x000fc4000c7a1270 */
[----:B------:R-:W-:Y:S01]  /*88a40*/  ISETP.LT.AND P4, PT, R5, UR17, !P0 ;  /* 0x0000001105007c0c */ /* 0x000fe2000c781270 */
[C---:B------:R-:W-:Y:S01]  /*88a50*/  IMAD.WIDE R54, R58.reuse, 0x2, R20 ;  /* 0x000000023a367825 */ /* 0x040fe200078e0214 */
[----:B------:R-:W2:Y:S01]  /*88a60*/  LDL.LU R16, [R1+0x114] ;  /* 0x0001140001107983 */ /* 0x000ea20000300800 */
[----:B------:R-:W-:Y:S01]  /*88a70*/  ISETP.LT.AND P6, PT, R9, UR16, !P0 ;  /* 0x0000001009007c0c */ /* 0x000fe2000c7c1270 */
[----:B------:R-:W1:Y:S01]  /*88a80*/  LDCU.64 UR16, c[0x0][0x398] ;  /* 0x00007300ff1077ac */ /* 0x000e620008000a00 */
[----:B------:R-:W-:-:S04]  /*88a90*/  IMAD.WIDE R50, R58, 0x2, R22 ;  /* 0x000000023a327825 */ /* 0x000fc800078e0216 */
[----:B------:R-:W-:Y:S02]  /*88aa0*/  VIADD R56, R0, 0x3 ;  /* 0x0000000300387836 */ /* 0x000fe40000000000 */
[----:B------:R1:W-:Y:S01]  /*88ab0*/  @P5 STG.E.U16 desc[UR48][R54.64], R57 ;  /* 0x0000003936005986 */ /* 0x0003e2000c101530 */
[----:B----4-:R-:W-:Y:S02]  /*88ac0*/  ISETP.LT.AND P5, PT, R10, UR6, !P0 ;  /* 0x000000060a007c0c */ /* 0x010fe4000c7a1270 */
[----:B------:R-:W-:Y:S01]  /*88ad0*/  ISETP.LT.AND P3, PT, R14, UR10, !P0 ;  /* 0x0000000a0e007c0c */ /* 0x000fe2000c761270 */
[----:B---3--:R3:W-:Y:S01]  /*88ae0*/  @P4 STG.E.U16 desc[UR48][R50.64], R7 ;  /* 0x0000000732004986 */ /* 0x0087e2000c101530 */
[----:B------:R-:W-:Y:S01]  /*88af0*/  ISETP.GE.AND P1, PT, R56, UR11, PT ;  /* 0x0000000b38007c0c */ /* 0x000fe2000bf26270 */
[----:B------:R-:W-:Y:S01]  /*88b00*/  IMAD.WIDE R52, R58, 0x2, R44 ;  /* 0x000000023a347825 */ /* 0x000fe200078e022c */
[----:B0-----:R-:W-:Y:S01]  /*88b10*/  ISETP.LT.AND P4, PT, R4, UR8, !P0 ;  /* 0x0000000804007c0c */ /* 0x001fe2000c781270 */
[----:B------:R-:W0:Y:S02]  /*88b20*/  LDCU.64 UR10, c[0x0][0x398] ;  /* 0x00007300ff0a77ac */ /* 0x000e240008000a00 */
[----:B-1----:R-:W-:-:S04]  /*88b30*/  IMAD.WIDE R56, R58, 0x2, R24 ;  /* 0x000000023a387825 */ /* 0x002fc800078e0218 */
[----:B---3--:R-:W-:-:S04]  /*88b40*/  IMAD.WIDE R50, R58, 0x2, R26 ;  /* 0x000000023a327825 */ /* 0x008fc800078e021a */
[----:B------:R-:W-:Y:S01]  /*88b50*/  IMAD.WIDE R54, R58, 0x2, R46 ;  /* 0x000000023a367825 */ /* 0x000fe200078e022e */
[----:B--2---:R-:W-:Y:S02]  /*88b60*/  PRMT R59, R13, 0x7632, R59 ;  /* 0x000076320d3b7816 */ /* 0x004fe4000000003b */
[----:B------:R-:W-:Y:S02]  /*88b70*/  PRMT R60, R7, 0x7632, R60 ;  /* 0x00007632073c7816 */ /* 0x000fe4000000003c */
[----:B------:R-:W2:Y:S04]  /*88b80*/  LDL.LU R7, [R1+0x104] ;  /* 0x0001040001077983 */ /* 0x000ea80000300800 */
[----:B------:R-:W-:Y:S04]  /*88b90*/  @P6 STG.E.U16 desc[UR48][R56.64], R60 ;  /* 0x0000003c38006986 */ /* 0x000fe8000c101530 */
[----:B------:R1:W-:Y:S04]  /*88ba0*/  @P5 STG.E.U16 desc[UR48][R50.64], R13 ;  /* 0x0000000d32005986 */ /* 0x0003e8000c101530 */
[----:B------:R3:W-:Y:S04]  /*88bb0*/  @P3 STG.E.U16 desc[UR48][R52.64], R59 ;  /* 0x0000003b34003986 */ /* 0x0007e8000c101530 */
[----:B-1----:R-:W4:Y:S04]  /*88bc0*/  LDL.LU R13, [R1+0xf4] ;  /* 0x0000f400010d7983 */ /* 0x002f280000300800 */
[----:B------:R1:W-:Y:S01]  /*88bd0*/  @P4 STG.E.U16 desc[UR48][R54.64], R8 ;  /* 0x0000000836004986 */ /* 0x0003e2000c101530 */
[----:B---3--:R-:W-:-:S03]  /*88be0*/  PRMT R59, R8, 0x7632, R59 ;  /* 0x00007632083b7816 */ /* 0x008fc6000000003b */
[----:B-1----:R-:W3:Y:S01]  /*88bf0*/  LDL.LU R8, [R1+0xe4] ;  /* 0x0000e40001087983 */ /* 0x002ee20000300800 */
[----:B------:R-:W-:Y:S01]  /*88c00*/  UMOV UR6, UR15 ;  /* 0x0000000f00067c82 */ /* 0x000fe20008000000 */
[----:B------:R-:W-:Y:S01]  /*88c10*/  UMOV UR8, UR14 ;  /* 0x0000000e00087c82 */ /* 0x000fe20008000000 */
[----:B------:R-:W-:Y:S01]  /*88c20*/  ISETP.LT.AND P3, PT, R12, UR20, !P0 ;  /* 0x000000140c007c0c */ /* 0x000fe2000c761270 */
[----:B------:R-:W1:Y:S01]  /*88c30*/  LDCU.64 UR14, c[0x0][0x398] ;  /* 0x00007300ff0e77ac */ /* 0x000e620008000a00 */
[----:B0-----:R-:W-:Y:S01]  /*88c40*/  ISETP.LT.AND P6, PT, R6, UR10, !P2 ;  /* 0x0000000a06007c0c */ /* 0x001fe2000d7c1270 */
[C---:B------:R-:W-:Y:S01]  /*88c50*/  VIADD R57, R58.reuse, UR19 ;  /* 0x000000133a397c36 */ /* 0x040fe20008000000 */
[----:B------:R-:W-:Y:S01]  /*88c60*/  ISETP.LT.AND P5, PT, R11, UR18, !P2 ;  /* 0x000000120b007c0c */ /* 0x000fe2000d7a1270 */
[----:B------:R-:W0:Y:S01]  /*88c70*/  LDCU.64 UR18, c[0x0][0x398] ;  /* 0x00007300ff1277ac */ /* 0x000e220008000a00 */
[----:B------:R-:W-:Y:S01]  /*88c80*/  IMAD.WIDE R54, R58, 0x2, R48 ;  /* 0x000000023a367825 */ /* 0x000fe200078e0230 */
[----:B------:R-:W-:Y:S01]  /*88c90*/  ISETP.LT.AND P4, PT, R5, UR12, !P2 ;  /* 0x0000000c05007c0c */ /* 0x000fe2000d781270 */
[----:B------:R-:W-:-:S02]  /*88ca0*/  UMOV UR27, UR32 ;  /* 0x00000020001b7c82 */ /* 0x000fc40008000000 */
[C---:B------:R-:W-:Y:S01]  /*88cb0*/  IMAD.WIDE R50, R57.reuse, 0x2, R2 ;  /* 0x0000000239327825 */ /* 0x040fe200078e0202 */
[----:B------:R-:W-:Y:S01]  /*88cc0*/  PRMT R58, R16, 0x7632, R58 ;  /* 0x00007632103a7816 */ /* 0x000fe2000000003a */
[----:B------:R-:W0:Y:S01]  /*88cd0*/  LDCU.64 UR20, c[0x0][0x398] ;  /* 0x00007300ff1477ac */ /* 0x000e220008000a00 */
[----:B------:R-:W-:Y:S01]  /*88ce0*/  @P3 STG.E.U16 desc[UR48][R54.64], R59 ;  /* 0x0000003b36003986 */ /* 0x000fe2000c101530 */
[----:B------:R-:W-:Y:S01]  /*88cf0*/  IMAD.WIDE R52, R57, 0x2, R20 ;  /* 0x0000000239347825 */ /* 0x000fe200078e0214 */
[----:B------:R-:W0:Y:S02]  /*88d00*/  LDCU.64 UR32, c[0x0][0x398] ;  /* 0x00007300ff2077ac */ /* 0x000e240008000a00 */
[----:B------:R0:W-:Y:S01]  /*88d10*/  @P6 STG.E.U16 desc[UR48][R50.64], R16 ;  /* 0x0000001032006986 */ /* 0x0001e2000c101530 */
[----:B-1----:R-:W-:-:S03]  /*88d20*/  ISETP.LT.AND P6, PT, R9, UR14, !P2 ;  /* 0x0000000e09007c0c */ /* 0x002fc6000d7c1270 */
[----:B------:R1:W-:Y:S01]  /*88d30*/  @P5 STG.E.U16 desc[UR48][R52.64], R58 ;  /* 0x0000003a34005986 */ /* 0x0003e2000c101530 */
[----:B------:R-:W-:-:S03]  /*88d40*/  ISETP.LT.AND P5, PT, R10, UR16, !P2 ;  /* 0x000000100a007c0c */ /* 0x000fc6000d7a1270 */
[----:B0-----:R-:W3:Y:S01]  /*88d50*/  LDL.LU R16, [R1+0xd4] ;  /* 0x0000d40001107983 */ /* 0x001ee20000300800 */
[----:B------:R-:W-:Y:S01]  /*88d60*/  IMAD.WIDE R50, R57, 0x2, R22 ;  /* 0x0000000239327825 */ /* 0x000fe200078e0216 */
[----:B------:R-:W-:-:S03]  /*88d70*/  ISETP.LT.AND P3, PT, R14, UR22, !P2 ;  /* 0x000000160e007c0c */ /* 0x000fc6000d761270 */
[----:B------:R-:W-:Y:S02]  /*88d80*/  VIADD R56, R0, 0x4 ;  /* 0x0000000400387836 */ /* 0x000fe40000000000 */
[----:B-1----:R-:W-:-:S04]  /*88d90*/  IMAD.WIDE R58, R57, 0x2, R24 ;  /* 0x00000002393a7825 */ /* 0x002fc800078e0218 */
[----:B------:R-:W-:Y:S01]  /*88da0*/  IMAD.WIDE R52, R57, 0x2, R44 ;  /* 0x0000000239347825 */ /* 0x000fe200078e022c */
[----:B------:R-:W-:-:S03]  /*88db0*/  ISETP.GE.AND P0, PT, R56, UR6, PT ;  /* 0x0000000638007c0c */ /* 0x000fc6000bf06270 */
[----:B------:R-:W-:Y:S01]  /*88dc0*/  IMAD.WIDE R54, R57, 0x2, R46 ;  /* 0x0000000239367825 */ /* 0x000fe200078e022e */
[----:B--2---:R-:W-:Y:S01]  /*88dd0*/  PRMT R60, R7, 0x7632, R60 ;  /* 0x00007632073c7816 */ /* 0x004fe2000000003c */
[----:B------:R0:W-:Y:S01]  /*88de0*/  @P4 STG.E.U16 desc[UR48][R50.64], R7 ;  /* 0x0000000732004986 */ /* 0x0001e2000c101530 */
[----:B------:R-:W-:Y:S01]  /*88df0*/  ISETP.LT.AND P4, PT, R4, UR18, !P2 ;  /* 0x0000001204007c0c */ /* 0x000fe2000d781270 */
[----:B------:R-:W-:Y:S01]  /*88e00*/  UMOV UR16, UR27 ;  /* 0x0000001b00107c82 */ /* 0x000fe20008000000 */
[----:B------:R-:W1:Y:S01]  /*88e10*/  LDCU.64 UR26, c[0x0][0x398] ;  /* 0x00007300ff1a77ac */ /* 0x000e620008000a00 */
[----:B------:R-:W-:Y:S01]  /*88e20*/  @P6 STG.E.U16 desc[UR48][R58.64], R60 ;  /* 0x0000003c3a006986 */ /* 0x000fe2000c101530 */
[----:B------:R-:W2:Y:S03]  /*88e30*/  LDCU.64 UR22, c[0x0][0x398] ;  /* 0x00007300ff1677ac */ /* 0x000ea60008000a00 */
[----:B0-----:R-:W2:Y:S01]  /*88e40*/  LDL.LU R7, [R1+0xc4] ;  /* 0x0000c40001077983 */ /* 0x001ea20000300800 */
[----:B------:R-:W-:Y:S01]  /*88e50*/  IMAD.WIDE R50, R57, 0x2, R26 ;  /* 0x0000000239327825 */ /* 0x000fe200078e021a */
[----:B----4-:R-:W-:-:S04]  /*88e60*/  PRMT R56, R13, 0x7632, R56 ;  /* 0x000076320d387816 */ /* 0x010fc80000000038 */
[----:B------:R0:W-:Y:S04]  /*88e70*/  @P5 STG.E.U16 desc[UR48][R50.64], R13 ;  /* 0x0000000d32005986 */ /* 0x0001e8000c101530 */
[----:B------:R-:W-:Y:S04]  /*88e80*/  @P3 STG.E.U16 desc[UR48][R52.64], R56 ;  /* 0x0000003834003986 */ /* 0x000fe8000c101530 */
[----:B0-----:R-:W4:Y:S01]  /*88e90*/  LDL.LU R13, [R1+0xb4] ;  /* 0x0000b400010d7983 */ /* 0x001f220000300800 */
[----:B---3--:R-:W-:-:S03]  /*88ea0*/  PRMT R59, R8, 0x7632, R59 ;  /* 0x00007632083b7816 */ /* 0x008fc6000000003b */
[----:B------:R0:W-:Y:S04]  /*88eb0*/  @P4 STG.E.U16 desc[UR48][R54.64], R8 ;  /* 0x0000000836004986 */ /* 0x0001e8000c101530 */
[----:B0-----:R-:W3:Y:S01]  /*88ec0*/  LDL.LU R8, [R1+0xa4] ;  /* 0x0000a40001087983 */ /* 0x001ee20000300800 */
[----:B------:R-:W-:Y:S01]  /*88ed0*/  ISETP.LT.AND P2, PT, R12, UR24, !P2 ;  /* 0x000000180c007c0c */ /* 0x000fe2000d741270 */
[----:B-1----:R-:W-:Y:S01]  /*88ee0*/  UMOV UR10, UR27 ;  /* 0x0000001b000a7c82 */ /* 0x002fe20008000000 */
[----:B------:R-:W-:Y:S01]  /*88ef0*/  UMOV UR12, UR26 ;  /* 0x0000001a000c7c82 */ /* 0x000fe20008000000 */
[----:B------:R-:W0:Y:S01]  /*88f00*/  LDCU.64 UR24, c[0x0][0x398] ;  /* 0x00007300ff1877ac */ /* 0x000e220008000a00 */
[----:B------:R-:W-:Y:S01]  /*88f10*/  ISETP.LT.AND P5, PT, R6, UR20, !P1 ;  /* 0x0000001406007c0c */ /* 0x000fe2000cfa1270 */
[----:B------:R-:W1:Y:S01]  /*88f20*/  LDCU.64 UR26, c[0x0][0x398] ;  /* 0x00007300ff1a77ac */ /* 0x000e620008000a00 */
[----:B------:R-:W-:Y:S01]  /*88f30*/  VIADD R56, R57, UR31 ;  /* 0x0000001f39387c36 */ /* 0x000fe20008000000 */
[----:B------:R-:W-:Y:S01]  /*88f40*/  ISETP.LT.AND P4, PT, R11, UR30, !P1 ;  /* 0x0000001e0b007c0c */ /* 0x000fe2000cf81270 */
[----:B------:R-:W-:Y:S01]  /*88f50*/  IMAD.WIDE R54, R57, 0x2, R48 ;  /* 0x0000000239367825 */ /* 0x000fe200078e0230 */
[----:B--2---:R-:W-:Y:S01]  /*88f60*/  ISETP.LT.AND P6, PT, R5, UR22, !P1 ;  /* 0x0000001605007c0c */ /* 0x004fe2000cfc1270 */
[----:B------:R-:W2:Y:S02]  /*88f70*/  LDCU.64 UR30, c[0x0][0x398] ;  /* 0x00007300ff1e77ac */ /* 0x000ea40008000a00 */
[C---:B------:R-:W-:Y:S01]  /*88f80*/  IMAD.WIDE R50, R56.reuse, 0x2, R2 ;  /* 0x0000000238327825 */ /* 0x040fe200078e0202 */
[----:B------:R-:W-:Y:S01]  /*88f90*/  @P2 STG.E.U16 desc[UR48][R54.64], R59 ;  /* 0x0000003b36002986 */ /* 0x000fe2000c101530 */
[----:B------:R-:W-:Y:S01]  /*88fa0*/  UMOV UR6, UR35 ;  /* 0x0000002300067c82 */ /* 0x000fe20008000000 */
[----:B------:R-:W2:Y:S01]  /*88fb0*/  LDCU.64 UR34, c[0x0][0x398] ;  /* 0x00007300ff2277ac */ /* 0x000ea20008000a00 */
[----:B------:R-:W-:Y:S01]  /*88fc0*/  IMAD.WIDE R52, R56, 0x2, R20 ;  /* 0x0000000238347825 */ /* 0x000fe200078e0214 */
[----:B------:R-:W-:Y:S01]  /*88fd0*/  PRMT R57, R16, 0x7632, R57 ;  /* 0x0000763210397816 */ /* 0x000fe20000000039 */
[----:B------:R1:W-:Y:S01]  /*88fe0*/  @P5 STG.E.U16 desc[UR48][R50.64], R16 ;  /* 0x0000001032005986 */ /* 0x0003e2000c101530 */
[----:B0-----:R-:W-:Y:S01]  /*88ff0*/  ISETP.LT.AND P2, PT, R9, UR24, !P1 ;  /* 0x0000001809007c0c */ /* 0x001fe2000cf41270 */
[----:B------:R-:W-:Y:S01]  /*89000*/  VIADD R58, R0, 0x5 ;  /* 0x00000005003a7836 */ /* 0x000fe20000000000 */
[----:B------:R-:W-:Y:S01]  /*89010*/  UMOV UR18, UR70 ;  /* 0x0000004600127c82 */ /* 0x000fe20008000000 */
[----:B------:R0:W-:Y:S01]  /*89020*/  @P4 STG.E.U16 desc[UR48][R52.64], R57 ;  /* 0x0000003934004986 */ /* 0x0001e2000c101530 */
[----:B-1----:R-:W-:Y:S01]  /*89030*/  ISETP.LT.AND P4, PT, R10, UR26, !P1 ;  /* 0x0000001a0a007c0c */ /* 0x002fe2000cf81270 */
[----:B------:R-:W1:Y:S02]  /*89040*/  LDCU UR22, c[0x0][0x3b8] ;  /* 0x00007700ff1677ac */ /* 0x000e640008000800 */
[----:B------:R-:W2:Y:S01]  /*89050*/  LDL.LU R16, [R1+0x118] ;  /* 0x0001180001107983 */ /* 0x000ea20000300800 */
[----:B------:R-:W-:Y:S01]  /*89060*/  IMAD.WIDE R50, R56, 0x2, R22 ;  /* 0x0000000238327825 */ /* 0x000fe200078e0216 */
[----:B------:R-:W-:-:S02]  /*89070*/  ISETP.LT.AND P5, PT, R14, UR37, !P1 ;  /* 0x000000250e007c0c */ /* 0x000fc4000cfa1270 */
[----:B------:R-:W-:Y:S01]  /*89080*/  ISETP.GE.AND P3, PT, R58, UR10, PT ;  /* 0x0000000a3a007c0c */ /* 0x000fe2000bf66270 */
[----:B------:R-:W-:-:S04]  /*89090*/  IMAD.WIDE R58, R56, 0x2, R24 ;  /* 0x00000002383a7825 */ /* 0x000fc800078e0218 */
[----:B0-----:R-:W-:-:S04]  /*890a0*/  IMAD.WIDE R52, R56, 0x2, R44 ;  /* 0x0000000238347825 */ /* 0x001fc800078e022c */
[----:B------:R-:W-:Y:S01]  /*890b0*/  IMAD.WIDE R54, R56, 0x2, R46 ;  /* 0x0000000238367825 */ /* 0x000fe200078e022e */
[----:B------:R0:W-:Y:S01]  /*890c0*/  @P6 STG.E.U16 desc[UR48][R50.64], R7 ;  /* 0x0000000732006986 */ /* 0x0001e2000c101530 */
[----:B------:R-:W-:Y:S02]  /*890d0*/  PRMT R60, R7, 0x7632, R60 ;  /* 0x00007632073c7816 */ /* 0x000fe4000000003c */
[----:B------:R-:W-:Y:S01]  /*890e0*/  ISETP.LT.AND P6, PT, R4, UR28, !P1 ;  /* 0x0000001c04007c0c */ /* 0x000fe2000cfc1270 */
[----:B0-----:R-:W2:Y:S01]  /*890f0*/  LDL.LU R7, [R1+0x108] ;  /* 0x0001080001077983 */ /* 0x001ea20000300800 */
[----:B------:R-:W-:-:S03]  /*89100*/  IMAD.WIDE R50, R56, 0x2, R26 ;  /* 0x0000000238327825 */ /* 0x000fc600078e021a */
[----:B------:R-:W-:Y:S01]  /*89110*/  @P2 STG.E.U16 desc[UR48][R58.64], R60 ;  /* 0x0000003c3a002986 */ /* 0x000fe2000c101530 */
[----:B----4-:R-:W-:-:S03]  /*89120*/  PRMT R57, R13, 0x7632, R57 ;  /* 0x000076320d397816 */ /* 0x010fc60000000039 */
[----:B------:R0:W-:Y:S04]  /*89130*/  @P4 STG.E.U16 desc[UR48][R50.64], R13 ;  /* 0x0000000d32004986 */ /* 0x0001e8000c101530 */
[----:B------:R4:W-:Y:S04]  /*89140*/  @P5 STG.E.U16 desc[UR48][R52.64], R57 ;  /* 0x0000003934005986 */ /* 0x0009e8000c101530 */
[----:B0-----:R-:W2:Y:S04]  /*89150*/  LDL.LU R13, [R1+0xf8] ;  /* 0x0000f800010d7983 */ /* 0x001ea80000300800 */
[----:B---3--:R0:W-:Y:S01]  /*89160*/  @P6 STG.E.U16 desc[UR48][R54.64], R8 ;  /* 0x0000000836006986 */ /* 0x0081e2000c101530 */
[----:B----4-:R-:W-:-:S03]  /*89170*/  PRMT R52, R8, 0x7632, R52 ;  /* 0x0000763208347816 */ /* 0x010fc60000000034 */
[----:B0-----:R-:W3:Y:S01]  /*89180*/  LDL.LU R8, [R1+0xe8] ;  /* 0x0000e80001087983 */ /* 0x001ee20000300800 */
[----:B------:R-:W-:Y:S01]  /*89190*/  ISETP.LT.AND P1, PT, R12, UR36, !P1 ;  /* 0x000000240c007c0c */ /* 0x000fe2000cf21270 */
[----:B------:R-:W-:Y:S01]  /*891a0*/  UMOV UR10, UR6 ;  /* 0x00000006000a7c82 */ /* 0x000fe20008000000 */
[----:B--2---:R-:W-:Y:S01]  /*891b0*/  ISETP.LT.AND P2, PT, R6, UR30, !P0 ;  /* 0x0000001e06007c0c */ /* 0x004fe2000c741270 */
[----:B------:R-:W-:Y:S01]  /*891c0*/  UMOV UR6, UR71 ;  /* 0x0000004700067c82 */ /* 0x000fe20008000000 */
[----:B------:R-:W0:Y:S01]  /*891d0*/  LDCU.64 UR36, c[0x0][0x398] ;  /* 0x00007300ff2477ac */ /* 0x000e220008000a00 */
[C---:B------:R-:W-:Y:S01]  /*891e0*/  IMAD.WIDE R50, R56.reuse, 0x2, R48 ;  /* 0x0000000238327825 */ /* 0x040fe200078e0230 */
[----:B------:R-:W2:Y:S03]  /*891f0*/  LDCU.64 UR70, c[0x0][0x398] ;  /* 0x00007300ff4677ac */ /* 0x000ea60008000a00 */
[----:B------:R-:W-:Y:S01]  /*89200*/  VIADD R56, R56, UR58 ;  /* 0x0000003a38387c36 */ /* 0x000fe20008000000 */
[----:B------:R-:W-:-:S03]  /*89210*/  ISETP.LT.AND P5, PT, R11, UR59, !P0 ;  /* 0x0000003b0b007c0c */ /* 0x000fc6000c7a1270 */
[----:B------:R4:W-:Y:S01]  /*89220*/  @P1 STG.E.U16 desc[UR48][R50.64], R52 ;  /* 0x0000003432001986 */ /* 0x0009e2000c101530 */
[----:B------:R-:W-:Y:S01]  /*89230*/  ISETP.LT.AND P6, PT, R5, UR32, !P0 ;  /* 0x0000002005007c0c */ /* 0x000fe2000c7c1270 */
[----:B------:R-:W-:Y:S01]  /*89240*/  VIADD R54, R0, 0x6 ;  /* 0x0000000600367836 */ /* 0x000fe20000000000 */
[----:B------:R-:W-:Y:S01]  /*89250*/  PRMT R55, R16, 0x7632, R55 ;  /* 0x0000763210377816 */ /* 0x000fe20000000037 */
[----:B----4-:R-:W-:-:S05]  /*89260*/  IMAD.WIDE R50, R56, 0x2, R2 ;  /* 0x0000000238327825 */ /* 0x010fca00078e0202 */
[----:B------:R4:W-:Y:S01]  /*89270*/  @P2 STG.E.U16 desc[UR48][R50.64], R16 ;  /* 0x0000001032002986 */ /* 0x0009e2000c101530 */
[----:B------:R-:W-:Y:S01]  /*89280*/  IMAD.WIDE R52, R56, 0x2, R20 ;  /* 0x0000000238347825 */ /* 0x000fe200078e0214 */
[----:B------:R-:W-:Y:S01]  /*89290*/  ISETP.LT.AND P4, PT, R9, UR34, !P0 ;  /* 0x0000002209007c0c */ /* 0x000fe2000c781270 */
[----:B--2---:R-:W-:Y:S01]  /*892a0*/  UMOV UR28, UR71 ;  /* 0x00000047001c7c82 */ /* 0x004fe20008000000 */
[----:B0-----:R-:W-:Y:S02]  /*892b0*/  ISETP.LT.AND P2, PT, R10, UR36, !P0 ;  /* 0x000000240a007c0c */ /* 0x001fe4000c741270 */
[----:B------:R-:W-:Y:S01]  /*892c0*/  PRMT R58, R13, 0x7632, R58 ;  /* 0x000076320d3a7816 */ /* 0x000fe2000000003a */
[----:B----4-:R-:W2:Y:S01]  /*892d0*/  LDL.LU R16, [R1+0xd8] ;  /* 0x0000d80001107983 */ /* 0x010ea20000300800 */
[----:B------:R-:W-:Y:S01]  /*892e0*/  IMAD.WIDE R50, R56, 0x2, R22 ;  /* 0x0000000238327825 */ /* 0x000fe200078e0216 */
[----:B------:R-:W-:Y:S01]  /*892f0*/  ISETP.GE.AND P1, PT, R54, UR28, PT ;  /* 0x0000001c36007c0c */ /* 0x000fe2000bf26270 */
[----:B------:R-:W-:Y:S01]  /*89300*/  UMOV UR14, UR70 ;  /* 0x00000046000e7c82 */ /* 0x000fe20008000000 */
[----:B------:R0:W-:Y:S01]  /*89310*/  @P5 STG.E.U16 desc[UR48][R52.64], R55 ;  /* 0x0000003734005986 */ /* 0x0001e2000c101530 */
[----:B------:R-:W-:Y:S01]  /*89320*/  PRMT R54, R7, 0x7632, R54 ;  /* 0x0000763207367816 */ /* 0x000fe20000000036 */
[----:B------:R-:W4:Y:S01]  /*89330*/  LDCU.64 UR70, c[0x0][0x398] ;  /* 0x00007300ff4677ac */ /* 0x000f220008000a00 */
[----:B------:R-:W-:Y:S01]  /*89340*/  ISETP.LT.AND P5, PT, R14, UR38, !P0 ;  /* 0x000000260e007c0c */ /* 0x000fe2000c7a1270 */
[----:B------:R1:W-:Y:S01]  /*89350*/  @P6 STG.E.U16 desc[UR48][R50.64], R7 ;  /* 0x0000000732006986 */ /* 0x0003e2000c101530 */
[----:B------:R-:W-:Y:S01]  /*89360*/  ISETP.LT.AND P6, PT, R4, UR39, !P0 ;  /* 0x0000002704007c0c */ /* 0x000fe2000c7c1270 */
[----:B------:R-:W3:Y:S01]  /*89370*/  LDCU.64 UR38, c[0x0][0x398] ;  /* 0x00007300ff2677ac */ /* 0x000ee20008000a00 */
[----:B------:R-:W-:Y:S01]  /*89380*/  VIADD R57, R0, 0x7 ;  /* 0x0000000700397836 */ /* 0x000fe20000000000 */
[----:B------:R-:W-:Y:S01]  /*89390*/  UMOV UR30, UR12 ;  /* 0x0000000c001e7c82 */ /* 0x000fe20008000000 */
[----:B------:R-:W-:Y:S01]  /*893a0*/  MOV.SPILL R17, UR33 ;  /* 0x0000002100117c02 */ /* 0x000fe20009000f00 */
[C---:B0-----:R-:W-:Y:S01]  /*893b0*/  IMAD.WIDE R52, R56.reuse, 0x2, R24 ;  /* 0x0000000238347825 */ /* 0x041fe200078e0218 */
[----:B------:R-:W-:Y:S01]  /*893c0*/  UMOV UR24, UR8 ;  /* 0x0000000800187c82 */ /* 0x000fe20008000000 */
[----:B------:R-:W-:Y:S01]  /*893d0*/  UMOV UR59, UR18 ;  /* 0x00000012003b7c82 */ /* 0x000fe20008000000 */
[----:B------:R-:W0:Y:S01]  /*893e0*/  LDCU UR34, c[0x0][0x398] ;  /* 0x00007300ff2277ac */ /* 0x000e220008000800 */
[----:B-1----:R-:W2:Y:S01]  /*893f0*/  LDL.LU R7, [R1+0xc8] ;  /* 0x0000c80001077983 */ /* 0x002ea20000300800 */
[----:B------:R-:W-:Y:S01]  /*89400*/  IMAD.WIDE R50, R56, 0x2, R26 ;  /* 0x0000000238327825 */ /* 0x000fe200078e021a */
[----:B------:R-:W-:Y:S01]  /*89410*/  ISETP.LT.AND P0, PT, R12, UR41, !P0 ;  /* 0x000000290c007c0c */ /* 0x000fe2000c701270 */
[----:B------:R-:W1:Y:S01]  /*89420*/  LDCU UR36, c[0x0][0x398] ;  /* 0x00007300ff2477ac */ /* 0x000e620008000800 */
[----:B------:R3:W-:Y:S01]  /*89430*/  @P4 STG.E.U16 desc[UR48][R52.64], R54 ;  /* 0x0000003634004986 */ /* 0x0007e2000c101530 */
[----:B----4-:R-:W-:-:S03]  /*89440*/  UMOV UR20, UR71 ;  /* 0x0000004700147c82 */ /* 0x010fc60008000000 */
[----:B------:R4:W-:Y:S01]  /*89450*/  @P2 STG.E.U16 desc[UR48][R50.64], R13 ;  /* 0x0000000d32002986 */ /* 0x0009e2000c101530 */
[----:B------:R-:W-:Y:S01]  /*89460*/  UMOV UR58, UR30 ;  /* 0x0000001e003a7c82 */ /* 0x000fe20008000000 */
[----:B------:R-:W-:Y:S01]  /*89470*/  UMOV UR28, UR74 ;  /* 0x0000004a001c7c82 */ /* 0x000fe20008000000 */
[----:B------:R-:W0:Y:S01]  /*89480*/  LDCU UR8, c[0x0][0x398] ;  /* 0x00007300ff0877ac */ /* 0x000e220008000800 */
[----:B------:R-:W-:Y:S01]  /*89490*/  UMOV UR26, UR70 ;  /* 0x00000046001a7c82 */ /* 0x000fe20008000000 */
[C---:B---3--:R-:W-:Y:S01]  /*894a0*/  IMAD.WIDE R52, R56.reuse, 0x2, R44 ;  /* 0x0000000238347825 */ /* 0x048fe200078e022c */
[----:B------:R-:W3:Y:S03]  /*894b0*/  LDCU UR12, c[0x0][0x398] ;  /* 0x00007300ff0c77ac */ /* 0x000ee60008000800 */
[----:B------:R-:W-:Y:S01]  /*894c0*/  IMAD.WIDE R54, R56, 0x2, R46 ;  /* 0x0000000238367825 */ /* 0x000fe200078e022e */
[----:B----4-:R-:W4:Y:S01]  /*894d0*/  LDL.LU R13, [R1+0xb8] ;  /* 0x0000b800010d7983 */ /* 0x010f220000300800 */
[----:B------:R-:W-:Y:S01]  /*894e0*/  PRMT R51, R8, 0x7632, R51 ;  /* 0x0000763208337816 */ /* 0x000fe20000000033 */
[----:B------:R-:W0:Y:S02]  /*894f0*/  LDCU UR18, c[0x0][0x398] ;  /* 0x00007300ff1277ac */ /* 0x000e240008000800 */
[----:B------:R-:W-:Y:S01]  /*89500*/  @P5 STG.E.U16 desc[UR48][R52.64], R58 ;  /* 0x0000003a34005986 */ /* 0x000fe2000c101530 */
[----:B------:R-:W-:Y:S01]  /*89510*/  ISETP.LT.AND P2, PT, R11, UR57, !P3 ;  /* 0x000000390b007c0c */ /* 0x000fe2000df41270 */
[----:B------:R-:W-:Y:S01]  /*89520*/  VIADD R50, R56, UR56 ;  /* 0x0000003838327c36 */ /* 0x000fe20008000000 */
[----:B------:R-:W-:Y:S01]  /*89530*/  ISETP.LT.AND P5, PT, R5, UR43, !P3 ;  /* 0x0000002b05007c0c */ /* 0x000fe2000dfa1270 */
[----:B------:R0:W-:Y:S01]  /*89540*/  @P6 STG.E.U16 desc[UR48][R54.64], R8 ;  /* 0x0000000836006986 */ /* 0x0001e2000c101530 */
[----:B------:R-:W-:Y:S01]  /*89550*/  ISETP.GE.AND P4, PT, R57, UR20, PT ;  /* 0x0000001439007c0c */ /* 0x000fe2000bf86270 */
[----:B------:R-:W1:Y:S01]  /*89560*/  LDCU.64 UR56, c[0x0][0x398] ;  /* 0x00007300ff3877ac */ /* 0x000e620008000a00 */
[----:B------:R-:W1:Y:S01]  /*89570*/  LDCU UR70, c[0x0][0x398] ;  /* 0x00007300ff4677ac */ /* 0x000e620008000800 */
[----:B------:R-:W1:Y:S01]  /*89580*/  LDCU UR71, c[0x0][0x398] ;  /* 0x00007300ff4777ac */ /* 0x000e620008000800 */
[----:B0-----:R-:W3:Y:S01]  /*89590*/  LDL.LU R8, [R1+0xa8] ;  /* 0x0000a80001087983 */ /* 0x001ee20000300800 */
[----:B------:R-:W-:Y:S01]  /*895a0*/  ISETP.LT.AND P6, PT, R6, UR40, !P3 ;  /* 0x0000002806007c0c */ /* 0x000fe2000dfc1270 */
[----:B------:R-:W0:Y:S01]  /*895b0*/  LDCU.64 UR40, c[0x0][0x398] ;  /* 0x00007300ff2877ac */ /* 0x000e220008000a00 */
[----:B------:R-:W-:Y:S01]  /*895c0*/  IMAD.WIDE R52, R56, 0x2, R48 ;  /* 0x0000000238347825 */ /* 0x000fe200078e0230 */
[----:B------:R-:W0:Y:S03]  /*895d0*/  LDCU UR20, c[0x0][0x398] ;  /* 0x00007300ff1477ac */ /* 0x000e260008000800 */
[C---:B------:R-:W-:Y:S01]  /*895e0*/  IMAD.WIDE R54, R50.reuse, 0x2, R2 ;  /* 0x0000000232367825 */ /* 0x040fe200078e0202 */
[----:B------:R0:W-:Y:S01]  /*895f0*/  @P0 STG.E.U16 desc[UR48][R52.64], R51 ;  /* 0x0000003334000986 */ /* 0x0001e2000c101530 */
[----:B------:R-:W0:Y:S02]  /*89600*/  LDCU UR74, c[0x0][0x3b8] ;  /* 0x00007700ff4a77ac */ /* 0x000e240008000800 */
[----:B------:R-:W-:Y:S01]  /*89610*/  IMAD.WIDE R56, R50, 0x2, R20 ;  /* 0x0000000232387825 */ /* 0x000fe200078e0214 */
[----:B------:R-:W-:-:S02]  /*89620*/  ISETP.LT.AND P0, PT, R9, UR38, !P3 ;  /* 0x0000002609007c0c */ /* 0x000fc4000df01270 */
[----:B--2---:R-:W-:Y:S01]  /*89630*/  PRMT R58, R16, 0x7632, R58 ;  /* 0x00007632103a7816 */ /* 0x004fe2000000003a */
[----:B------:R2:W-:Y:S01]  /*89640*/  @P6 STG.E.U16 desc[UR48][R54.64], R16 ;  /* 0x0000001036006986 */ /* 0x0005e2000c101530 */
[----:B0-----:R-:W-:Y:S01]  /*89650*/  IMAD.WIDE R52, R50, 0x2, R22 ;  /* 0x0000000232347825 */ /* 0x001fe200078e0216 */
[----:B-1----:R-:W-:Y:S01]  /*89660*/  UMOV UR32, UR57 ;  /* 0x0000003900207c82 */ /* 0x002fe20008000000 */
[----:B------:R-:W-:Y:S01]  /*89670*/  UMOV UR33, UR56 ;  /* 0x0000003800217c82 */ /* 0x000fe20008000000 */
[----:B------:R0:W-:Y:S01]  /*89680*/  @P2 STG.E.U16 desc[UR48][R56.64], R58 ;  /* 0x0000003a38002986 */ /* 0x0001e2000c101530 */
[----:B------:R-:W-:Y:S01]  /*89690*/  ISETP.LT.AND P2, PT, R10, UR40, !P3 ;  /* 0x000000280a007c0c */ /* 0x000fe2000df41270 */
[----:B------:R-:W1:Y:S02]  /*896a0*/  LDCU UR38, c[0x0][0x398] ;  /* 0x00007300ff2677ac */ /* 0x000e640008000800 */
[----:B--2---:R-:W2:Y:S01]  /*896b0*/  LDL.LU R16, [R1+0x11c] ;  /* 0x00011c0001107983 */ /* 0x004ea20000300800 */
[----:B------:R-:W-:Y:S01]  /*896c0*/  ISETP.LT.AND P6, PT, R4, UR45, !P3 ;  /* 0x0000002d04007c0c */ /* 0x000fe2000dfc1270 */
[----:B------:R-:W-:Y:S01]  /*896d0*/  IMAD.WIDE R54, R50, 0x2, R26 ;  /* 0x0000000232367825 */ /* 0x000fe200078e021a */
[----:B------:R-:W-:Y:S01]  /*896e0*/  PRMT R51, R7, 0x7632, R51 ;  /* 0x0000763207337816 */ /* 0x000fe20000000033 */
[----:B------:R1:W-:Y:S01]  /*896f0*/  @P5 STG.E.U16 desc[UR48][R52.64], R7 ;  /* 0x0000000734005986 */ /* 0x0003e2000c101530 */
[----:B------:R-:W-:Y:S01]  /*89700*/  ISETP.LT.AND P5, PT, R14, UR42, !P3 ;  /* 0x0000002a0e007c0c */ /* 0x000fe2000dfa1270 */
[C---:B0-----:R-:W-:Y:S01]  /*89710*/  IMAD.WIDE R56, R50.reuse, 0x2, R44 ;  /* 0x0000000232387825 */ /* 0x041fe200078e022c */
[----:B------:R-:W-:Y:S01]  /*89720*/  UMOV UR57, UR28 ;  /* 0x0000001c00397c82 */ /* 0x000fe20008000000 */
[----:B------:R-:W-:Y:S01]  /*89730*/  MOV.SPILL R60, UR19 ;  /* 0x00000013003c7c02 */ /* 0x000fe20009000f00 */
[----:B------:R-:W0:Y:S01]  /*89740*/  LDCU.64 UR42, c[0x0][0x398] ;  /* 0x00007300ff2a77ac */ /* 0x000e220008000a00 */
[----:B------:R-:W0:Y:S01]  /*89750*/  LDCU UR40, c[0x0][0x398] ;  /* 0x00007300ff2877ac */ /* 0x000e220008000800 */
[----:B-1----:R-:W2:Y:S01]  /*89760*/  LDL.LU R7, [R1+0x10c] ;  /* 0x00010c0001077983 */ /* 0x002ea20000300800 */
[----:B------:R-:W-:Y:S01]  /*89770*/  IMAD.WIDE R52, R50, 0x2, R24 ;  /* 0x0000000232347825 */ /* 0x000fe200078e0218 */
[----:B----4-:R-:W-:-:S04]  /*89780*/  PRMT R58, R13, 0x7632, R58 ;  /* 0x000076320d3a7816 */ /* 0x010fc8000000003a */
[----:B------:R1:W-:Y:S01]  /*89790*/  @P0 STG.E.U16 desc[UR48][R52.64], R51 ;  /* 0x0000003334000986 */ /* 0x0003e2000c101530 */
[----:B------:R-:W-:Y:S01]  /*897a0*/  ISETP.LT.AND P3, PT, R12, UR44, !P3 ;  /* 0x0000002c0c007c0c */ /* 0x000fe2000df61270 */
[----:B------:R-:W4:Y:S02]  /*897b0*/  LDCU.64 UR44, c[0x0][0x398] ;  /* 0x00007300ff2c77ac */ /* 0x000f240008000a00 */
[----:B------:R0:W-:Y:S01]  /*897c0*/  @P2 STG.E.U16 desc[UR48][R54.64], R13 ;  /* 0x0000000d36002986 */ /* 0x0001e2000c101530 */
[----:B------:R-:W2:Y:S03]  /*897d0*/  LDCU UR28, c[0x0][0x398] ;  /* 0x00007300ff1c77ac */ /* 0x000ea60008000800 */
[----:B------:R-:W-:Y:S01]  /*897e0*/  @P5 STG.E.U16 desc[UR48][R56.64], R58 ;  /* 0x0000003a38005986 */ /* 0x000fe2000c101530 */
[----:B-1----:R-:W-:-:S03]  /*897f0*/  IMAD.WIDE R52, R50, 0x2, R46 ;  /* 0x0000000232347825 */ /* 0x002fc600078e022e */
[----:B0-----:R-:W2:Y:S01]  /*89800*/  LDL.LU R13, [R1+0xfc] ;  /* 0x0000fc00010d7983 */ /* 0x001ea20000300800 */
[----:B---3--:R-:W-:-:S03]  /*89810*/  PRMT R51, R8, 0x7632, R51 ;  /* 0x0000763208337816 */ /* 0x008fc60000000033 */
[----:B------:R0:W-:Y:S04]  /*89820*/  @P6 STG.E.U16 desc[UR48][R52.64], R8 ;  /* 0x0000000834006986 */ /* 0x0001e8000c101530 */
[----:B0-----:R-:W3:Y:S01]  /*89830*/  LDL.LU R8, [R1+0xec] ;  /* 0x0000ec0001087983 */ /* 0x001ee20000300800 */
[----:B------:R-:W-:Y:S01]  /*89840*/  ISETP.LT.AND P0, PT, R6, UR53, !P1 ;  /* 0x0000003506007c0c */ /* 0x000fe2000cf01270 */
[----:B------:R-:W-:Y:S01]  /*89850*/  IMAD.WIDE R54, R50, 0x2, R48 ;  /* 0x0000000232367825 */ /* 0x000fe200078e0230 */
[----:B------:R-:W-:-:S03]  /*89860*/  ISETP.LT.AND P2, PT, R11, UR55, !P1 ;  /* 0x000000370b007c0c */ /* 0x000fc6000cf41270 */
[----:B------:R-:W-:Y:S01]  /*89870*/  VIADD R56, R50, UR52 ;  /* 0x0000003432387c36 */ /* 0x000fe20008000000 */
[----:B------:R-:W-:Y:S01]  /*89880*/  ISETP.LT.AND P5, PT, R5, UR54, !P1 ;  /* 0x0000003605007c0c */ /* 0x000fe2000cfa1270 */
[----:B------:R0:W-:Y:S01]  /*89890*/  @P3 STG.E.U16 desc[UR48][R54.64], R51 ;  /* 0x0000003336003986 */ /* 0x0001e2000c101530 */
[----:B------:R-:W-:Y:S01]  /*898a0*/  ISETP.LT.AND P6, PT, R9, UR42, !P1 ;  /* 0x0000002a09007c0c */ /* 0x000fe2000cfc1270 */
[C---:B------:R-:W-:Y:S01]  /*898b0*/  IMAD.WIDE R52, R56.reuse, 0x2, R20 ;  /* 0x0000000238347825 */ /* 0x040fe200078e0214 */
[----:B------:R-:W1:Y:S03]  /*898c0*/  LDCU.64 UR52, c[0x0][0x398] ;  /* 0x00007300ff3477ac */ /* 0x000e660008000a00 */
[----:B0-----:R-:W-:-:S04]  /*898d0*/  IMAD.WIDE R50, R56, 0x2, R2 ;  /* 0x0000000238327825 */ /* 0x001fc800078e0202 */
[----:B------:R-:W-:-:S05]  /*898e0*/  VIADD R54, R0, 0x8 ;  /* 0x0000000800367836 */ /* 0x000fca0000000000 */
[----:B------:R-:W-:Y:S02]  /*898f0*/  ISETP.GE.AND P3, PT, R54, UR32, PT ;  /* 0x0000002036007c0c */ /* 0x000fe4000bf66270 */
[----:B--2---:R-:W-:Y:S01]  /*89900*/  PRMT R55, R16, 0x7632, R55 ;  /* 0x0000763210377816 */ /* 0x004fe20000000037 */
[----:B------:R0:W-:Y:S01]  /*89910*/  @P0 STG.E.U16 desc[UR48][R50.64], R16 ;  /* 0x0000001032000986 */ /* 0x0001e2000c101530 */
[----:B----4-:R-:W-:Y:S02]  /*89920*/  ISETP.LT.AND P0, PT, R10, UR44, !P1 ;  /* 0x0000002c0a007c0c */ /* 0x010fe4000cf01270 */
[----:B------:R-:W-:Y:S01]  /*89930*/  PRMT R57, R13, 0x7632, R57 ;  /* 0x000076320d397816 */ /* 0x000fe20000000039 */
[----:B0-----:R-:W-:Y:S01]  /*89940*/  IMAD.WIDE R50, R56, 0x2, R22 ;  /* 0x0000000238327825 */ /* 0x001fe200078e0216 */
[----:B------:R0:W-:Y:S01]  /*89950*/  @P2 STG.E.U16 desc[UR48][R52.64], R55 ;  /* 0x0000003734002986 */ /* 0x0001e2000c101530 */
[----:B------:R-:W-:Y:S01]  /*89960*/  PRMT R54, R7, 0x7632, R54 ;  /* 0x0000763207367816 */ /* 0x000fe20000000036 */
[----:B-1----:R-:W-:Y:S01]  /*89970*/  UMOV UR30, UR53 ;  /* 0x00000035001e7c82 */ /* 0x002fe20008000000 */
[----:B------:R-:W-:Y:S01]  /*89980*/  ISETP.LT.AND P2, PT, R14, UR47, !P1 ;  /* 0x0000002f0e007c0c */ /* 0x000fe2000cf41270 */
[----:B------:R1:W-:Y:S01]  /*89990*/  @P5 STG.E.U16 desc[UR48][R50.64], R7 ;  /* 0x0000000732005986 */ /* 0x0003e2000c101530 */
[----:B------:R-:W-:Y:S01]  /*899a0*/  ISETP.LT.AND P5, PT, R4, UR46, !P1 ;  /* 0x0000002e04007c0c */ /* 0x000fe2000cfa1270 */
[----:B------:R-:W2:Y:S01]  /*899b0*/  LDCU.64 UR46, c[0x0][0x398] ;  /* 0x00007300ff2e77ac */ /* 0x000ea20008000a00 */
[----:B------:R-:W-:Y:S01]  /*899c0*/  UMOV UR54, UR52 ;  /* 0x0000003400367c82 */ /* 0x000fe20008000000 */
[----:B------:R-:W-:Y:S01]  /*899d0*/  UMOV UR55, UR14 ;  /* 0x0000000e00377c82 */ /* 0x000fe20008000000 */
[C---:B0-----:R-:W-:Y:S01]  /*899e0*/  IMAD.WIDE R52, R56.reuse, 0x2, R24 ;  /* 0x0000000238347825 */ /* 0x041fe200078e0218 */
[----:B------:R-:W0:Y:S01]  /*899f0*/  LDCU UR32, c[0x0][0x3b8] ;  /* 0x00007700ff2077ac */ /* 0x000e220008000800 */
[----:B-1----:R-:W4:Y:S02]  /*89a00*/  LDL.LU R7, [R1+0xdc] ;  /* 0x0000dc0001077983 */ /* 0x002f240000300800 */
[----:B------:R-:W-:Y:S01]  /*89a10*/  IMAD.WIDE R50, R56, 0x2, R26 ;  /* 0x0000000238327825 */ /* 0x000fe200078e021a */
[----:B------:R-:W-:Y:S01]  /*89a20*/  ISETP.LT.AND P1, PT, R12, UR51, !P1 ;  /* 0x000000330c007c0c */ /* 0x000fe2000cf21270 */
[----:B------:R-:W1:Y:S01]  /*89a30*/  LDCU.64 UR52, c[0x0][0x398] ;  /* 0x00007300ff3477ac */ /* 0x000e620008000a00 */
[----:B------:R0:W-:Y:S01]  /*89a40*/  @P6 STG.E.U16 desc[UR48][R52.64], R54 ;  /* 0x0000003634006986 */ /* 0x0001e2000c101530 */
[----:B------:R-:W-:-:S03]  /*89a50*/  UMOV UR42, UR10 ;  /* 0x0000000a002a7c82 */ /* 0x000fc60008000000 */
[----:B------:R1:W-:Y:S01]  /*89a60*/  @P0 STG.E.U16 desc[UR48][R50.64], R13 ;  /* 0x0000000d32000986 */ /* 0x0003e2000c101530 */
[----:B------:R-:W-:Y:S01]  /*89a70*/  MOV.SPILL R19, UR43 ;  /* 0x0000002b00137c02 */ /* 0x000fe20009000f00 */
[----:B------:R-:W2:Y:S01]  /*89a80*/  LDCU UR43, c[0x0][0x398] ;  /* 0x00007300ff2b77ac */ /* 0x000ea20008000800 */
[----:B------:R-:W2:Y:S01]  /*89a90*/  LDCU UR14, c[0x0][0x398] ;  /* 0x00007300ff0e77ac */ /* 0x000ea20008000800 */
[C---:B0-----:R-:W-:Y:S01]  /*89aa0*/  IMAD.WIDE R52, R56.reuse, 0x2, R44 ;  /* 0x0000000238347825 */ /* 0x041fe200078e022c */
[----:B------:R-:W0:Y:S03]  /*89ab0*/  LDCU UR44, c[0x0][0x398] ;  /* 0x00007300ff2c77ac */ /* 0x000e260008000800 */
[----:B------:R-:W-:Y:S01]  /*89ac0*/  IMAD.WIDE R54, R56, 0x2, R46 ;  /* 0x0000000238367825 */ /* 0x000fe200078e022e */
[----:B-1----:R-:W4:Y:S04]  /*89ad0*/  LDL.LU R13, [R1+0xcc] ;  /* 0x0000cc00010d7983 */ /* 0x002f280000300800 */
[----:B------:R1:W-:Y:S04]  /*89ae0*/  @P2 STG.E.U16 desc[UR48][R52.64], R57 ;  /* 0x0000003934002986 */ /* 0x0003e8000c101530 */
[----:B---3--:R3:W-:Y:S01]  /*89af0*/  @P5 STG.E.U16 desc[UR48][R54.64], R8 ;  /* 0x0000000836005986 */ /* 0x0087e2000c101530 */
[----:B-1----:R-:W-:-:S03]  /*89b00*/  PRMT R52, R8, 0x7632, R52 ;  /* 0x0000763208347816 */ /* 0x002fc60000000034 */
[----:B---3--:R-:W3:Y:S01]  /*89b10*/  LDL.LU R8, [R1+0xbc] ;  /* 0x0000bc0001087983 */ /* 0x008ee20000300800 */
[----:B------:R-:W-:Y:S01]  /*89b20*/  ISETP.LT.AND P0, PT, R6, UR50, !P4 ;  /* 0x0000003206007c0c */ /* 0x000fe2000e701270 */
[----:B------:R-:W1:Y:S01]  /*89b30*/  LDCU.64 UR50, c[0x0][0x398] ;  /* 0x00007300ff3277ac */ /* 0x000e620008000a00 */
[C---:B------:R-:W-:Y:S01]  /*89b40*/  IMAD.WIDE R50, R56.reuse, 0x2, R48 ;  /* 0x0000000238327825 */ /* 0x040fe200078e0230 */
[----:B------:R-:W3:Y:S03]  /*89b50*/  LDL.LU R16, [R1+0xac] ;  /* 0x0000ac0001107983 */ /* 0x000ee60000300800 */
[----:B------:R-:W-:Y:S01]  /*89b60*/  VIADD R54, R56, UR60 ;  /* 0x0000003c38367c36 */ /* 0x000fe20008000000 */
[----:B------:R-:W-:Y:S01]  /*89b70*/  ISETP.LT.AND P6, PT, R11, UR5, !P4 ;  /* 0x000000050b007c0c */ /* 0x000fe2000e7c1270 */
[----:B------:R0:W-:Y:S01]  /*89b80*/  @P1 STG.E.U16 desc[UR48][R50.64], R52 ;  /* 0x0000003432001986 */ /* 0x0001e2000c101530 */
[----:B------:R-:W-:-:S02]  /*89b90*/  ISETP.LT.AND P1, PT, R5, UR61, !P4 ;  /* 0x0000003d05007c0c */ /* 0x000fc4000e721270 */
[----:B--2---:R-:W-:Y:S01]  /*89ba0*/  ISETP.LT.AND P5, PT, R9, UR46, !P4 ;  /* 0x0000002e09007c0c */ /* 0x004fe2000e7a1270 */
[----:B------:R-:W-:Y:S02]  /*89bb0*/  VIADD R55, R0, 0x9 ;  /* 0x0000000900377836 */ /* 0x000fe40000000000 */
[----:B0-----:R-:W-:-:S04]  /*89bc0*/  IMAD.WIDE R50, R54, 0x2, R2 ;  /* 0x0000000236327825 */ /* 0x001fc800078e0202 */
[----:B------:R-:W-:Y:S01]  /*89bd0*/  IMAD.WIDE R52, R54, 0x2, R20 ;  /* 0x0000000236347825 */ /* 0x000fe200078e0214 */
[----:B------:R-:W-:Y:S02]  /*89be0*/  ISETP.GE.AND P2, PT, R55, UR30, PT ;  /* 0x0000001e37007c0c */ /* 0x000fe4000bf46270 */
[----:B----4-:R-:W-:Y:S01]  /*89bf0*/  PRMT R56, R7, 0x7632, R56 ;  /* 0x0000763207387816 */ /* 0x010fe20000000038 */
[----:B------:R0:W-:Y:S01]  /*89c00*/  @P0 STG.E.U16 desc[UR48][R50.64], R7 ;  /* 0x0000000732000986 */ /* 0x0001e2000c101530 */
[----:B-1----:R-:W-:Y:S01]  /*89c10*/  ISETP.LT.AND P0, PT, R10, UR50, !P4 ;  /* 0x000000320a007c0c */ /* 0x002fe2000e701270 */
[----:B------:R-:W-:Y:S01]  /*89c20*/  UMOV UR5, UR53 ;  /* 0x0000003500057c82 */ /* 0x000fe20008000000 */
[----:B------:R-:W-:Y:S01]  /*89c30*/  UMOV UR46, UR52 ;  /* 0x00000034002e7c82 */ /* 0x000fe20008000000 */
[----:B------:R1:W-:Y:S01]  /*89c40*/  @P6 STG.E.U16 desc[UR48][R52.64], R56 ;  /* 0x0000003834006986 */ /* 0x0003e2000c101530 */
[----:B------:R-:W2:Y:S01]  /*89c50*/  LDCU.64 UR52, c[0x0][0x398] ;  /* 0x00007300ff3477ac */ /* 0x000ea20008000a00 */
[----:B------:R-:W-:Y:S01]  /*89c60*/  UMOV UR60, UR55 ;  /* 0x00000037003c7c82 */ /* 0x000fe20008000000 */
[----:B------:R-:W-:Y:S01]  /*89c70*/  UMOV UR61, UR57 ;  /* 0x00000039003d7c82 */ /* 0x000fe20008000000 */
[----:B------:R-:W-:Y:S01]  /*89c80*/  MOV.SPILL R18, UR32 ;  /* 0x0000002000127c02 */ /* 0x000fe20009000f00 */
[----:B0-----:R-:W4:Y:S01]  /*89c90*/  LDL.LU R7, [R1+0x90] ;  /* 0x0000900001077983 */ /* 0x001f220000300800 */
[C---:B------:R-:W-:Y:S01]  /*89ca0*/  IMAD.WIDE R50, R54.reuse, 0x2, R22 ;  /* 0x0000000236327825 */ /* 0x040fe200078e0216 */
[----:B------:R-:W-:Y:S01]  /*89cb0*/  UMOV UR10, UR6 ;  /* 0x00000006000a7c82 */ /* 0x000fe20008000000 */
[----:B------:R-:W0:Y:S02]  /*89cc0*/  LDCU UR30, c[0x0][0x398] ;  /* 0x00007300ff1e77ac */ /* 0x000e240008000800 */
[----:B-1----:R-:W-:Y:S01]  /*89cd0*/  IMAD.WIDE R52, R54, 0x2, R24 ;  /* 0x0000000236347825 */ /* 0x002fe200078e0218 */
[----:B------:R-:W-:Y:S01]  /*89ce0*/  PRMT R55, R13, 0x7632, R55 ;  /* 0x000076320d377816 */ /* 0x000fe20000000037 */
[----:B------:R1:W-:Y:S01]  /*89cf0*/  @P1 STG.E.U16 desc[UR48][R50.64], R13 ;  /* 0x0000000d32001986 */ /* 0x0003e2000c101530 */
[----:B---3--:R-:W-:-:S03]  /*89d00*/  PRMT R56, R8, 0x7632, R56 ;  /* 0x0000763208387816 */ /* 0x008fc60000000038 */
[----:B-1----:R-:W3:Y:S01]  /*89d10*/  LDL.LU R13, [R1+0x80] ;  /* 0x00008000010d7983 */ /* 0x002ee20000300800 */
[----:B------:R-:W-:Y:S01]  /*89d20*/  IMAD.WIDE R50, R54, 0x2, R26 ;  /* 0x0000000236327825 */ /* 0x000fe200078e021a */
[----:B------:R-:W-:Y:S01]  /*89d30*/  ISETP.LT.AND P6, PT, R14, UR64, !P4 ;  /* 0x000000400e007c0c */ /* 0x000fe2000e7c1270 */
[----:B------:R-:W-:Y:S01]  /*89d40*/  UMOV UR50, UR54 ;  /* 0x0000003600327c82 */ /* 0x000fe20008000000 */
[----:B------:R-:W-:Y:S01]  /*89d50*/  @P5 STG.E.U16 desc[UR48][R52.64], R55 ;  /* 0x0000003734005986 */ /* 0x000fe2000c101530 */
[----:B------:R-:W1:Y:S03]  /*89d60*/  LDCU.64 UR54, c[0x0][0x398] ;  /* 0x00007300ff3677ac */ /* 0x000e660008000a00 */
[----:B------:R0:W-:Y:S01]  /*89d70*/  @P0 STG.E.U16 desc[UR48][R50.64], R8 ;  /* 0x0000000832000986 */ /* 0x0001e2000c101530 */
[----:B------:R-:W1:Y:S01]  /*89d80*/  LDCU.64 UR56, c[0x0][0x398] ;  /* 0x00007300ff3877ac */ /* 0x000e620008000a00 */
[----:B------:R-:W-:Y:S01]  /*89d90*/  UMOV UR32, UR59 ;  /* 0x0000003b00207c82 */ /* 0x000fe20008000000 */
[----:B------:R-:W1:Y:S01]  /*89da0*/  LDCU UR6, c[0x0][0x398] ;  /* 0x00007300ff0677ac */ /* 0x000e620008000800 */
[----:B0-----:R-:W4:Y:S01]  /*89db0*/  LDL.LU R8, [R1+0x70] ;  /* 0x0000700001087983 */ /* 0x001f220000300800 */
[----:B------:R-:W-:Y:S01]  /*89dc0*/  ISETP.LT.AND P5, PT, R4, UR65, !P4 ;  /* 0x0000004104007c0c */ /* 0x000fe2000e7a1270 */
[----:B------:R-:W-:Y:S01]  /*89dd0*/  IMAD.WIDE R52, R54, 0x2, R44 ;  /* 0x0000000236347825 */ /* 0x000fe200078e022c */
[----:B------:R-:W-:Y:S01]  /*89de0*/  ISETP.LT.AND P4, PT, R12, UR66, !P4 ;  /* 0x000000420c007c0c */ /* 0x000fe2000e781270 */
[----:B------:R-:W4:Y:S02]  /*89df0*/  LDL.LU R31, [R1+0x60] ;  /* 0x00006000011f7983 */ /* 0x000f240000300800 */
[----:B------:R-:W-:-:S02]  /*89e00*/  VIADD R55, R0, 0xa ;  /* 0x0000000a00377836 */ /* 0x000fc40000000000 */
[----:B------:R0:W-:Y:S01]  /*89e10*/  @P6 STG.E.U16 desc[UR48][R52.64], R56 ;  /* 0x0000003834006986 */ /* 0x0001e2000c101530 */
[----:B------:R-:W-:Y:S01]  /*89e20*/  ISETP.LT.AND P6, PT, R6, UR68, !P3 ;  /* 0x0000004406007c0c */ /* 0x000fe2000dfc1270 */
[----:B------:R-:W-:Y:S01]  /*89e30*/  IMAD.WIDE R50, R54, 0x2, R48 ;  /* 0x0000000236327825 */ /* 0x000fe200078e0230 */
[----:B------:R-:W-:Y:S02]  /*89e40*/  ISETP.GE.AND P1, PT, R55, UR5, PT ;  /* 0x0000000537007c0c */ /* 0x000fe4000bf26270 */
[----:B------:R-:W-:Y:S01]  /*89e50*/  ISETP.LT.AND P0, PT, R11, UR69, !P3 ;  /* 0x000000450b007c0c */ /* 0x000fe2000df01270 */
[----:B------:R-:W1:Y:S01]  /*89e60*/  LDCU UR69, c[0x0][0x398] ;  /* 0x00007300ff4577ac */ /* 0x000e620008000800 */
[----:B------:R-:W-:Y:S01]  /*89e70*/  PRMT R55, R16, 0x7632, R55 ;  /* 0x0000763210377816 */ /* 0x000fe20000000037 */
[----:B0-----:R-:W-:Y:S01]  /*89e80*/  IMAD.WIDE R52, R54, 0x2, R46 ;  /* 0x0000000236347825 */ /* 0x001fe200078e022e */
[----:B---3--:R-:W-:-:S03]  /*89e90*/  PRMT R58, R13, 0x7632, R58 ;  /* 0x000076320d3a7816 */ /* 0x008fc6000000003a */
[----:B------:R-:W-:Y:S01]  /*89ea0*/  VIADD R54, R54, UR73 ;  /* 0x0000004936367c36 */ /* 0x000fe20008000000 */
[----:B------:R0:W-:Y:S01]  /*89eb0*/  @P5 STG.E.U16 desc[UR48][R52.64], R16 ;  /* 0x0000001034005986 */ /* 0x0001e2000c101530 */
[----:B------:R-:W3:Y:S03]  /*89ec0*/  LDCU UR73, c[0x0][0x398] ;  /* 0x00007300ff4977ac */ /* 0x000ee60008000800 */
[----:B------:R1:W-:Y:S01]  /*89ed0*/  @P4 STG.E.U16 desc[UR48][R50.64], R55 ;  /* 0x0000003732004986 */ /* 0x0003e2000c101530 */
[----:B------:R-:W-:Y:S01]  /*89ee0*/  ISETP.LT.AND P4, PT, R5, UR75, !P3 ;  /* 0x0000004b05007c0c */ /* 0x000fe2000df81270 */
[----:B------:R-:W-:Y:S01]  /*89ef0*/  UMOV UR64, UR58 ;  /* 0x0000003a00407c82 */ /* 0x000fe20008000000 */
[----:B--2---:R-:W-:Y:S01]  /*89f00*/  ISETP.LT.AND P5, PT, R9, UR52, !P3 ;  /* 0x0000003409007c0c */ /* 0x004fe2000dfa1270 */
[C---:B------:R-:W-:Y:S01]  /*89f10*/  IMAD.WIDE R56, R54.reuse, 0x2, R26 ;  /* 0x0000000236387825 */ /* 0x040fe200078e021a */
[----:B------:R-:W2:Y:S01]  /*89f20*/  LDCU.64 UR58, c[0x0][0x398] ;  /* 0x00007300ff3a77ac */ /* 0x000ea20008000a00 */
[----:B0-----:R-:W2:Y:S01]  /*89f30*/  LDL.LU R16, [R1+0x50] ;  /* 0x0000500001107983 */ /* 0x001ea20000300800 */
[----:B------:R-:W-:Y:S01]  /*89f40*/  UMOV UR65, UR26 ;  /* 0x0000001a00417c82 */ /* 0x000fe20008000000 */
[----:B------:R-:W-:Y:S01]  /*89f50*/  UMOV UR68, UR24 ;  /* 0x0000001800447c82 */ /* 0x000fe20008000000 */
[----:B------:R-:W-:Y:S01]  /*89f60*/  UMOV UR66, UR16 ;  /* 0x0000001000427c82 */ /* 0x000fe20008000000 */
[----:B-1----:R-:W-:Y:S01]  /*89f70*/  IMAD.WIDE R50, R54, 0x2, R2 ;  /* 0x0000000236327825 */ /* 0x002fe200078e0202 */
[----:B----4-:R-:W-:Y:S01]  /*89f80*/  PRMT R55, R7, 0x7632, R55 ;  /* 0x0000763207377816 */ /* 0x010fe20000000037 */
[----:B------:R-:W0:Y:S03]  /*89f90*/  LDCU UR5, c[0x0][0x398] ;  /* 0x00007300ff0577ac */ /* 0x000e260008000800 */
[----:B------:R1:W-:Y:S01]  /*89fa0*/  @P6 STG.E.U16 desc[UR48][R50.64], R7 ;  /* 0x0000000732006986 */ /* 0x0003e2000c101530 */
[----:B------:R-:W-:Y:S01]  /*89fb0*/  ISETP.LT.AND P6, PT, R10, UR54, !P3 ;  /* 0x000000360a007c0c */ /* 0x000fe2000dfc1270 */
[C---:B------:R-:W-:Y:S01]  /*89fc0*/  IMAD.WIDE R52, R54.reuse, 0x2, R20 ;  /* 0x0000000236347825 */ /* 0x040fe200078e0214 */
[----:B------:R-:W-:Y:S01]  /*89fd0*/  UMOV UR52, UR50 ;  /* 0x0000003200347c82 */ /* 0x000fe20008000000 */
[----:B------:R-:W4:Y:S03]  /*89fe0*/  LDCU UR26, c[0x0][0x398] ;  /* 0x00007300ff1a77ac */ /* 0x000f260008000800 */
[----:B------:R0:W-:Y:S01]  /*89ff0*/  @P0 STG.E.U16 desc[UR48][R52.64], R55 ;  /* 0x0000003734000986 */ /* 0x0001e2000c101530 */
[----:B------:R-:W2:Y:S01]  /*8a000*/  LDCU UR24, c[0x0][0x398] ;  /* 0x00007300ff1877ac */ /* 0x000ea20008000800 */
[C---:B-1----:R-:W-:Y:S01]  /*8a010*/  IMAD.WIDE R50, R54.reuse, 0x2, R22 ;  /* 0x0000000236327825 */ /* 0x042fe200078e0216 */
[----:B------:R-:W1:Y:S04]  /*8a020*/  LDCU UR16, c[0x0][0x398] ;  /* 0x00007300ff1077ac */ /* 0x000e680008000800 */
[----:B------:R3:W-:Y:S01]  /*8a030*/  @P4 STG.E.U16 desc[UR48][R50.64], R13 ;  /* 0x0000000d32004986 */ /* 0x0007e2000c101530 */
[----:B------:R-:W-:Y:S01]  /*8a040*/  UMOV UR75, UR10 ;  /* 0x0000000a004b7c82 */ /* 0x000fe20008000000 */
[----:B0-----:R-:W-:Y:S01]  /*8a050*/  IMAD.WIDE R52, R54, 0x2, R24 ;  /* 0x0000000236347825 */ /* 0x001fe200078e0218 */
[----:B------:R-:W0:Y:S04]  /*8a060*/  LDCU UR50, c[0x0][0x398] ;  /* 0x00007300ff3277ac */ /* 0x000e280008000800 */
[----:B------:R-:W-:Y:S01]  /*8a070*/  @P5 STG.E.U16 desc[UR48][R52.64], R58 ;  /* 0x0000003a34005986 */ /* 0x000fe2000c101530 */
[----:B------:R-:W0:Y:S03]  /*8a080*/  LDCU UR54, c[0x0][0x398] ;  /* 0x00007300ff3677ac */ /* 0x000e260008000800 */
[----:B---3--:R-:W3:Y:S01]  /*8a090*/  LDL.LU R13, [R1+0x40] ;  /* 0x00004000010d7983 */ /* 0x008ee20000300800 */
[----:B------:R-:W-:Y:S01]  /*8a0a0*/  PRMT R51, R8, 0x7632, R51 ;  /* 0x0000763208337816 */ /* 0x000fe20000000033 */
[----:B------:R-:W-:Y:S01]  /*8a0b0*/  VIADD R55, R0, 0xb ;  /* 0x0000000b00377836 */ /* 0x000fe20000000000 */
[----:B------:R-:W-:Y:S01]  /*8a0c0*/  ISETP.LT.AND P4, PT, R14, UR77, !P3 ;  /* 0x0000004d0e007c0c */ /* 0x000fe2000df81270 */
[----:B------:R0:W-:Y:S01]  /*8a0d0*/  @P6 STG.E.U16 desc[UR48][R56.64], R8 ;  /* 0x0000000838006986 */ /* 0x0001e2000c101530 */
[----:B------:R-:W-:Y:S01]  /*8a0e0*/  VIADD R50, R54, UR76 ;  /* 0x0000004c36327c36 */ /* 0x000fe20008000000 */
[----:B------:R-:W1:Y:S02]  /*8a0f0*/  LDCU UR10, c[0x0][0x398] ;  /* 0x00007300ff0a77ac */ /* 0x000e640008000800 */
[----:B0-----:R-:W4:Y:S01]  /*8a100*/  LDL.LU R8, [R1+0x30] ;  /* 0x0000300001087983 */ /* 0x001f220000300800 */
[----:B------:R-:W-:Y:S01]  /*8a110*/  ISETP.LT.AND P5, PT, R4, UR73, !P3 ;  /* 0x0000004904007c0c */ /* 0x000fe2000dfa1270 */
[----:B------:R-:W-:Y:S01]  /*8a120*/  UMOV UR77, UR60 ;  /* 0x0000003c004d7c82 */ /* 0x000fe20008000000 */
[----:B------:R-:W-:Y:S01]  /*8a130*/  ISETP.GE.AND P0, PT, R55, UR57, PT ;  /* 0x0000003937007c0c */ /* 0x000fe2000bf06270 */
[----:B------:R-:W-:Y:S01]  /*8a140*/  UMOV UR57, UR61 ;  /* 0x0000003d00397c82 */ /* 0x000fe20008000000 */
[----:B------:R-:W-:Y:S01]  /*8a150*/  ISETP.LT.AND P3, PT, R12, UR69, !P3 ;  /* 0x000000450c007c0c */ /* 0x000fe2000df61270 */
[----:B------:R-:W0:Y:S01]  /*8a160*/  LDCU.64 UR60, c[0x0][0x398] ;  /* 0x00007300ff3c77ac */ /* 0x000e220008000a00 */
[----:B------:R-:W-:Y:S01]  /*8a170*/  ISETP.LT.AND P6, PT, R6, UR8, !P2 ;  /* 0x0000000806007c0c */ /* 0x000fe2000d7c1270 */
[----:B------:R-:W-:Y:S01]  /*8a180*/  IMAD.WIDE R56, R54, 0x2, R44 ;  /* 0x0000000236387825 */ /* 0x000fe200078e022c */
[----:B------:R-:W-:-:S03]  /*8a190*/  PRMT R58, R31, 0x7632, R58 ;  /* 0x000076321f3a7816 */ /* 0x000fc6000000003a */
[C---:B------:R-:W-:Y:S01]  /*8a1a0*/  IMAD.WIDE R52, R54.reuse, 0x2, R46 ;  /* 0x0000000236347825 */ /* 0x040fe200078e022e */
[----:B------:R0:W-:Y:S01]  /*8a1b0*/  @P4 STG.E.U16 desc[UR48][R56.64], R51 ;  /* 0x0000003338004986 */ /* 0x0001e2000c101530 */
[----:B------:R-:W-:Y:S01]  /*8a1c0*/  UMOV UR76, UR42 ;  /* 0x0000002a004c7c82 */ /* 0x000fe20008000000 */
[----:B------:R-:W1:Y:S01]  /*8a1d0*/  LDCU UR42, c[0x0][0x3b8] ;  /* 0x00007700ff2a77ac */ /* 0x000e620008000800 */
[----:B------:R-:W-:Y:S01]  /*8a1e0*/  IMAD.WIDE R54, R54, 0x2, R48 ;  /* 0x0000000236367825 */ /* 0x000fe200078e0230 */
[----:B------:R2:W-:Y:S01]  /*8a1f0*/  @P5 STG.E.U16 desc[UR48][R52.64], R31 ;  /* 0x0000001f34005986 */ /* 0x0005e2000c101530 */
[----:B------:R-:W-:Y:S01]  /*8a200*/  UMOV UR69, UR68 ;  /* 0x0000004400457c82 */ /* 0x000fe20008000000 */
[----:B------:R-:W-:Y:S02]  /*8a210*/  UMOV UR73, UR64 ;  /* 0x0000004000497c82 */ /* 0x000fe40008000000 */
[----:B------:R1:W-:Y:S01]  /*8a220*/  @P3 STG.E.U16 desc[UR48][R54.64], R58 ;  /* 0x0000003a36003986 */ /* 0x0003e2000c101530 */
[----:B------:R-:W-:Y:S01]  /*8a230*/  ISETP.LT.AND P3, PT, R11, UR62, !P2 ;  /* 0x0000003e0b007c0c */ /* 0x000fe2000d761270 */
[----:B------:R-:W2:Y:S01]  /*8a240*/  LDCU UR8, c[0x0][0x398] ;  /* 0x00007300ff0877ac */ /* 0x000ea20008000800 */
[----:B0-----:R-:W-:Y:S01]  /*8a250*/  IMAD.WIDE R56, R50, 0x2, R2 ;  /* 0x0000000232387825 */ /* 0x001fe200078e0202 */
[----:B--2---:R-:W-:-:S02]  /*8a260*/  ISETP.LT.AND P5, PT, R9, UR58, !P2 ;  /* 0x0000003a09007c0c */ /* 0x004fc4000d7a1270 */
[----:B------:R-:W-:Y:S01]  /*8a270*/  ISETP.LT.AND P4, PT, R10, UR60, !P2 ;  /* 0x0000003c0a007c0c */ /* 0x000fe2000d781270 */
[----:B------:R-:W-:-:S04]  /*8a280*/  IMAD.WIDE R52, R50, 0x2, R24 ;  /* 0x0000000232347825 */ /* 0x000fc800078e0218 */
[----:B-1----:R-:W-:Y:S01]  /*8a290*/  IMAD.WIDE R54, R50, 0x2, R22 ;  /* 0x0000000232367825 */ /* 0x002fe200078e0216 */
[----:B------:R0:W-:Y:S01]  /*8a2a0*/  @P6 STG.E.U16 desc[UR48][R56.64], R16 ;  /* 0x0000001038006986 */ /* 0x0001e2000c101530 */
[----:B------:R-:W-:Y:S02]  /*8a2b0*/  ISETP.LT.AND P6, PT, R5, UR63, !P2 ;  /* 0x0000003f05007c0c */ /* 0x000fe4000d7c1270 */
[----:B------:R-:W-:Y:S01]  /*8a2c0*/  PRMT R51, R16, 0x7632, R51 ;  /* 0x0000763210337816 */ /* 0x000fe20000000033 */
[----:B------:R-:W-:Y:S01]  /*8a2d0*/  UMOV UR68, UR65 ;  /* 0x0000004100447c82 */ /* 0x000fe20008000000 */
[----:B------:R-:W-:Y:S01]  /*8a2e0*/  MOV.SPILL R7, UR42 ;  /* 0x0000002a00077c02 */ /* 0x000fe20009000f00 */
[----:B------:R-:W1:Y:S01]  /*8a2f0*/  LDCU.64 UR64, c[0x0][0x398] ;  /* 0x00007300ff4077ac */ /* 0x000e620008000a00 */
[----:B------:R-:W2:Y:S01]  /*8a300*/  LDCU.64 UR62, c[0x0][0x398] ;  /* 0x00007300ff3e77ac */ /* 0x000ea20008000a00 */
[----:B0-----:R-:W2:Y:S01]  /*8a310*/  LDL.LU R16, [R1+0x94] ;  /* 0x0000940001107983 */ /* 0x001ea20000300800 */
[----:B------:R-:W-:-:S03]  /*8a320*/  IMAD.WIDE R56, R50, 0x2, R20 ;  /* 0x0000000232387825 */ /* 0x000fc600078e0214 */
[----:B------:R-:W2:Y:S04]  /*8a330*/  LDL.LU R31, [R1+0x84] ;  /* 0x00008400011f7983 */ /* 0x000ea80000300800 */
[----:B------:R0:W-:Y:S02]  /*8a340*/  @P3 STG.E.U16 desc[UR48][R56.64], R51 ;  /* 0x0000003338003986 */ /* 0x0001e4000c101530 */
[----:B0-----:R-:W-:Y:S01]  /*8a350*/  IMAD.WIDE R56, R50, 0x2, R26 ;  /* 0x0000000232387825 */ /* 0x001fe200078e021a */
[----:B---3--:R-:W-:Y:S01]  /*8a360*/  PRMT R58, R13, 0x7632, R58 ;  /* 0x000076320d3a7816 */ /* 0x008fe2000000003a */
[----:B------:R-:W-:Y:S04]  /*8a370*/  @P6 STG.E.U16 desc[UR48][R54.64], R13 ;  /* 0x0000000d36006986 */ /* 0x000fe8000c101530 */
[----:B------:R-:W-:Y:S04]  /*8a380*/  @P5 STG.E.U16 desc[UR48][R52.64], R58 ;  /* 0x0000003a34005986 */ /* 0x000fe8000c101530 */
[----:B----4-:R0:W-:Y:S02]  /*8a390*/  @P4 STG.E.U16 desc[UR48][R56.64], R8 ;  /* 0x0000000838004986 */ /* 0x0101e4000c101530 */
[----:B0-----:R-:W-:-:S02]  /*8a3a0*/  PRMT R56, R8, 0x7632, R56 ;  /* 0x0000763208387816 */ /* 0x001fc40000000038 */
[----:B------:R-:W3:Y:S01]  /*8a3b0*/  LDL.LU R8, [R1+0x74] ;  /* 0x0000740001087983 */ /* 0x000ee20000300800 */
[----:B------:R-:W-:Y:S01]  /*8a3c0*/  ISETP.LT.AND P3, PT, R14, UR67, !P2 ;  /* 0x000000430e007c0c */ /* 0x000fe2000d761270 */
[----:B------:R-:W-:Y:S01]  /*8a3d0*/  UMOV UR42, UR77 ;  /* 0x0000004d002a7c82 */ /* 0x000fe20008000000 */
[----:B------:R-:W-:Y:S01]  /*8a3e0*/  ISETP.LT.AND P5, PT, R4, UR72, !P2 ;  /* 0x0000004804007c0c */ /* 0x000fe2000d7a1270 */
[----:B------:R-:W-:Y:S01]  /*8a3f0*/  UMOV UR77, UR52 ;  /* 0x00000034004d7c82 */ /* 0x000fe20008000000 */
[----:B------:R-:W-:Y:S01]  /*8a400*/  ISETP.LT.AND P2, PT, R12, UR43, !P2 ;  /* 0x0000002b0c007c0c */ /* 0x000fe2000d741270 */
[----:B------:R-:W-:Y:S01]  /*8a410*/  UMOV UR52, UR73 ;  /* 0x0000004900347c82 */ /* 0x000fe20008000000 */
[----:B------:R-:W-:Y:S01]  /*8a420*/  UMOV UR73, UR66 ;  /* 0x0000004200497c82 */ /* 0x000fe20008000000 */
[----:B------:R-:W-:Y:S01]  /*8a430*/  ISETP.LT.AND P4, PT, R6, UR20, !P1 ;  /* 0x0000001406007c0c */ /* 0x000fe2000cf81270 */
[----:B------:R-:W0:Y:S01]  /*8a440*/  LDCU.64 UR66, c[0x0][0x398] ;  /* 0x00007300ff4277ac */ /* 0x000e220008000a00 */
[----:B------:R-:W-:Y:S01]  /*8a450*/  IMAD.WIDE R54, R50, 0x2, R44 ;  /* 0x0000000232367825 */ /* 0x000fe200078e022c */
[----:B------:R-:W-:-:S03]  /*8a460*/  PRMT R57, R61, 0x7632, R57 ;  /* 0x000076323d397816 */ /* 0x000fc60000000039 */
[C---:B------:R-:W-:Y:S02]  /*8a470*/  VIADD R58, R50.reuse, UR22 ;  /* 0x00000016323a7c36 */ /* 0x040fe40008000000 */
[----:B------:R-:W-:Y:S01]  /*8a480*/  IMAD.WIDE R52, R50, 0x2, R46 ;  /* 0x0000000232347825 */ /* 0x000fe200078e022e */
[----:B------:R4:W-:Y:S01]  /*8a490*/  @P3 STG.E.U16 desc[UR48][R54.64], R56 ;  /* 0x0000003836003986 */ /* 0x0009e2000c101530 */
[----:B------:R-:W-:Y:S02]  /*8a4a0*/  ISETP.LT.AND P6, PT, R5, UR18, !P1 ;  /* 0x0000001205007c0c */ /* 0x000fe4000cfc1270 */
[----:B--2---:R-:W-:Y:S01]  /*8a4b0*/  PRMT R30, R16, 0x7632, R30 ;  /* 0x00007632101e7816 */ /* 0x004fe2000000001e */
[----:B------:R-:W-:Y:S01]  /*8a4c0*/  IMAD.WIDE R50, R50, 0x2, R48 ;  /* 0x0000000232327825 */ /* 0x000fe200078e0230 */
[----:B------:R2:W-:Y:S01]  /*8a4d0*/  @P5 STG.E.U16 desc[UR48][R52.64], R61 ;  /* 0x0000003d34005986 */ /* 0x0005e2000c101530 */
[----:B------:R-:W-:Y:S02]  /*8a4e0*/  PRMT R15, R31, 0x7632, R15 ;  /* 0x000076321f0f7816 */ /* 0x000fe4000000000f */
[----:B----4-:R-:W-:Y:S01]  /*8a4f0*/  IMAD.WIDE R54, R58, 0x2, R2 ;  /* 0x000000023a367825 */ /* 0x010fe200078e0202 */
[----:B------:R4:W-:Y:S01]  /*8a500*/  @P2 STG.E.U16 desc[UR48][R50.64], R57 ;  /* 0x0000003932002986 */ /* 0x0009e2000c101530 */
[----:B------:R-:W-:Y:S01]  /*8a510*/  ISETP.LT.AND P2, PT, R11, UR12, !P1 ;  /* 0x0000000c0b007c0c */ /* 0x000fe2000cf41270 */
[----:B------:R-:W-:Y:S01]  /*8a520*/  UMOV UR43, UR76 ;  /* 0x0000004c002b7c82 */ /* 0x000fe20008000000 */
[----:B-1----:R-:W-:Y:S01]  /*8a530*/  ISETP.LT.AND P5, PT, R9, UR64, !P1 ;  /* 0x0000004009007c0c */ /* 0x002fe2000cfa1270 */
[----:B------:R1:W-:Y:S01]  /*8a540*/  @P4 STG.E.U16 desc[UR48][R54.64], R16 ;  /* 0x0000001036004986 */ /* 0x0003e2000c101530 */
[----:B------:R-:W-:Y:S01]  /*8a550*/  ISETP.LT.AND P4, PT, R10, UR62, !P1 ;  /* 0x0000003e0a007c0c */ /* 0x000fe2000cf81270 */
[----:B------:R-:W0:Y:S01]  /*8a560*/  LDCU UR18, c[0x0][0x398] ;  /* 0x00007300ff1277ac */ /* 0x000e220008000800 */
[----:B--2---:R-:W-:Y:S01]  /*8a570*/  IMAD.WIDE R52, R58, 0x2, R22 ;  /* 0x000000023a347825 */ /* 0x004fe200078e0216 */
[----:B------:R-:W-:Y:S01]  /*8a580*/  MOV.SPILL R61, UR56 ;  /* 0x00000038003d7c02 */ /* 0x000fe20009000f00 */
[----:B------:R-:W-:Y:S01]  /*8a590*/  UMOV UR58, UR68 ;  /* 0x00000044003a7c82 */ /* 0x000fe20008000000 */
[----:B------:R-:W-:Y:S01]  /*8a5a0*/  UMOV UR60, UR57 ;  /* 0x00000039003c7c82 */ /* 0x000fe20008000000 */
[----:B----4-:R-:W-:Y:S01]  /*8a5b0*/  VIADD R50, R0, 0xc ;  /* 0x0000000c00327836 */ /* 0x010fe20000000000 */
[----:B------:R-:W2:Y:S01]  /*8a5c0*/  LDCU UR12, c[0x0][0x398] ;  /* 0x00007300ff0c77ac */ /* 0x000ea20008000800 */
[----:B------:R-:W-:Y:S01]  /*8a5d0*/  IMAD.WIDE R56, R58, 0x2, R26 ;  /* 0x000000023a387825 */ /* 0x000fe200078e021a */
[----:B-1----:R-:W4:Y:S02]  /*8a5e0*/  LDL.LU R16, [R1+0x64] ;  /* 0x0000640001107983 */ /* 0x002f240000300800 */
[----:B0-----:R-:W-:Y:S01]  /*8a5f0*/  ISETP.GE.AND P3, PT, R50, UR67, PT ;  /* 0x0000004332007c0c */ /* 0x001fe2000bf66270 */
[C---:B------:R-:W-:Y:S01]  /*8a600*/  IMAD.WIDE R50, R58.reuse, 0x2, R20 ;  /* 0x000000023a327825 */ /* 0x040fe200078e0214 */
[----:B------:R-:W0:Y:S03]  /*8a610*/  LDCU UR22, c[0x0][0x398] ;  /* 0x00007300ff1677ac */ /* 0x000e260008000800 */
[----:B------:R-:W-:Y:S01]  /*8a620*/  IMAD.WIDE R54, R58, 0x2, R24 ;  /* 0x000000023a367825 */ /* 0x000fe200078e0218 */
[----:B------:R1:W-:Y:S01]  /*8a630*/  @P2 STG.E.U16 desc[UR48][R50.64], R30 ;  /* 0x0000001e32002986 */ /* 0x0003e2000c101530 */
[----:B------:R-:W-:Y:S01]  /*8a640*/  UMOV UR56, UR32 ;  /* 0x0000002000387c82 */ /* 0x000fe20008000000 */
[----:B------:R-:W-:Y:S01]  /*8a650*/  UMOV UR76, UR33 ;  /* 0x00000021004c7c82 */ /* 0x000fe20008000000 */
[----:B------:R-:W0:Y:S01]  /*8a660*/  LDCU.64 UR32, c[0x0][0x398] ;  /* 0x00007300ff2077ac */ /* 0x000e220008000a00 */
[----:B------:R2:W-:Y:S01]  /*8a670*/  @P6 STG.E.U16 desc[UR48][R52.64], R31 ;  /* 0x0000001f34006986 */ /* 0x0005e2000c101530 */
[----:B------:R-:W-:-:S03]  /*8a680*/  UMOV UR64, UR69 ;  /* 0x0000004500407c82 */ /* 0x000fc60008000000 */
[----:B------:R0:W-:Y:S01]  /*8a690*/  @P5 STG.E.U16 desc[UR48][R54.64], R15 ;  /* 0x0000000f36005986 */ /* 0x0001e2000c101530 */
[----:B------:R-:W-:Y:S01]  /*8a6a0*/  MOV.SPILL R59, UR18 ;  /* 0x00000012003b7c02 */ /* 0x000fe20009000f00 */
[----:B------:R-:W4:Y:S02]  /*8a6b0*/  LDCU.64 UR68, c[0x0][0x398] ;  /* 0x00007300ff4477ac */ /* 0x000f240008000a00 */
[----:B-1----:R-:W4:Y:S01]  /*8a6c0*/  LDL.LU R30, [R1+0x3110] ;  /* 0x00311000011e7983 */ /* 0x002f220000300800 */
[----:B------:R-:W1:Y:S03]  /*8a6d0*/  LDCU UR57, c[0x0][0x3b8] ;  /* 0x00007700ff3977ac */ /* 0x000e660008000800 */
[----:B--2---:R-:W2:Y:S01]  /*8a6e0*/  LDL.LU R31, [R1+0x310c] ;  /* 0x00310c00011f7983 */ /* 0x004ea20000300800 */
[----:B------:R-:W1:Y:S01]  /*8a6f0*/  LDCU UR20, c[0x0][0x398] ;  /* 0x00007300ff1477ac */ /* 0x000e620008000800 */
[----:B0-----:R-:W-:-:S02]  /*8a700*/  IMAD.WIDE R54, R58, 0x2, R44 ;  /* 0x000000023a367825 */ /* 0x001fc400078e022c */
[----:B------:R-:W2:Y:S04]  /*8a710*/  LDL.LU R15, [R1+0x44] ;  /* 0x00004400010f7983 */ /* 0x000ea80000300800 */
[----:B---3--:R0:W-:Y:S01]  /*8a720*/  @P4 STG.E.U16 desc[UR48][R56.64], R8 ;  /* 0x0000000838004986 */ /* 0x0081e2000c101530 */
[----:B------:R-:W-:Y:S02]  /*8a730*/  ISETP.LT.AND P4, PT, R14, UR34, !P1 ;  /* 0x000000220e007c0c */ /* 0x000fe4000cf81270 */
[----:B------:R-:W-:Y:S02]  /*8a740*/  ISETP.LT.AND P5, PT, R4, UR70, !P1 ;  /* 0x0000004604007c0c */ /* 0x000fe4000cfa1270 */
[----:B------:R-:W-:Y:S01]  /*8a750*/  ISETP.LT.AND P6, PT, R12, UR71, !P1 ;  /* 0x000000470c007c0c */ /* 0x000fe2000cfc1270 */
[----:B------:R-:W3:Y:S01]  /*8a760*/  LDCU.64 UR70, c[0x0][0x398] ;  /* 0x00007300ff4677ac */ /* 0x000ee20008000a00 */
[----:B0-----:R-:W-:Y:S01]  /*8a770*/  PRMT R57, R8, 0x7632, R57 ;  /* 0x0000763208397816 */ /* 0x001fe20000000039 */
[----:B------:R-:W-:Y:S01]  /*8a780*/  IMAD.WIDE R52, R58, 0x2, R46 ;  /* 0x000000023a347825 */ /* 0x000fe200078e022e */
[----:B------:R-:W3:Y:S01]  /*8a790*/  LDL.LU R8, [R1+0x34] ;  /* 0x0000340001087983 */ /* 0x000ee20000300800 */
[----:B------:R-:W-:-:S02]  /*8a7a0*/  ISETP.LT.AND P2, PT, R6, UR28, !P0 ;  /* 0x0000001c06007c0c */ /* 0x000fc4000c741270 */
[C---:B------:R-:W-:Y:S02]  /*8a7b0*/  IMAD.WIDE R50, R58.reuse, 0x2, R48 ;  /* 0x000000023a327825 */ /* 0x040fe400078e0230 */
[----:B------:R0:W-:Y:S01]  /*8a7c0*/  @P4 STG.E.U16 desc[UR48][R54.64], R57 ;  /* 0x0000003936004986 */ /* 0x0001e2000c101530 */
[----:B------:R-:W-:Y:S01]  /*8a7d0*/  UMOV UR62, UR33 ;  /* 0x00000021003e7c82 */ /* 0x000fe20008000000 */
[----:B------:R-:W-:Y:S01]  /*8a7e0*/  UMOV UR18, UR73 ;  /* 0x0000004900127c82 */ /* 0x000fe20008000000 */
[----:B------:R-:W-:Y:S01]  /*8a7f0*/  ISETP.LT.AND P1, PT, R11, UR14, !P0 ;  /* 0x0000000e0b007c0c */ /* 0x000fe2000c721270 */
[----:B------:R-:W-:Y:S01]  /*8a800*/  VIADD R58, R58, UR74 ;  /* 0x0000004a3a3a7c36 */ /* 0x000fe20008000000 */
[----:B------:R-:W-:Y:S01]  /*8a810*/  UMOV UR28, UR32 ;  /* 0x00000020001c7c82 */ /* 0x000fe20008000000 */
[----:B------:R-:W1:Y:S01]  /*8a820*/  LDCU.64 UR32, c[0x0][0x398] ;  /* 0x00007300ff2077ac */ /* 0x000e620008000a00 */
[----:B------:R-:W2:Y:S01]  /*8a830*/  LDCU.64 UR72, c[0x0][0x398] ;  /* 0x00007300ff4877ac */ /* 0x000ea20008000a00 */
[----:B0-----:R-:W3:Y:S01]  /*8a840*/  LDL.LU R57, [R1+0x54] ;  /* 0x0000540001397983 */ /* 0x001ee20000300800 */
[----:B-1----:R-:W-:Y:S01]  /*8a850*/  MOV.SPILL R13, UR57 ;  /* 0x00000039000d7c02 */ /* 0x002fe20009000f00 */
[----:B------:R-:W0:Y:S01]  /*8a860*/  LDCU UR14, c[0x0][0x398] ;  /* 0x00007300ff0e77ac */ /* 0x000e220008000800 */
[----:B------:R-:W1:Y:S01]  /*8a870*/  LDCU UR34, c[0x0][0x398] ;  /* 0x00007300ff2277ac */ /* 0x000e620008000800 */
[----:B------:R-:W-:Y:S01]  /*8a880*/  UMOV UR19, UR33 ;  /* 0x0000002100137c82 */ /* 0x000fe20008000000 */
[----:B------:R-:W-:-:S02]  /*8a890*/  R2UR.FILL UR33, R17 ;  /* 0x00000000112172ca */ /* 0x000fc400004e0000 */
[----:B----4-:R-:W-:Y:S01]  /*8a8a0*/  PRMT R56, R16, 0x7632, R56 ;  /* 0x0000763210387816 */ /* 0x010fe20000000038 */
[----:B------:R4:W-:Y:S01]  /*8a8b0*/  @P5 STG.E.U16 desc[UR48][R52.64], R16 ;  /* 0x0000001034005986 */ /* 0x0009e2000c101530 */
[----:B------:R-:W-:Y:S02]  /*8a8c0*/  ISETP.LT.AND P5, PT, R5, UR6, !P0 ;  /* 0x0000000605007c0c */ /* 0x000fe4000c7a1270 */
[----:B--2---:R-:W-:Y:S01]  /*8a8d0*/  PRMT R55, R15, 0x7632, R55 ;  /* 0x000076320f377816 */ /* 0x004fe20000000037 */
[----:B------:R2:W-:Y:S01]  /*8a8e0*/  @P6 STG.E.U16 desc[UR48][R50.64], R56 ;  /* 0x0000003832006986 */ /* 0x0005e2000c101530 */
[C---:B----4-:R-:W-:Y:S01]  /*8a8f0*/  IMAD.WIDE R52, R58.reuse, 0x2, R20 ;  /* 0x000000023a347825 */ /* 0x050fe200078e0214 */
[----:B---3--:R-:W-:Y:S02]  /*8a900*/  ISETP.LT.AND P6, PT, R9, UR70, !P0 ;  /* 0x0000004609007c0c */ /* 0x008fe4000c7c1270 */
[----:B------:R-:W-:Y:S01]  /*8a910*/  PRMT R54, R57, 0x7632, R54 ;  /* 0x0000763239367816 */ /* 0x000fe20000000036 */
[----:B--2---:R-:W-:Y:S01]  /*8a920*/  IMAD.WIDE R50, R58, 0x2, R2 ;  /* 0x000000023a327825 */ /* 0x004fe200078e0202 */
[----:B------:R-:W2:Y:S01]  /*8a930*/  LDL.LU R16, [R1+0x3108] ;  /* 0x0031080001107983 */ /* 0x000ea20000300800 */
[----:B------:R-:W-:Y:S01]  /*8a940*/  UMOV UR57, UR52 ;  /* 0x0000003400397c82 */ /* 0x000fe20008000000 */
[----:B------:R-:W-:Y:S01]  /*8a950*/  UMOV UR70, UR60 ;  /* 0x0000003c00467c82 */ /* 0x000fe20008000000 */
[----:B------:R-:W3:Y:S01]  /*8a960*/  LDCU UR6, c[0x0][0x398] ;  /* 0x00007300ff0677ac */ /* 0x000ee20008000800 */
[----:B------:R4:W-:Y:S01]  /*8a970*/  @P2 STG.E.U16 desc[UR48][R50.64], R57 ;  /* 0x0000003932002986 */ /* 0x0009e2000c101530 */
[----:B------:R-:W0:Y:S03]  /*8a980*/  LDCU UR52, c[0x0][0x398] ;  /* 0x00007300ff3477ac */ /* 0x000e260008000800 */
[----:B------:R1:W-:Y:S01]  /*8a990*/  @P1 STG.E.U16 desc[UR48][R52.64], R54 ;  /* 0x0000003634001986 */ /* 0x0003e2000c101530 */
[----:B------:R-:W-:-:S03]  /*8a9a0*/  ISETP.LT.AND P1, PT, R10, UR68, !P0 ;  /* 0x000000440a007c0c */ /* 0x000fc6000c721270 */
[----:B----4-:R-:W4:Y:S01]  /*8a9b0*/  LDL.LU R57, [R1+0x24] ;  /* 0x0000240001397983 */ /* 0x010f220000300800 */
[----:B------:R-:W-:Y:S01]  /*8a9c0*/  IMAD.WIDE R50, R58, 0x2, R22 ;  /* 0x000000023a327825 */ /* 0x000fe200078e0216 */
[----:B------:R-:W-:-:S03]  /*8a9d0*/  ISETP.LT.AND P2, PT, R14, UR36, !P0 ;  /* 0x000000240e007c0c */ /* 0x000fc6000c741270 */
[----:B-1----:R-:W-:Y:S01]  /*8a9e0*/  VIADD R54, R0, 0xd ;  /* 0x0000000d00367836 */ /* 0x002fe20000000000 */
[----:B------:R1:W-:Y:S01]  /*8a9f0*/  @P5 STG.E.U16 desc[UR48][R50.64], R15 ;  /* 0x0000000f32005986 */ /* 0x0003e2000c101530 */
[----:B------:R-:W-:Y:S01]  /*8aa00*/  IMAD.WIDE R52, R58, 0x2, R24 ;  /* 0x000000023a347825 */ /* 0x000fe200078e0218 */
[----:B------:R-:W-:Y:S01]  /*8aa10*/  UMOV UR36, UR32 ;  /* 0x0000002000247c82 */ /* 0x000fe20008000000 */
[----:B------:R-:W-:Y:S02]  /*8aa20*/  R2UR.FILL UR32, R18 ;  /* 0x00000000122072ca */ /* 0x000fe400004e0000 */
[----:B------:R-:W-:Y:S01]  /*8aa30*/  ISETP.GE.AND P4, PT, R54, UR73, PT ;  /* 0x0000004936007c0c */ /* 0x000fe2000bf86270 */
[----:B------:R-:W-:Y:S01]  /*8aa40*/  @P6 STG.E.U16 desc[UR48][R52.64], R55 ;  /* 0x0000003734006986 */ /* 0x000fe2000c101530 */
[----:B------:R-:W-:-:S03]  /*8aa50*/  PRMT R54, R8, 0x7632, R54 ;  /* 0x0000763208367816 */ /* 0x000fc60000000036 */
[----:B-1----:R-:W2:Y:S01]  /*8aa60*/  LDL.LU R15, [R1+0x98] ;  /* 0x00009800010f7983 */ /* 0x002ea20000300800 */
[----:B------:R-:W-:-:S03]  /*8aa70*/  IMAD.WIDE R50, R58, 0x2, R26 ;  /* 0x000000023a327825 */ /* 0x000fc600078e021a */
[----:B------:R-:W3:Y:S04]  /*8aa80*/  LDL.LU R17, [R1+0x3104] ;  /* 0x0031040001117983 */ /* 0x000ee80000300800 */
[----:B------:R-:W3:Y:S04]  /*8aa90*/  LDL.LU R18, [R1+0x3100] ;  /* 0x0031000001127983 */ /* 0x000ee80000300800 */
[----:B------:R1:W-:Y:S04]  /*8aaa0*/  @P1 STG.E.U16 desc[UR48][R50.64], R8 ;  /* 0x0000000832001986 */ /* 0x0003e8000c101530 */
[----:B-1----:R-:W3:Y:S01]  /*8aab0*/  LDL.LU R8, [R1+0x88] ;  /* 0x0000880001087983 */ /* 0x002ee20000300800 */
[----:B------:R-:W-:Y:S01]  /*8aac0*/  IMAD.WIDE R52, R58, 0x2, R44 ;  /* 0x000000023a347825 */ /* 0x000fe200078e022c */
[----:B------:R-:W-:Y:S01]  /*8aad0*/  ISETP.LT.AND P5, PT, R4, UR38, !P0 ;  /* 0x0000002604007c0c */ /* 0x000fe2000c7a1270 */
[----:B------:R-:W-:Y:S01]  /*8aae0*/  UMOV UR60, UR42 ;  /* 0x0000002a003c7c82 */ /* 0x000fe20008000000 */
[----:B------:R-:W-:Y:S01]  /*8aaf0*/  ISETP.LT.AND P0, PT, R12, UR40, !P0 ;  /* 0x000000280c007c0c */ /* 0x000fe2000c701270 */
[----:B------:R-:W-:Y:S01]  /*8ab00*/  VIADD R50, R58, UR32 ;  /* 0x000000203a327c36 */ /* 0x000fe20008000000 */
[----:B------:R1:W-:Y:S01]  /*8ab10*/  @P2 STG.E.U16 desc[UR48][R52.64], R54 ;  /* 0x0000003634002986 */ /* 0x0003e2000c101530 */
[----:B------:R-:W-:Y:S01]  /*8ab20*/  ISETP.LT.AND P2, PT, R6, UR26, !P3 ;  /* 0x0000001a06007c0c */ /* 0x000fe2000df41270 */
[----:B------:R-:W-:Y:S01]  /*8ab30*/  UMOV UR73, UR43 ;  /* 0x0000002b00497c82 */ /* 0x000fe20008000000 */
[----:B------:R-:W-:Y:S01]  /*8ab40*/  ISETP.LT.AND P1, PT, R11, UR24, !P3 ;  /* 0x000000180b007c0c */ /* 0x000fe2000df21270 */
[----:B------:R-:W0:Y:S01]  /*8ab50*/  LDCU.64 UR42, c[0x0][0x398] ;  /* 0x00007300ff2a77ac */ /* 0x000e220008000a00 */
[----:B------:R-:W-:Y:S01]  /*8ab60*/  ISETP.LT.AND P6, PT, R5, UR16, !P3 ;  /* 0x0000001005007c0c */ /* 0x000fe2000dfc1270 */
[----:B------:R-:W-:Y:S01]  /*8ab70*/  UMOV UR67, UR77 ;  /* 0x0000004d00437c82 */ /* 0x000fe20008000000 */
[----:B------:R-:W0:Y:S01]  /*8ab80*/  LDCU UR40, c[0x0][0x3b8] ;  /* 0x00007700ff2877ac */ /* 0x000e220008000800 */
[C---:B-1----:R-:W-:Y:S01]  /*8ab90*/  IMAD.WIDE R52, R58.reuse, 0x2, R46 ;  /* 0x000000023a347825 */ /* 0x042fe200078e022e */
[----:B------:R-:W1:Y:S03]  /*8aba0*/  LDCU UR32, c[0x0][0x398] ;  /* 0x00007300ff2077ac */ /* 0x000e660008000800 */
[----:B------:R-:W-:Y:S01]  /*8abb0*/  IMAD.WIDE R54, R58, 0x2, R48 ;  /* 0x000000023a367825 */ /* 0x000fe200078e0230 */
[----:B------:R-:W0:Y:S01]  /*8abc0*/  LDCU UR38, c[0x0][0x398] ;  /* 0x00007300ff2677ac */ /* 0x000e220008000800 */
[----:B----4-:R-:W-:Y:S01]  /*8abd0*/  PRMT R51, R57, 0x7632, R51 ;  /* 0x0000763239337816 */ /* 0x010fe20000000033 */
[----:B------:R4:W-:Y:S04]  /*8abe0*/  @P5 STG.E.U16 desc[UR48][R52.64], R57 ;  /* 0x0000003934005986 */ /* 0x0009e8000c101530 */
[----:B------:R0:W-:Y:S01]  /*8abf0*/  @P0 STG.E.U16 desc[UR48][R54.64], R51 ;  /* 0x0000003336000986 */ /* 0x0001e2000c101530 */
[----:B----4-:R-:W-:-:S04]  /*8ac00*/  IMAD.WIDE R52, R50, 0x2, R2 ;  /* 0x0000000232347825 */ /* 0x010fc800078e0202 */
[C---:B0-----:R-:W-:Y:S01]  /*8ac10*/  IMAD.WIDE R54, R50.reuse, 0x2, R20 ;  /* 0x0000000232367825 */ /* 0x041fe200078e0214 */
[----:B--2---:R-:W-:Y:S01]  /*8ac20*/  PRMT R51, R15, 0x7632, R51 ;  /* 0x000076320f337816 */ /* 0x004fe20000000033 */
[----:B------:R0:W-:Y:S04]  /*8ac30*/  @P2 STG.E.U16 desc[UR48][R52.64], R15 ;  /* 0x0000000f34002986 */ /* 0x0001e8000c101530 */
[----:B------:R-:W-:Y:S01]  /*8ac40*/  @P1 STG.E.U16 desc[UR48][R54.64], R51 ;  /* 0x0000003336001986 */ /* 0x000fe2000c101530 */
[----:B0-----:R-:W-:-:S03]  /*8ac50*/  IMAD.WIDE R52, R50, 0x2, R22 ;  /* 0x0000000232347825 */ /* 0x001fc600078e0216 */
[----:B------:R-:W2:Y:S04]  /*8ac60*/  LDL.LU R15, [R1+0x68] ;  /* 0x00006800010f7983 */ /* 0x000ea80000300800 */
[----:B---3--:R0:W-:Y:S04]  /*8ac70*/  @P6 STG.E.U16 desc[UR48][R52.64], R8 ;  /* 0x0000000834006986 */ /* 0x0081e8000c101530 */
[----:B0-----:R-:W3:Y:S01]  /*8ac80*/  LDL.LU R53, [R1+0x78] ;  /* 0x0000780001357983 */ /* 0x001ee20000300800 */
[----:B------:R-:W-:-:S03]  /*8ac90*/  PRMT R51, R8, 0x7632, R51 ;  /* 0x0000763208337816 */ /* 0x000fc60000000033 */
[----:B------:R-:W4:Y:S01]  /*8aca0*/  LDL.LU R8, [R1+0x58] ;  /* 0x0000580001087983 */ /* 0x000f220000300800 */
[----:B------:R-:W-:Y:S01]  /*8acb0*/  ISETP.LT.AND P0, PT, R9, UR36, !P3 ;  /* 0x0000002409007c0c */ /* 0x000fe2000df01270 */
[----:B------:R-:W-:Y:S01]  /*8acc0*/  UMOV UR26, UR42 ;  /* 0x0000002a001a7c82 */ /* 0x000fe20008000000 */
[----:B------:R-:W-:Y:S01]  /*8acd0*/  UMOV UR68, UR43 ;  /* 0x0000002b00447c82 */ /* 0x000fe20008000000 */
[----:B------:R-:W0:Y:S01]  /*8ace0*/  LDCU.64 UR42, c[0x0][0x398] ;  /* 0x00007300ff2a77ac */ /* 0x000e220008000a00 */
[----:B------:R-:W-:Y:S01]  /*8acf0*/  ISETP.LT.AND P5, PT, R10, UR28, !P3 ;  /* 0x0000001c0a007c0c */ /* 0x000fe2000dfa1270 */
[----:B------:R-:W-:Y:S01]  /*8ad00*/  IMAD.WIDE R54, R50, 0x2, R24 ;  /* 0x0000000232367825 */ /* 0x000fe200078e0218 */
[----:B------:R-:W-:-:S03]  /*8ad10*/  ISETP.LT.AND P2, PT, R14, UR5, !P3 ;  /* 0x000000050e007c0c */ /* 0x000fc6000df41270 */
[----:B------:R-:W-:Y:S01]  /*8ad20*/  IMAD.WIDE R56, R50, 0x2, R26 ;  /* 0x0000000232387825 */ /* 0x000fe200078e021a */
[----:B------:R-:W-:Y:S01]  /*8ad30*/  UMOV UR28, UR18 ;  /* 0x00000012001c7c82 */ /* 0x000fe20008000000 */
[----:B------:R-:W-:Y:S01]  /*8ad40*/  ISETP.LT.AND P6, PT, R6, UR12, !P4 ;  /* 0x0000000c06007c0c */ /* 0x000fe2000e7c1270 */
[----:B------:R-:W-:Y:S01]  /*8ad50*/  UMOV UR24, UR75 ;  /* 0x0000004b00187c82 */ /* 0x000fe20008000000 */
[----:B------:R1:W-:Y:S01]  /*8ad60*/  @P0 STG.E.U16 desc[UR48][R54.64], R51 ;  /* 0x0000003336000986 */ /* 0x0003e2000c101530 */
[----:B------:R-:W-:Y:S01]  /*8ad70*/  ISETP.LT.AND P0, PT, R4, UR30, !P3 ;  /* 0x0000001e04007c0c */ /* 0x000fe2000df01270 */
[----:B------:R-:W2:Y:S01]  /*8ad80*/  LDCU.64 UR74, c[0x0][0x398] ;  /* 0x00007300ff4a77ac */ /* 0x000ea20008000a00 */
[----:B------:R-:W-:Y:S01]  /*8ad90*/  ISETP.LT.AND P1, PT, R11, UR22, !P4 ;  /* 0x000000160b007c0c */ /* 0x000fe2000e721270 */
[----:B------:R-:W-:Y:S01]  /*8ada0*/  UMOV UR77, UR46 ;  /* 0x0000002e004d7c82 */ /* 0x000fe20008000000 */
[----:B------:R-:W2:Y:S01]  /*8adb0*/  LDCU UR5, c[0x0][0x398] ;  /* 0x00007300ff0577ac */ /* 0x000ea20008000800 */
[----:B0-----:R-:W-:Y:S01]  /*8adc0*/  UMOV UR16, UR43 ;  /* 0x0000002b00107c82 */ /* 0x001fe20008000000 */
[----:B-1----:R-:W-:Y:S01]  /*8add0*/  IMAD.WIDE R54, R50, 0x2, R46 ;  /* 0x0000000232367825 */ /* 0x002fe200078e022e */
[----:B------:R-:W-:Y:S01]  /*8ade0*/  UMOV UR18, UR42 ;  /* 0x0000002a00127c82 */ /* 0x000fe20008000000 */
[----:B------:R-:W-:Y:S01]  /*8adf0*/  R2UR.FILL UR43, R19 ;  /* 0x00000000132b72ca */ /* 0x000fe200004e0000 */
[----:B------:R-:W0:Y:S01]  /*8ae00*/  LDCU UR36, c[0x0][0x398] ;  /* 0x00007300ff2477ac */ /* 0x000e220008000800 */
[----:B------:R-:W4:Y:S01]  /*8ae10*/  LDL.LU R19, [R1+0x30fc] ;  /* 0x0030fc0001137983 */ /* 0x000f220000300800 */
[----:B------:R-:W-:-:S02]  /*8ae20*/  R2UR.FILL UR42, R7 ;  /* 0x00000000072a72ca */ /* 0x000fc400004e0000 */
[----:B------:R-:W-:Y:S01]  /*8ae30*/  ISETP.LT.AND P3, PT, R12, UR44, !P3 ;  /* 0x0000002c0c007c0c */ /* 0x000fe2000df61270 */
[----:B------:R-:W4:Y:S01]  /*8ae40*/  LDL.LU R7, [R1+0x30f8] ;  /* 0x0030f80001077983 */ /* 0x000f220000300800 */
[----:B------:R-:W-:Y:S01]  /*8ae50*/  VIADD R51, R0, 0xe ;  /* 0x0000000e00337836 */ /* 0x000fe20000000000 */
[----:B------:R-:W1:Y:S02]  /*8ae60*/  LDCU UR12, c[0x0][0x3b8] ;  /* 0x00007700ff0c77ac */ /* 0x000e640008000800 */
[----:B------:R-:W4:Y:S01]  /*8ae70*/  LDL.LU R6, [R1+0x30f4] ;  /* 0x0030f40001067983 */ /* 0x000f220000300800 */
[----:B--2---:R-:W-:-:S03]  /*8ae80*/  PRMT R58, R15, 0x7632, R58 ;  /* 0x000076320f3a7816 */ /* 0x004fc6000000003a */
[----:B---3--:R2:W-:Y:S01]  /*8ae90*/  @P5 STG.E.U16 desc[UR48][R56.64], R53 ;  /* 0x0000003538005986 */ /* 0x0085e2000c101530 */
[----:B------:R-:W-:Y:S01]  /*8aea0*/  UMOV UR30, UR19 ;  /* 0x00000013001e7c82 */ /* 0x000fe20008000000 */
[----:B------:R-:W3:Y:S01]  /*8aeb0*/  LDCU UR22, c[0x0][0x398] ;  /* 0x00007300ff1677ac */ /* 0x000ee20008000800 */
[----:B------:R-:W0:Y:S01]  /*8aec0*/  LDCU UR46, c[0x0][0x398] ;  /* 0x00007300ff2e77ac */ /* 0x000e220008000800 */
[----:B--2---:R-:W-:Y:S01]  /*8aed0*/  PRMT R56, R53, 0x7632, R56 ;  /* 0x0000763235387816 */ /* 0x004fe20000000038 */
[----:B------:R-:W-:-:S05]  /*8aee0*/  IMAD.WIDE R52, R50, 0x2, R44 ;  /* 0x0000000232347825 */ /* 0x000fca00078e022c */
[----:B------:R-:W-:Y:S04]  /*8aef0*/  @P2 STG.E.U16 desc[UR48][R52.64], R56 ;  /* 0x0000003834002986 */ /* 0x000fe8000c101530 */
[----:B------:R2:W-:Y:S04]  /*8af00*/  @P0 STG.E.U16 desc[UR48][R54.64], R15 ;  /* 0x0000000f36000986 */ /* 0x0005e8000c101530 */
[----:B--2---:R-:W2:Y:S01]  /*8af10*/  LDL.LU R15, [R1+0x48] ;  /* 0x00004800010f7983 */ /* 0x004ea20000300800 */
[C---:B------:R-:W-:Y:S01]  /*8af20*/  VIADD R56, R50.reuse, UR42 ;  /* 0x0000002a32387c36 */ /* 0x040fe20008000000 */
[----:B------:R-:W-:Y:S01]  /*8af30*/  ISETP.GE.AND P2, PT, R51, UR75, PT ;  /* 0x0000004b33007c0c */ /* 0x000fe2000bf46270 */
[----:B------:R-:W-:Y:S01]  /*8af40*/  IMAD.WIDE R50, R50, 0x2, R48 ;  /* 0x0000000232327825 */ /* 0x000fe200078e0230 */
[----:B----4-:R-:W-:-:S03]  /*8af50*/  PRMT R57, R8, 0x7632, R57 ;  /* 0x0000763208397816 */ /* 0x010fc60000000039 */
[C---:B------:R-:W-:Y:S01]  /*8af60*/  IMAD.WIDE R52, R56.reuse, 0x2, R2 ;  /* 0x0000000238347825 */ /* 0x040fe200078e0202 */
[----:B------:R-:W-:Y:S03]  /*8af70*/  @P3 STG.E.U16 desc[UR48][R50.64], R58 ;  /* 0x0000003a32003986 */ /* 0x000fe6000c101530 */
[C---:B------:R-:W-:Y:S01]  /*8af80*/  IMAD.WIDE R54, R56.reuse, 0x2, R20 ;  /* 0x0000000238367825 */ /* 0x040fe200078e0214 */
[----:B------:R4:W-:Y:S04]  /*8af90*/  @P6 STG.E.U16 desc[UR48][R52.64], R8 ;  /* 0x0000000834006986 */ /* 0x0009e8000c101530 */
[----:B------:R0:W-:Y:S04]  /*8afa0*/  @P1 STG.E.U16 desc[UR48][R54.64], R57 ;  /* 0x0000003936001986 */ /* 0x0001e8000c101530 */
[----:B----4-:R-:W4:Y:S04]  /*8afb0*/  LDL.LU R8, [R1+0x28] ;  /* 0x0000280001087983 */ /* 0x010f280000300800 */
[----:B0-----:R-:W3:Y:S01]  /*8afc0*/  LDL.LU R57, [R1+0x38] ;  /* 0x0000380001397983 */ /* 0x001ee20000300800 */
[----:B------:R-:W-:Y:S01]  /*8afd0*/  ISETP.LT.AND P0, PT, R5, UR8, !P4 ;  /* 0x0000000805007c0c */ /* 0x000fe2000e701270 */
[----:B------:R-:W-:Y:S01]  /*8afe0*/  IMAD.WIDE R52, R56, 0x2, R22 ;  /* 0x0000000238347825 */ /* 0x000fe200078e0216 */
[----:B------:R-:W-:Y:S01]  /*8aff0*/  ISETP.LT.AND P6, PT, R10, UR18, !P4 ;  /* 0x000000120a007c0c */ /* 0x000fe2000e7c1270 */
[----:B------:R-:W0:Y:S01]  /*8b000*/  LDCU.64 UR18, c[0x0][0x398] ;  /* 0x00007300ff1277ac */ /* 0x000e220008000a00 */
[----:B------:R-:W-:Y:S01]  /*8b010*/  ISETP.LT.AND P1, PT, R14, UR50, !P4 ;  /* 0x000000320e007c0c */ /* 0x000fe2000e721270 */
[----:B------:R-:W-:Y:S01]  /*8b020*/  UMOV UR50, UR56 ;  /* 0x0000003800327c82 */ /* 0x000fe20008000000 */
[----:B------:R-:W-:Y:S01]  /*8b030*/  UMOV UR44, UR28 ;  /* 0x0000001c002c7c82 */ /* 0x000fe20008000000 */
[----:B------:R-:W-:Y:S01]  /*8b040*/  UMOV UR28, UR64 ;  /* 0x00000040001c7c82 */ /* 0x000fe20008000000 */
[----:B------:R-:W-:Y:S01]  /*8b050*/  UMOV UR64, UR76 ;  /* 0x0000004c00407c82 */ /* 0x000fe20008000000 */
[----:B------:R-:W-:Y:S01]  /*8b060*/  ISETP.LT.AND P3, PT, R9, UR26, !P4 ;  /* 0x0000001a09007c0c */ /* 0x000fe2000e761270 */
[----:B------:R-:W-:Y:S01]  /*8b070*/  IMAD.WIDE R50, R56, 0x2, R24 ;  /* 0x0000000238327825 */ /* 0x000fe200078e0218 */
[----:B------:R-:W-:Y:S01]  /*8b080*/  ISETP.LT.AND P5, PT, R12, UR10, !P4 ;  /* 0x0000000a0c007c0c */ /* 0x000fe2000e7a1270 */
[----:B------:R-:W1:Y:S01]  /*8b090*/  LDCU UR8, c[0x0][0x398] ;  /* 0x00007300ff0877ac */ /* 0x000e620008000800 */
[----:B0-----:R-:W-:Y:S01]  /*8b0a0*/  UMOV UR76, UR18 ;  /* 0x00000012004c7c82 */ /* 0x001fe20008000000 */
[----:B------:R-:W-:Y:S01]  /*8b0b0*/  R2UR.FILL UR18, R59 ;  /* 0x000000003b1272ca */ /* 0x000fe200004e0000 */
[----:B------:R-:W-:Y:S01]  /*8b0c0*/  UMOV UR75, UR19 ;  /* 0x00000013004b7c82 */ /* 0x000fe20008000000 */
[----:B------:R-:W4:Y:S01]  /*8b0d0*/  LDL R59, [R1+0x18a4] ;  /* 0x0018a400013b7983 */ /* 0x000f220000100800 */
[----:B------:R-:W-:-:S03]  /*8b0e0*/  ISETP.LT.AND P4, PT, R4, UR54, !P4 ;  /* 0x0000003604007c0c */ /* 0x000fc6000e781270 */
[----:B--2---:R0:W-:Y:S01]  /*8b0f0*/  @P0 STG.E.U16 desc[UR48][R52.64], R15 ;  /* 0x0000000f34000986 */ /* 0x0041e2000c101530 */
[----:B------:R-:W-:Y:S01]  /*8b100*/  ISETP.LT.AND P0, PT, R4, UR20, !P2 ;  /* 0x0000001404007c0c */ /* 0x000fe2000d701270 */
[----:B------:R-:W-:Y:S01]  /*8b110*/  UMOV UR20, UR57 ;  /* 0x0000003900147c82 */ /* 0x000fe20008000000 */
[----:B------:R-:W2:Y:S01]  /*8b120*/  LDCU.64 UR56, c[0x0][0x398] ;  /* 0x00007300ff3877ac */ /* 0x000ea20008000a00 */
[----:B------:R-:W-:Y:S01]  /*8b130*/  PRMT R54, R15, 0x7632, R54 ;  /* 0x000076320f367816 */ /* 0x000fe20000000036 */
[----:B------:R-:W-:Y:S01]  /*8b140*/  UMOV UR26, UR24 ;  /* 0x00000018001a7c82 */ /* 0x000fe20008000000 */
[----:B------:R-:W-:-:S03]  /*8b150*/  R2UR.FILL UR19, R60 ;  /* 0x000000003c1372ca */ /* 0x000fc600004e0000 */
[----:B------:R1:W-:Y:S01]  /*8b160*/  @P3 STG.E.U16 desc[UR48][R50.64], R54 ;  /* 0x0000003632003986 */ /* 0x0003e2000c101530 */
[----:B------:R-:W-:Y:S01]  /*8b170*/  ISETP.LT.AND P3, PT, R12, UR18, !P2 ;  /* 0x000000120c007c0c */ /* 0x000fe2000d761270 */
[----:B------:R-:W-:Y:S01]  /*8b180*/  UMOV UR54, UR16 ;  /* 0x0000001000367c82 */ /* 0x000fe20008000000 */
[----:B0-----:R-:W-:Y:S01]  /*8b190*/  IMAD.WIDE R52, R56, 0x2, R26 ;  /* 0x0000000238347825 */ /* 0x001fe200078e021a */
[----:B------:R-:W4:Y:S01]  /*8b1a0*/  LDL.LU R15, [R1+0x30f0] ;  /* 0x0030f000010f7983 */ /* 0x000f220000300800 */
[----:B------:R-:W0:Y:S03]  /*8b1b0*/  LDCU UR16, c[0x0][0x398] ;  /* 0x00007300ff1077ac */ /* 0x000e260008000800 */
[----:B------:R-:W4:Y:S01]  /*8b1c0*/  LDL.LU R12, [R1+0x30ec] ;  /* 0x0030ec00010c7983 */ /* 0x000f220000300800 */
[----:B------:R-:W0:Y:S01]  /*8b1d0*/  LDCU UR24, c[0x0][0x398] ;  /* 0x00007300ff1877ac */ /* 0x000e220008000800 */
[----:B--2---:R-:W-:Y:S01]  /*8b1e0*/  UMOV UR42, UR57 ;  /* 0x00000039002a7c82 */ /* 0x004fe20008000000 */
[----:B------:R-:W-:Y:S01]  /*8b1f0*/  UMOV UR18, UR56 ;  /* 0x0000003800127c82 */ /* 0x000fe20008000000 */
[----:B------:R-:W-:Y:S01]  /*8b200*/  R2UR.FILL UR57, R13 ;  /* 0x000000000d3972ca */ /* 0x000fe200004e0000 */
[----:B------:R-:W2:Y:S01]  /*8b210*/  LDCU UR10, c[0x0][0x398] ;  /* 0x00007300ff0a77ac */ /* 0x000ea20008000800 */
[----:B------:R-:W2:Y:S01]  /*8b220*/  LDL.LU R13, [R1+0x30e8] ;  /* 0x0030e800010d7983 */ /* 0x000ea20000300800 */
[----:B------:R-:W-:-:S03]  /*8b230*/  R2UR.FILL UR56, R61 ;  /* 0x000000003d3872ca */ /* 0x000fc600004e0000 */
[----:B------:R-:W2:Y:S01]  /*8b240*/  LDL.LU R61, [R1+0x9c] ;  /* 0x00009c00013d7983 */ /* 0x000ea20000300800 */
[C---:B-1----:R-:W-:Y:S01]  /*8b250*/  IMAD.WIDE R50, R56.reuse, 0x2, R44 ;  /* 0x0000000238327825 */ /* 0x042fe200078e022c */
[----:B---3--:R-:W-:Y:S02]  /*8b260*/  PRMT R54, R57, 0x7632, R54 ;  /* 0x0000763239367816 */ /* 0x008fe40000000036 */
[----:B------:R-:W-:Y:S04]  /*8b270*/  @P6 STG.E.U16 desc[UR48][R52.64], R57 ;  /* 0x0000003934006986 */ /* 0x000fe8000c101530 */
[----:B------:R1:W-:Y:S04]  /*8b280*/  @P1 STG.E.U16 desc[UR48][R50.64], R54 ;  /* 0x0000003632001986 */ /* 0x0003e8000c101530 */
[----:B------:R-:W3:Y:S01]  /*8b290*/  LDL.LU R60, [R1+0x8c] ;  /* 0x00008c00013c7983 */ /* 0x000ee20000300800 */
[----:B-1----:R-:W-:Y:S01]  /*8b2a0*/  IMAD.WIDE R50, R56, 0x2, R46 ;  /* 0x0000000238327825 */ /* 0x002fe200078e022e */
[----:B----4-:R-:W-:-:S04]  /*8b2b0*/  PRMT R54, R8, 0x7632, R54 ;  /* 0x0000763208367816 */ /* 0x010fc80000000036 */
[----:B------:R1:W-:Y:S04]  /*8b2c0*/  @P4 STG.E.U16 desc[UR48][R50.64], R8 ;  /* 0x0000000832004986 */ /* 0x0003e8000c101530 */
[----:B-1----:R-:W4:Y:S01]  /*8b2d0*/  LDL.LU R8, [R1+0x7c] ;  /* 0x00007c0001087983 */ /* 0x002f220000300800 */
[----:B------:R-:W-:Y:S01]  /*8b2e0*/  ISETP.LT.AND P6, PT, R59, UR6, !P2 ;  /* 0x000000063b007c0c */ /* 0x000fe2000d7c1270 */
[C---:B------:R-:W-:Y:S01]  /*8b2f0*/  IMAD.WIDE R52, R56.reuse, 0x2, R48 ;  /* 0x0000000238347825 */ /* 0x040fe200078e0230 */
[----:B------:R-:W-:Y:S01]  /*8b300*/  ISETP.LT.AND P1, PT, R11, UR14, !P2 ;  /* 0x0000000e0b007c0c */ /* 0x000fe2000d721270 */
[----:B------:R-:W1:Y:S02]  /*8b310*/  LDCU UR6, c[0x0][0x398] ;  /* 0x00007300ff0677ac */ /* 0x000e640008000800 */
[----:B------:R-:W-:Y:S01]  /*8b320*/  VIADD R57, R56, UR57 ;  /* 0x0000003938397c36 */ /* 0x000fe20008000000 */
[----:B------:R0:W-:Y:S01]  /*8b330*/  @P5 STG.E.U16 desc[UR48][R52.64], R54 ;  /* 0x0000003634005986 */ /* 0x0001e2000c101530 */
[----:B------:R-:W-:-:S02]  /*8b340*/  ISETP.LT.AND P5, PT, R5, UR34, !P2 ;  /* 0x0000002205007c0c */ /* 0x000fc4000d7a1270 */
[C---:B------:R-:W-:Y:S01]  /*8b350*/  IMAD.WIDE R50, R57.reuse, 0x2, R2 ;  /* 0x0000000239327825 */ /* 0x040fe200078e0202 */
[----:B------:R-:W-:Y:S02]  /*8b360*/  UMOV UR57, UR76 ;  /* 0x0000004c00397c82 */ /* 0x000fe40008000000 */
[----:B------:R-:W-:Y:S01]  /*8b370*/  ISETP.LT.AND P4, PT, R10, UR57, !P2 ;  /* 0x000000390a007c0c */ /* 0x000fe2000d781270 */
[----:B0-----:R-:W-:Y:S01]  /*8b380*/  IMAD.WIDE R52, R57, 0x2, R20 ;  /* 0x0000000239347825 */ /* 0x001fe200078e0214 */
[----:B--2---:R0:W-:Y:S01]  /*8b390*/  @P6 STG.E.U16 desc[UR48][R50.64], R61 ;  /* 0x0000003d32006986 */ /* 0x0041e2000c101530 */
[----:B------:R-:W-:Y:S02]  /*8b3a0*/  ISETP.LT.AND P6, PT, R9, UR18, !P2 ;  /* 0x0000001209007c0c */ /* 0x000fe4000d7c1270 */
[----:B------:R-:W-:Y:S02]  /*8b3b0*/  PRMT R55, R61, 0x7632, R55 ;  /* 0x000076323d377816 */ /* 0x000fe40000000037 */
[----:B---3--:R-:W-:Y:S01]  /*8b3c0*/  PRMT R58, R60, 0x7632, R58 ;  /* 0x000076323c3a7816 */ /* 0x008fe2000000003a */
[----:B0-----:R-:W-:-:S02]  /*8b3d0*/  IMAD.WIDE R50, R57, 0x2, R22 ;  /* 0x0000000239327825 */ /* 0x001fc400078e0216 */
[----:B------:R0:W-:Y:S01]  /*8b3e0*/  @P1 STG.E.U16 desc[UR48][R52.64], R55 ;  /* 0x0000003734001986 */ /* 0x0001e2000c101530 */
[----:B----4-:R-:W-:-:S03]  /*8b3f0*/  PRMT R56, R8, 0x7632, R56 ;  /* 0x0000763208387816 */ /* 0x010fc60000000038 */
[----:B------:R2:W-:Y:S01]  /*8b400*/  @P5 STG.E.U16 desc[UR48][R50.64], R60 ;  /* 0x0000003c32005986 */ /* 0x0005e2000c101530 */
[C---:B0-----:R-:W-:Y:S01]  /*8b410*/  IMAD.WIDE R52, R57.reuse, 0x2, R26 ;  /* 0x0000000239347825 */ /* 0x041fe200078e021a */
[----:B------:R-:W-:Y:S01]  /*8b420*/  UMOV UR14, UR77 ;  /* 0x0000004d000e7c82 */ /* 0x000fe20008000000 */
[----:B------:R-:W0:Y:S01]  /*8b430*/  LDCU.64 UR76, c[0x0][0x398] ;  /* 0x00007300ff4c77ac */ /* 0x000e220008000a00 */
[----:B------:R-:W3:Y:S01]  /*8b440*/  LDL R61, [R1+0x18d8] ;  /* 0x0018d800013d7983 */ /* 0x000ee20000100800 */
[----:B------:R-:W-:Y:S01]  /*8b450*/  VIADD R54, R0, 0xf ;  /* 0x0000000f00367836 */ /* 0x000fe20000000000 */
[----:B------:R-:W-:Y:S01]  /*8b460*/  UMOV UR57, UR20 ;  /* 0x0000001400397c82 */ /* 0x000fe20008000000 */
[----:B------:R-:W-:Y:S01]  /*8b470*/  UMOV UR34, UR44 ;  /* 0x0000002c00227c82 */ /* 0x000fe20008000000 */
[----:B------:R-:W4:Y:S01]  /*8b480*/  LDCU UR18, c[0x0][0x3b8] ;  /* 0x00007700ff1277ac */ /* 0x000f220008000800 */
[----:B--2---:R-:W-:Y:S01]  /*8b490*/  IMAD.WIDE R50, R57, 0x2, R24 ;  /* 0x0000000239327825 */ /* 0x004fe200078e0218 */
[----:B------:R-:W2:Y:S04]  /*8b4a0*/  LDL.LU R60, [R1+0x5c] ;  /* 0x00005c00013c7983 */ /* 0x000ea80000300800 */
[----:B------:R-:W-:Y:S04]  /*8b4b0*/  @P6 STG.E.U16 desc[UR48][R50.64], R58 ;  /* 0x0000003a32006986 */ /* 0x000fe8000c101530 */
[----:B------:R0:W-:Y:S04]  /*8b4c0*/  @P4 STG.E.U16 desc[UR48][R52.64], R8 ;  /* 0x0000000834004986 */ /* 0x0001e8000c101530 */
[----:B0-----:R-:W2:Y:S04]  /*8b4d0*/  LDL.LU R8, [R1+0x30e4] ;  /* 0x0030e40001087983 */ /* 0x001ea80000300800 */
[----:B------:R-:W2:Y:S01]  /*8b4e0*/  LDL.LU R53, [R1+0x6c] ;  /* 0x00006c0001357983 */ /* 0x000ea20000300800 */
[----:B------:R-:W-:-:S02]  /*8b4f0*/  ISETP.LT.AND P2, PT, R14, UR52, !P2 ;  /* 0x000000340e007c0c */ /* 0x000fc4000d741270 */
[----:B------:R-:W-:Y:S01]  /*8b500*/  ISETP.GE.AND P1, PT, R54, UR77, PT ;  /* 0x0000004d36007c0c */ /* 0x000fe2000bf26270 */
[----:B------:R-:W-:-:S03]  /*8b510*/  IMAD.WIDE R54, R57, 0x2, R44 ;  /* 0x0000000239367825 */ /* 0x000fc600078e022c */
[----:B------:R-:W-:Y:S01]  /*8b520*/  ISETP.LT.AND P4, PT, R59, UR22, !P1 ;  /* 0x000000163b007c0c */ /* 0x000fe2000cf81270 */
[----:B------:R-:W-:-:S06]  /*8b530*/  IMAD.WIDE R50, R57, 0x2, R46 ;  /* 0x0000000239327825 */ /* 0x000fcc00078e022e */
[----:B------:R0:W-:Y:S02]  /*8b540*/  @P2 STG.E.U16 desc[UR48][R54.64], R56 ;  /* 0x0000003836002986 */ /* 0x0001e4000c101530 */
[----:B0-----:R-:W-:Y:S02]  /*8b550*/  VIADD R54, R57, UR40 ;  /* 0x0000002839367c36 */ /* 0x001fe40008000000 */
[----:B--2---:R0:W-:Y:S01]  /*8b560*/  @P0 STG.E.U16 desc[UR48][R50.64], R53 ;  /* 0x0000003532000986 */ /* 0x0041e2000c101530 */
[----:B------:R-:W-:Y:S01]  /*8b570*/  PRMT R55, R53, 0x7632, R55 ;  /* 0x0000763235377816 */ /* 0x000fe20000000037 */
[----:B0-----:R-:W-:Y:S02]  /*8b580*/  IMAD.WIDE R50, R57, 0x2, R48 ;  /* 0x0000000239327825 */ /* 0x001fe400078e0230 */
[----:B------:R-:W2:Y:S02]  /*8b590*/  LDL.LU R57, [R1+0x4c] ;  /* 0x00004c0001397983 */ /* 0x000ea40000300800 */
[----:B------:R-:W-:-:S02]  /*8b5a0*/  IMAD.WIDE R52, R54, 0x2, R2 ;  /* 0x0000000236347825 */ /* 0x000fc400078e0202 */
[----:B------:R0:W-:Y:S04]  /*8b5b0*/  @P3 STG.E.U16 desc[UR48][R50.64], R55 ;  /* 0x0000003732003986 */ /* 0x0001e8000c101530 */
[----:B------:R0:W-:Y:S01]  /*8b5c0*/  @P4 STG.E.U16 desc[UR48][R52.64], R60 ;  /* 0x0000003c34004986 */ /* 0x0001e2000c101530 */
[----:B------:R-:W-:-:S03]  /*8b5d0*/  ISETP.LT.AND P4, PT, R4, UR46, !P1 ;  /* 0x0000002e04007c0c */ /* 0x000fc6000cf81270 */
[----:B------:R-:W4:Y:S01]  /*8b5e0*/  LDL.LU R4, [R1+0x3c] ;  /* 0x00003c0001047983 */ /* 0x000f220000300800 */
[----:B------:R-:W-:Y:S01]  /*8b5f0*/  UMOV UR20, UR28 ;  /* 0x0000001c00147c82 */ /* 0x000fe20008000000 */
[----:B------:R-:W-:Y:S01]  /*8b600*/  ISETP.LT.AND P5, PT, R10, UR66, !P1 ;  /* 0x000000420a007c0c */ /* 0x000fe2000cfa1270 */
[----:B------:R-:W-:Y:S01]  /*8b610*/  UMOV UR66, UR20 ;  /* 0x0000001400427c82 */ /* 0x000fe20008000000 */
[----:B------:R-:W-:Y:S01]  /*8b620*/  ISETP.LT.AND P2, PT, R9, UR72, !P1 ;  /* 0x0000004809007c0c */ /* 0x000fe2000cf41270 */
[----:B------:R-:W-:Y:S01]  /*8b630*/  UMOV UR72, UR30 ;  /* 0x0000001e00487c82 */ /* 0x000fe20008000000 */
[----:B------:R-:W-:Y:S01]  /*8b640*/  UMOV UR40, UR67 ;  /* 0x0000004300287c82 */ /* 0x000fe20008000000 */
[----:B------:R-:W-:Y:S01]  /*8b650*/  UMOV UR22, UR72 ;  /* 0x0000004800167c82 */ /* 0x000fe20008000000 */
[----:B------:R-:W-:Y:S01]  /*8b660*/  UMOV UR72, UR66 ;  /* 0x0000004200487c82 */ /* 0x000fe20008000000 */
[----:B------:R-:W-:Y:S01]  /*8b670*/  ISETP.LT.AND P0, PT, R11, UR5, !P1 ;  /* 0x000000050b007c0c */ /* 0x000fe2000cf01270 */
[----:B------:R-:W1:Y:S01]  /*8b680*/  LDCU.64 UR66, c[0x0][0x398] ;  /* 0x00007300ff4277ac */ /* 0x000e620008000a00 */
[----:B------:R-:W-:-:S02]  /*8b690*/  ISETP.LT.AND P3, PT, R5, UR32, !P1 ;  /* 0x0000002005007c0c */ /* 0x000fc4000cf61270 */
[----:B------:R-:W-:Y:S01]  /*8b6a0*/  PRMT R56, R60, 0x7632, R56 ;  /* 0x000076323c387816 */ /* 0x000fe20000000038 */
[C---:B0-----:R-:W-:Y:S01]  /*8b6b0*/  IMAD.WIDE R50, R54.reuse, 0x2, R20 ;  /* 0x0000000236327825 */ /* 0x041fe200078e0214 */
[----:B------:R-:W4:Y:S01]  /*8b6c0*/  LDL.LU R60, [R1+0x2c] ;  /* 0x00002c00013c7983 */ /* 0x000f220000300800 */
[----:B---3--:R-:W-:Y:S01]  /*8b6d0*/  ISETP.LT.AND P6, PT, R61, UR38, !P1 ;  /* 0x000000263d007c0c */ /* 0x008fe2000cfc1270 */
[----:B------:R-:W0:Y:S01]  /*8b6e0*/  LDCU UR28, c[0x0][0x398] ;  /* 0x00007300ff1c77ac */ /* 0x000e220008000800 */
[----:B------:R-:W-:Y:S01]  /*8b6f0*/  IMAD.WIDE R52, R54, 0x2, R22 ;  /* 0x0000000236347825 */ /* 0x000fe200078e0216 */
[----:B------:R-:W-:-:S03]  /*8b700*/  UMOV UR77, UR34 ;  /* 0x00000022004d7c82 */ /* 0x000fc60008000000 */
[----:B------:R3:W-:Y:S01]  /*8b710*/  @P0 STG.E.U16 desc[UR48][R50.64], R56 ;  /* 0x0000003832000986 */ /* 0x0007e2000c101530 */
[----:B------:R-:W-:Y:S01]  /*8b720*/  VIADD R55, R0, 0x10 ;  /* 0x0000001000377836 */ /* 0x000fe20000000000 */
[----:B--2---:R-:W-:Y:S02]  /*8b730*/  PRMT R58, R57, 0x7632, R58 ;  /* 0x00007632393a7816 */ /* 0x004fe4000000003a */
[----:B------:R2:W-:Y:S01]  /*8b740*/  @P3 STG.E.U16 desc[UR48][R52.64], R57 ;  /* 0x0000003934003986 */ /* 0x0005e2000c101530 */
[----:B---3--:R-:W-:Y:S01]  /*8b750*/  IMAD.WIDE R50, R54, 0x2, R24 ;  /* 0x0000000236327825 */ /* 0x008fe200078e0218 */
[----:B-1----:R-:W-:Y:S01]  /*8b760*/  ISETP.GE.AND P0, PT, R55, UR67, PT ;  /* 0x0000004337007c0c */ /* 0x002fe2000bf06270 */
[----:B------:R-:W1:Y:S03]  /*8b770*/  LDCU UR5, c[0x0][0x398] ;  /* 0x00007300ff0577ac */ /* 0x000e660008000800 */
[----:B------:R3:W-:Y:S01]  /*8b780*/  @P2 STG.E.U16 desc[UR48][R50.64], R58 ;  /* 0x0000003a32002986 */ /* 0x0007e2000c101530 */
[----:B------:R-:W-:Y:S01]  /*8b790*/  ISETP.LT.AND P1, PT, R14, UR36, !P1 ;  /* 0x000000240e007c0c */ /* 0x000fe2000cf21270 */
[----:B------:R-:W-:Y:S01]  /*8b7a0*/  UMOV UR44, UR26 ;  /* 0x0000001a002c7c82 */ /* 0x000fe20008000000 */
[----:B------:R-:W0:Y:S01]  /*8b7b0*/  LDCU UR30, c[0x0][0x398] ;  /* 0x00007300ff1e77ac */ /* 0x000e220008000800 */
[----:B--2---:R-:W-:Y:S01]  /*8b7c0*/  IMAD.WIDE R52, R54, 0x2, R26 ;  /* 0x0000000236347825 */ /* 0x004fe200078e021a */
[----:B----4-:R-:W-:Y:S01]  /*8b7d0*/  PRMT R55, R4, 0x7632, R55 ;  /* 0x0000763204377816 */ /* 0x010fe20000000037 */
[----:B------:R-:W-:Y:S01]  /*8b7e0*/  UMOV UR46, UR77 ;  /* 0x0000004d002e7c82 */ /* 0x000fe20008000000 */
[----:B------:R-:W2:Y:S02]  /*8b7f0*/  LDCU UR20, c[0x0][0x398] ;  /* 0x00007300ff1477ac */ /* 0x000ea40008000800 */
[----:B------:R4:W-:Y:S01]  /*8b800*/  @P5 STG.E.U16 desc[UR48][R52.64], R4 ;  /* 0x0000000434005986 */ /* 0x0009e2000c101530 */
[----:B------:R-:W-:Y:S01]  /*8b810*/  IMAD.WIDE R56, R54, 0x2, R44 ;  /* 0x0000000236387825 */ /* 0x000fe200078e022c */
[----:B------:R-:W-:Y:S01]  /*8b820*/  ISETP.LT.AND P2, PT, R59, UR6, !P0 ;  /* 0x000000063b007c0c */ /* 0x000fe2000c741270 */
[----:B------:R-:W-:Y:S01]  /*8b830*/  UMOV UR52, UR14 ;  /* 0x0000000e00347c82 */ /* 0x000fe20008000000 */
[----:B------:R-:W-:Y:S01]  /*8b840*/  ISETP.LT.AND P3, PT, R10, UR56, !P0 ;  /* 0x000000380a007c0c */ /* 0x000fe2000c761270 */
[----:B------:R-:W-:Y:S01]  /*8b850*/  UMOV UR32, UR42 ;  /* 0x0000002a00207c82 */ /* 0x000fe20008000000 */
[----:B------:R-:W0:Y:S01]  /*8b860*/  LDCU UR34, c[0x0][0x398] ;  /* 0x00007300ff2277ac */ /* 0x000e220008000800 */
[----:B---3--:R-:W-:Y:S01]  /*8b870*/  PRMT R51, R60, 0x7632, R51 ;  /* 0x000076323c337816 */ /* 0x008fe20000000033 */
[C---:B------:R-:W-:Y:S01]  /*8b880*/  VIADD R50, R54.reuse, UR12 ;  /* 0x0000000c36327c36 */ /* 0x040fe20008000000 */
[----:B------:R-:W3:Y:S01]  /*8b890*/  LDCU UR26, c[0x0][0x398] ;  /* 0x00007300ff1a77ac */ /* 0x000ee20008000800 */
[----:B----4-:R-:W4:Y:S01]  /*8b8a0*/  LDL.LU R4, [R1+0x2c0] ;  /* 0x0002c00001047983 */ /* 0x010f220000300800 */
[----:B------:R-:W-:-:S03]  /*8b8b0*/  IMAD.WIDE R52, R54, 0x2, R46 ;  /* 0x0000000236347825 */ /* 0x000fc600078e022e */
[----:B------:R0:W-:Y:S01]  /*8b8c0*/  @P1 STG.E.U16 desc[UR48][R56.64], R55 ;  /* 0x0000003738001986 */ /* 0x0001e2000c101530 */
[----:B------:R-:W-:Y:S01]  /*8b8d0*/  UMOV UR77, UR57 ;  /* 0x00000039004d7c82 */ /* 0x000fe20008000000 */
[----:B------:R-:W-:Y:S01]  /*8b8e0*/  UMOV UR56, UR22 ;  /* 0x0000001600387c82 */ /* 0x000fe20008000000 */
[----:B------:R-:W-:Y:S01]  /*8b8f0*/  ISETP.LT.AND P5, PT, R9, UR74, !P0 ;  /* 0x0000004a09007c0c */ /* 0x000fe2000c7a1270 */
[----:B------:R1:W-:Y:S01]  /*8b900*/  @P4 STG.E.U16 desc[UR48][R52.64], R60 ;  /* 0x0000003c34004986 */ /* 0x0003e2000c101530 */
[----:B------:R-:W-:Y:S01]  /*8b910*/  UMOV UR38, UR52 ;  /* 0x0000003400267c82 */ /* 0x000fe20008000000 */
[----:B------:R-:W2:Y:S01]  /*8b920*/  LDCU UR14, c[0x0][0x398] ;  /* 0x00007300ff0e77ac */ /* 0x000ea20008000800 */
[----:B------:R-:W2:Y:S01]  /*8b930*/  LDCU UR42, c[0x0][0x3b8] ;  /* 0x00007700ff2a77ac */ /* 0x000ea20008000800 */
[----:B0-----:R-:W2:Y:S01]  /*8b940*/  LDL.LU R57, [R1+0x10] ;  /* 0x0000100001397983 */ /* 0x001ea20000300800 */
[----:B------:R-:W-:Y:S01]  /*8b950*/  IMAD.WIDE R54, R54, 0x2, R48 ;  /* 0x0000000236367825 */ /* 0x000fe200078e0230 */
[----:B------:R-:W-:Y:S01]  /*8b960*/  UMOV UR57, UR50 ;  /* 0x0000003200397c82 */ /* 0x000fe20008000000 */
[----:B------:R-:W-:Y:S01]  /*8b970*/  ISETP.LT.AND P1, PT, R11, UR28, !P0 ;  /* 0x0000001c0b007c0c */ /* 0x000fe2000c721270 */
[----:B-1----:R-:W3:Y:S01]  /*8b980*/  LDL.LU R60, [R1] ;  /* 0x00000000013c7983 */ /* 0x002ee20000300800 */
[----:B------:R-:W-:Y:S01]  /*8b990*/  IMAD.WIDE R52, R50, 0x2, R2 ;  /* 0x0000000232347825 */ /* 0x000fe200078e0202 */
[----:B------:R-:W-:Y:S01]  /*8b9a0*/  ISETP.LT.AND P4, PT, R61, UR8, !P0 ;  /* 0x000000083d007c0c */ /* 0x000fe2000c781270 */
[----:B------:R-:W-:Y:S01]  /*8b9b0*/  UMOV UR67, UR32 ;  /* 0x0000002000437c82 */ /* 0x000fe20008000000 */
[----:B------:R-:W3:Y:S01]  /*8b9c0*/  LDL R58, [R1+0x18d4] ;  /* 0x0018d400013a7983 */ /* 0x000ee20000100800 */
[----:B------:R-:W-:Y:S01]  /*8b9d0*/  UMOV UR36, UR54 ;  /* 0x0000003600247c82 */ /* 0x000fe20008000000 */
[----:B------:R-:W0:Y:S02]  /*8b9e0*/  LDCU UR22, c[0x0][0x398] ;  /* 0x00007300ff1677ac */ /* 0x000e240008000800 */
[----:B------:R4:W-:Y:S01]  /*8b9f0*/  @P6 STG.E.U16 desc[UR48][R54.64], R51 ;  /* 0x0000003336006986 */ /* 0x0009e2000c101530 */
[----:B------:R-:W-:Y:S01]  /*8ba00*/  UMOV UR28, UR56 ;  /* 0x00000038001c7c82 */ /* 0x000fe20008000000 */
[----:B------:R-:W-:Y:S01]  /*8ba10*/  UMOV UR12, UR57 ;  /* 0x00000039000c7c82 */ /* 0x000fe20008000000 */
[----:B------:R-:W1:Y:S01]  /*8ba20*/  LDCU.64 UR56, c[0x0][0x398] ;  /* 0x00007300ff3877ac */ /* 0x000e620008000a00 */
[----:B------:R-:W-:Y:S01]  /*8ba30*/  UMOV UR32, UR40 ;  /* 0x0000002800207c82 */ /* 0x000fe20008000000 */
[----:B------:R-:W0:Y:S01]  /*8ba40*/  LDCU UR50, c[0x0][0x398] ;  /* 0x00007300ff3277ac */ /* 0x000e220008000800 */
[----:B------:R-:W0:Y:S01]  /*8ba50*/  LDCU UR52, c[0x0][0x398] ;  /* 0x00007300ff3477ac */ /* 0x000e220008000800 */
[----:B------:R-:W0:Y:S01]  /*8ba60*/  LDCU UR54, c[0x0][0x398] ;  /* 0x00007300ff3677ac */ /* 0x000e220008000800 */
[----:B------:R-:W0:Y:S01]  /*8ba70*/  LDCU UR6, c[0x0][0x398] ;  /* 0x00007300ff0677ac */ /* 0x000e220008000800 */
[----:B----4-:R-:W-:Y:S01]  /*8ba80*/  PRMT R51, R4, 0x7632, R51 ;  /* 0x0000763204337816 */ /* 0x010fe20000000033 */
[----:B------:R4:W-:Y:S04]  /*8ba90*/  @P2 STG.E.U16 desc[UR48][R52.64], R4 ;  /* 0x0000000434002986 */ /* 0x0009e8000c101530 */
[----:B----4-:R-:W4:Y:S01]  /*8baa0*/  LDL.LU R4, [R1+0x30e0] ;  /* 0x0030e00001047983 */ /* 0x010f220000300800 */
[----:B------:R-:W-:Y:S01]  /*8bab0*/  ISETP.LT.AND P6, PT, R5, UR16, !P0 ;  /* 0x0000001005007c0c */ /* 0x000fe2000c7c1270 */
[----:B------:R-:W-:Y:S01]  /*8bac0*/  IMAD.WIDE R54, R50, 0x2, R20 ;  /* 0x0000000232367825 */ /* 0x000fe200078e0214 */
[----:B------:R-:W-:-:S02]  /*8bad0*/  ISETP.LT.AND P2, PT, R14, UR24, !P0 ;  /* 0x000000180e007c0c */ /* 0x000fc4000c741270 */
[----:B--2---:R-:W-:Y:S01]  /*8bae0*/  PRMT R56, R57, 0x7632, R56 ;  /* 0x0000763239387816 */ /* 0x004fe20000000038 */
[----:B------:R-:W-:Y:S01]  /*8baf0*/  IMAD.WIDE R52, R50, 0x2, R22 ;  /* 0x0000000232347825 */ /* 0x000fe200078e0216 */
[----:B------:R2:W-:Y:S01]  /*8bb00*/  @P1 STG.E.U16 desc[UR48][R54.64], R51 ;  /* 0x0000003336001986 */ /* 0x0005e2000c101530 */
[----:B---3--:R-:W-:Y:S01]  /*8bb10*/  ISETP.LT.AND P0, PT, R58, UR10, !P0 ;  /* 0x0000000a3a007c0c */ /* 0x008fe2000c701270 */
[----:B------:R-:W-:-:S05]  /*8bb20*/  UMOV UR40, UR38 ;  /* 0x0000002600287c82 */ /* 0x000fca0008000000 */
[----:B------:R3:W-:Y:S01]  /*8bb30*/  @P6 STG.E.U16 desc[UR48][R52.64], R57 ;  /* 0x0000003934006986 */ /* 0x0007e2000c101530 */
[----:B--2---:R-:W-:Y:S01]  /*8bb40*/  VIADD R51, R0, 0x11 ;  /* 0x0000001100337836 */ /* 0x004fe20000000000 */
[----:B------:R-:W-:Y:S01]  /*8bb50*/  UMOV UR74, UR36 ;  /* 0x00000024004a7c82 */ /* 0x000fe20008000000 */
[C---:B------:R-:W-:Y:S01]  /*8bb60*/  IMAD.WIDE R54, R50.reuse, 0x2, R24 ;  /* 0x0000000232367825 */ /* 0x040fe200078e0218 */
[----:B------:R-:W-:Y:S01]  /*8bb70*/  UMOV UR38, UR72 ;  /* 0x0000004800267c82 */ /* 0x000fe20008000000 */
[----:B------:R-:W-:Y:S01]  /*8bb80*/  UMOV UR8, UR40 ;  /* 0x0000002800087c82 */ /* 0x000fe20008000000 */
[----:B-1----:R-:W-:Y:S01]  /*8bb90*/  ISETP.GE.AND P1, PT, R51, UR57, PT ;  /* 0x0000003933007c0c */ /* 0x002fe2000bf26270 */
[----:B------:R-:W1:Y:S01]  /*8bba0*/  LDCU UR36, c[0x0][0x398] ;  /* 0x00007300ff2477ac */ /* 0x000e620008000800 */
[----:B------:R2:W-:Y:S01]  /*8bbb0*/  @P5 STG.E.U16 desc[UR48][R54.64], R56 ;  /* 0x0000003836005986 */ /* 0x0005e2000c101530 */
[----:B---3--:R-:W-:Y:S01]  /*8bbc0*/  IMAD.WIDE R52, R50, 0x2, R26 ;  /* 0x0000000232347825 */ /* 0x008fe200078e021a */
[----:B------:R-:W-:Y:S01]  /*8bbd0*/  PRMT R51, R60, 0x7632, R51 ;  /* 0x000076323c337816 */ /* 0x000fe20000000033 */
[----:B------:R-:W-:Y:S01]  /*8bbe0*/  UMOV UR72, UR44 ;  /* 0x0000002c00487c82 */ /* 0x000fe20008000000 */
[----:B------:R-:W-:Y:S01]  /*8bbf0*/  UMOV UR24, UR64 ;  /* 0x0000004000187c82 */ /* 0x000fe20008000000 */
[----:B------:R-:W-:Y:S01]  /*8bc00*/  UMOV UR16, UR12 ;  /* 0x0000000c00107c82 */ /* 0x000fe20008000000 */
[----:B------:R3:W-:Y:S01]  /*8bc10*/  @P3 STG.E.U16 desc[UR48][R52.64], R60 ;  /* 0x0000003c34003986 */ /* 0x0007e2000c101530 */
[----:B------:R-:W0:Y:S01]  /*8bc20*/  LDCU UR40, c[0x0][0x3b8] ;  /* 0x00007700ff2877ac */ /* 0x000e220008000800 */
[----:B------:R-:W0:Y:S01]  /*8bc30*/  LDCU UR10, c[0x0][0x398] ;  /* 0x00007300ff0a77ac */ /* 0x000e220008000800 */
[----:B--2---:R-:W-:-:S04]  /*8bc40*/  IMAD.WIDE R54, R50, 0x2, R44 ;  /* 0x0000000232367825 */ /* 0x004fc800078e022c */
[C---:B------:R-:W-:Y:S01]  /*8bc50*/  IMAD.WIDE R56, R50.reuse, 0x2, R46 ;  /* 0x0000000232387825 */ /* 0x040fe200078e022e */
[----:B------:R2:W-:Y:S01]  /*8bc60*/  @P2 STG.E.U16 desc[UR48][R54.64], R51 ;  /* 0x0000003336002986 */ /* 0x0005e2000c101530 */
[----:B------:R-:W-:Y:S01]  /*8bc70*/  ISETP.LT.AND P2, PT, R59, UR5, !P1 ;  /* 0x000000053b007c0c */ /* 0x000fe2000cf41270 */
[----:B------:R-:W-:Y:S01]  /*8bc80*/  UMOV UR57, UR8 ;  /* 0x0000000800397c82 */ /* 0x000fe20008000000 */
[C---:B---3--:R-:W-:Y:S01]  /*8bc90*/  IMAD.WIDE R52, R50.reuse, 0x2, R48 ;  /* 0x0000000232347825 */ /* 0x048fe200078e0230 */
[----:B------:R-:W-:Y:S01]  /*8bca0*/  ISETP.LT.AND P6, PT, R61, UR26, !P1 ;  /* 0x0000001a3d007c0c */ /* 0x000fe2000cfc1270 */
[----:B------:R-:W-:Y:S01]  /*8bcb0*/  UMOV UR5, UR72 ;  /* 0x0000004800057c82 */ /* 0x000fe20008000000 */
[----:B------:R-:W-:Y:S01]  /*8bcc0*/  UMOV UR26, UR73 ;  /* 0x00000049001a7c82 */ /* 0x000fe20008000000 */
[----:B------:R-:W3:Y:S01]  /*8bcd0*/  LDCU.64 UR72, c[0x0][0x398] ;  /* 0x00007300ff4877ac */ /* 0x000ee20008000a00 */
[----:B------:R-:W-:Y:S01]  /*8bce0*/  ISETP.LT.AND P5, PT, R9, UR76, !P1 ;  /* 0x0000004c09007c0c */ /* 0x000fe2000cfa1270 */
[----:B------:R-:W0:Y:S01]  /*8bcf0*/  LDCU UR44, c[0x0][0x398] ;  /* 0x00007300ff2c77ac */ /* 0x000e220008000800 */
[----:B--2---:R-:W-:Y:S01]  /*8bd00*/  VIADD R51, R50, UR18 ;  /* 0x0000001232337c36 */ /* 0x004fe20008000000 */
[----:B------:R-:W-:Y:S01]  /*8bd10*/  ISETP.LT.AND P3, PT, R10, UR57, !P1 ;  /* 0x000000390a007c0c */ /* 0x000fe2000cf61270 */
[----:B------:R-:W-:-:S02]  /*8bd20*/  UMOV UR12, UR74 ;  /* 0x0000004a000c7c82 */ /* 0x000fc40008000000 */
[----:B------:R-:W-:Y:S01]  /*8bd30*/  IMAD.WIDE R54, R51, 0x2, R2 ;  /* 0x0000000233367825 */ /* 0x000fe200078e0202 */
[----:B------:R-:W2:Y:S01]  /*8bd40*/  LDCU UR64, c[0x0][0x398] ;  /* 0x00007300ff4077ac */ /* 0x000ea20008000800 */
[----:B----4-:R4:W-:Y:S01]  /*8bd50*/  @P0 STG.E.U16 desc[UR48][R56.64], R4 ;  /* 0x0000000438000986 */ /* 0x0109e2000c101530 */
[----:B------:R-:W-:Y:S01]  /*8bd60*/  ISETP.LT.AND P0, PT, R11, UR30, !P1 ;  /* 0x0000001e0b007c0c */ /* 0x000fe2000cf01270 */
[----:B------:R-:W0:Y:S01]  /*8bd70*/  LDCU UR8, c[0x0][0x398] ;  /* 0x00007300ff0877ac */ /* 0x000e220008000800 */
[----:B------:R-:W-:Y:S01]  /*8bd80*/  UMOV UR76, UR28 ;  /* 0x0000001c004c7c82 */ /* 0x000fe20008000000 */
[----:B------:R-:W0:Y:S01]  /*8bd90*/  LDCU UR18, c[0x0][0x398] ;  /* 0x00007300ff1277ac */ /* 0x000e220008000800 */
[----:B----4-:R-:W-:-:S05]  /*8bda0*/  PRMT R4, R4, 0x7632, R4 ;  /* 0x0000763204047816 */ /* 0x010fca0000000004 */
[----:B------:R4:W-:Y:S01]  /*8bdb0*/  @P4 STG.E.U16 desc[UR48][R52.64], R4 ;  /* 0x0000000434004986 */ /* 0x0009e2000c101530 */
[----:B------:R-:W-:-:S03]  /*8bdc0*/  ISETP.LT.AND P4, PT, R5, UR20, !P1 ;  /* 0x0000001405007c0c */ /* 0x000fc6000cf81270 */
[----:B------:R0:W-:Y:S01]  /*8bdd0*/  @P2 STG.E.U16 desc[UR48][R54.64], R8 ;  /* 0x0000000836002986 */ /* 0x0001e2000c101530 */
[----:B------:R-:W-:Y:S01]  /*8bde0*/  ISETP.LT.AND P2, PT, R14, UR14, !P1 ;  /* 0x0000000e0e007c0c */ /* 0x000fe2000cf41270 */
[----:B----4-:R-:W-:Y:S01]  /*8bdf0*/  IMAD.WIDE R52, R51, 0x2, R20 ;  /* 0x0000000233347825 */ /* 0x010fe200078e0214 */
[----:B0-----:R-:W-:-:S03]  /*8be00*/  PRMT R8, R8, 0x7632, R8 ;  /* 0x0000763208087816 */ /* 0x001fc60000000008 */
[C---:B------:R-:W-:Y:S01]  /*8be10*/  IMAD.WIDE R54, R51.reuse, 0x2, R22 ;  /* 0x0000000233367825 */ /* 0x040fe200078e0216 */
[----:B------:R-:W4:Y:S03]  /*8be20*/  LDL.LU R14, [R1+0x30dc] ;  /* 0x0030dc00010e7983 */ /* 0x000f260000300800 */
[----:B------:R-:W-:Y:S01]  /*8be30*/  VIADD R4, R0, 0x12 ;  /* 0x0000001200047836 */ /* 0x000fe20000000000 */
[----:B------:R0:W-:Y:S01]  /*8be40*/  @P0 STG.E.U16 desc[UR48][R52.64], R8 ;  /* 0x0000000834000986 */ /* 0x0001e2000c101530 */
[C---:B------:R-:W-:Y:S01]  /*8be50*/  IMAD.WIDE R56, R51.reuse, 0x2, R44 ;  /* 0x0000000233387825 */ /* 0x040fe200078e022c */
[----:B------:R-:W-:Y:S01]  /*8be60*/  UMOV UR57, UR12 ;  /* 0x0000000c00397c82 */ /* 0x000fe20008000000 */
[----:B------:R-:W-:Y:S01]  /*8be70*/  ISETP.LT.AND P1, PT, R58, UR34, !P1 ;  /* 0x000000223a007c0c */ /* 0x000fe2000cf21270 */
[----:B------:R1:W-:Y:S01]  /*8be80*/  @P4 STG.E.U16 desc[UR48][R54.64], R12 ;  /* 0x0000000c36004986 */ /* 0x0003e2000c101530 */
[----:B---3--:R-:W-:Y:S01]  /*8be90*/  ISETP.GE.AND P0, PT, R4, UR73, PT ;  /* 0x0000004904007c0c */ /* 0x008fe2000bf06270 */
[----:B------:R-:W3:Y:S01]  /*8bea0*/  LDCU UR12, c[0x0][0x398] ;  /* 0x00007300ff0c77ac */ /* 0x000ee20008000800 */
[----:B------:R-:W-:Y:S01]  /*8beb0*/  UMOV UR74, UR46 ;  /* 0x0000002e004a7c82 */ /* 0x000fe20008000000 */
[----:B------:R-:W-:Y:S01]  /*8bec0*/  UMOV UR20, UR16 ;  /* 0x0000001000147c82 */ /* 0x000fe20008000000 */
[C---:B0-----:R-:W-:Y:S01]  /*8bed0*/  IMAD.WIDE R52, R51.reuse, 0x2, R24 ;  /* 0x0000000233347825 */ /* 0x041fe200078e0218 */
[----:B------:R-:W-:Y:S01]  /*8bee0*/  UMOV UR28, UR38 ;  /* 0x00000026001c7c82 */ /* 0x000fe20008000000 */
[----:B------:R-:W0:Y:S01]  /*8bef0*/  LDCU UR14, c[0x0][0x398] ;  /* 0x00007300ff0e77ac */ /* 0x000e220008000800 */
[----:B-1----:R-:W-:Y:S01]  /*8bf00*/  PRMT R12, R12, 0x7632, R12 ;  /* 0x000076320c0c7816 */ /* 0x002fe2000000000c */
[----:B------:R-:W-:Y:S01]  /*8bf10*/  IMAD.WIDE R54, R51, 0x2, R26 ;  /* 0x0000000233367825 */ /* 0x000fe200078e021a */
[----:B------:R-:W-:-:S02]  /*8bf20*/  PRMT R4, R15, 0x7632, R4 ;  /* 0x000076320f047816 */ /* 0x000fc40000000004 */
[----:B------:R-:W-:Y:S01]  /*8bf30*/  PRMT R8, R16, 0x7632, R8 ;  /* 0x0000763210087816 */ /* 0x000fe20000000008 */
[----:B------:R1:W-:Y:S01]  /*8bf40*/  @P5 STG.E.U16 desc[UR48][R52.64], R12 ;  /* 0x0000000c34005986 */ /* 0x0003e2000c101530 */
[----:B------:R-:W-:Y:S01]  /*8bf50*/  ISETP.LT.AND P5, PT, R9, UR66, !P0 ;  /* 0x0000004209007c0c */ /* 0x000fe2000c7a1270 */
[----:B------:R-:W-:Y:S01]  /*8bf60*/  UMOV UR34, UR24 ;  /* 0x0000001800227c82 */ /* 0x000fe20008000000 */
[----:B------:R-:W-:Y:S01]  /*8bf70*/  UMOV UR73, UR32 ;  /* 0x0000002000497c82 */ /* 0x000fe20008000000 */
[----:B------:R0:W-:Y:S01]  /*8bf80*/  @P3 STG.E.U16 desc[UR48][R54.64], R15 ;  /* 0x0000000f36003986 */ /* 0x0001e2000c101530 */
[----:B------:R-:W2:Y:S03]  /*8bf90*/  LDCU UR46, c[0x0][0x398] ;  /* 0x00007300ff2e77ac */ /* 0x000ea60008000800 */
[----:B------:R3:W-:Y:S01]  /*8bfa0*/  @P2 STG.E.U16 desc[UR48][R56.64], R4 ;  /* 0x0000000438002986 */ /* 0x0007e2000c101530 */
[----:B------:R-:W2:Y:S01]  /*8bfb0*/  LDCU UR38, c[0x0][0x3b8] ;  /* 0x00007700ff2677ac */ /* 0x000ea20008000800 */
[C---:B-1----:R-:W-:Y:S01]  /*8bfc0*/  IMAD.WIDE R52, R51.reuse, 0x2, R46 ;  /* 0x0000000233347825 */ /* 0x042fe200078e022e */
[----:B------:R-:W-:Y:S01]  /*8bfd0*/  UMOV UR66, UR34 ;  /* 0x0000002200427c82 */ /* 0x000fe20008000000 */
[----:B------:R-:W1:Y:S01]  /*8bfe0*/  LDCU UR32, c[0x0][0x398] ;  /* 0x00007300ff2077ac */ /* 0x000e620008000800 */
[----:B0-----:R-:W2:Y:S01]  /*8bff0*/  LDL.LU R15, [R1+0x30d8] ;  /* 0x0030d800010f7983 */ /* 0x001ea20000300800 */
[----:B------:R-:W-:Y:S01]  /*8c000*/  UMOV UR30, UR5 ;  /* 0x00000005001e7c82 */ /* 0x000fe20008000000 */
[----:B------:R-:W0:Y:S02]  /*8c010*/  LDCU UR16, c[0x0][0x398] ;  /* 0x00007300ff1077ac */ /* 0x000e240008000800 */
[----:B------:R-:W2:Y:S01]  /*8c020*/  LDL.LU R9, [R1+0x30d4] ;  /* 0x0030d40001097983 */ /* 0x000ea20000300800 */
[----:B---3--:R-:W-:Y:S01]  /*8c030*/  VIADD R4, R51, UR42 ;  /* 0x0000002a33047c36 */ /* 0x008fe20008000000 */
[----:B------:R-:W-:Y:S01]  /*8c040*/  ISETP.LT.AND P2, PT, R59, UR36, !P0 ;  /* 0x000000243b007c0c */ /* 0x000fe2000c741270 */
[----:B------:R-:W3:Y:S01]  /*8c050*/  LDCU UR5, c[0x0][0x398] ;  /* 0x00007300ff0577ac */ /* 0x000ee20008000800 */
[----:B------:R-:W2:Y:S01]  /*8c060*/  LDL.LU R54, [R1+0x2c4] ;  /* 0x0002c40001367983 */ /* 0x000ea20000300800 */
[----:B------:R-:W-:Y:S01]  /*8c070*/  IMAD.WIDE R50, R51, 0x2, R48 ;  /* 0x0000000233327825 */ /* 0x000fe200078e0230 */
[----:B------:R-:W-:Y:S01]  /*8c080*/  ISETP.LT.AND P3, PT, R11, UR22, !P0 ;  /* 0x000000160b007c0c */ /* 0x000fe2000c761270 */
[----:B------:R-:W0:Y:S01]  /*8c090*/  LDCU UR24, c[0x0][0x3b8] ;  /* 0x00007700ff1877ac */ /* 0x000e220008000800 */
[----:B------:R-:W3:Y:S01]  /*8c0a0*/  LDL.LU R55, [R1+0x14] ;  /* 0x0000140001377983 */ /* 0x000ee20000300800 */
[----:B------:R-:W-:Y:S01]  /*8c0b0*/  ISETP.LT.AND P4, PT, R10, UR73, !P0 ;  /* 0x000000490a007c0c */ /* 0x000fe2000c781270 */
[----:B------:R-:W0:Y:S02]  /*8c0c0*/  LDCU UR34, c[0x0][0x398] ;  /* 0x00007300ff2277ac */ /* 0x000e240008000800 */
[----:B------:R-:W4:Y:S04]  /*8c0d0*/  LDL R56, [R1+0x18d0] ;  /* 0x0018d00001387983 */ /* 0x000f280000100800 */
[----:B------:R-:W-:Y:S04]  /*8c0e0*/  @P1 STG.E.U16 desc[UR48][R52.64], R16 ;  /* 0x0000001034001986 */ /* 0x000fe8000c101530 */
[----:B------:R0:W-:Y:S01]  /*8c0f0*/  @P6 STG.E.U16 desc[UR48][R50.64], R8 ;  /* 0x0000000832006986 */ /* 0x0001e2000c101530 */
[----:B------:R-:W-:-:S03]  /*8c100*/  ISETP.LT.AND P6, PT, R5, UR44, !P0 ;  /* 0x0000002c05007c0c */ /* 0x000fc6000c7c1270 */
[----:B------:R-:W4:Y:S04]  /*8c110*/  LDL.LU R5, [R1+0x30d0] ;  /* 0x0030d00001057983 */ /* 0x000f280000300800 */
[----:B------:R-:W4:Y:S01]  /*8c120*/  LDL.LU R60, [R1+0x4] ;  /* 0x00000400013c7983 */ /* 0x000f220000300800 */
[----:B------:R-:W-:Y:S01]  /*8c130*/  UMOV UR22, UR66 ;  /* 0x0000004200167c82 */ /* 0x000fe20008000000 */
[----:B------:R-:W-:Y:S01]  /*8c140*/  UMOV UR42, UR67 ;  /* 0x00000043002a7c82 */ /* 0x000fe20008000000 */
[----:B------:R-:W1:Y:S01]  /*8c150*/  LDCU.64 UR66, c[0x0][0x398] ;  /* 0x00007300ff4277ac */ /* 0x000e620008000a00 */
[----:B0-----:R-:W-:-:S04]  /*8c160*/  IMAD.WIDE R50, R4, 0x2, R2 ;  /* 0x0000000204327825 */ /* 0x001fc800078e0202 */
[----:B------:R-:W-:Y:S01]  /*8c170*/  IMAD.WIDE R52, R4, 0x2, R20 ;  /* 0x0000000204347825 */ /* 0x000fe200078e0214 */
[----:B------:R-:W-:Y:S01]  /*8c180*/  ISETP.LT.AND P1, PT, R61, UR50, !P0 ;  /* 0x000000323d007c0c */ /* 0x000fe2000c721270 */
[----:B------:R-:W-:Y:S01]  /*8c190*/  UMOV UR36, UR22 ;  /* 0x0000001600247c82 */ /* 0x000fe20008000000 */
[----:B--2---:R-:W-:Y:S01]  /*8c1a0*/  PRMT R8, R54, 0x7632, R8 ;  /* 0x0000763236087816 */ /* 0x004fe20000000008 */
[----:B------:R0:W-:Y:S01]  /*8c1b0*/  @P2 STG.E.U16 desc[UR48][R50.64], R54 ;  /* 0x0000003632002986 */ /* 0x0001e2000c101530 */
[----:B---3--:R-:W-:-:S03]  /*8c1c0*/  PRMT R12, R55, 0x7632, R12 ;  /* 0x00007632370c7816 */ /* 0x008fc6000000000c */
[----:B------:R2:W-:Y:S01]  /*8c1d0*/  @P3 STG.E.U16 desc[UR48][R52.64], R8 ;  /* 0x0000000834003986 */ /* 0x0005e2000c101530 */
[----:B------:R-:W-:Y:S01]  /*8c1e0*/  PRMT R16, R13, 0x7632, R16 ;  /* 0x000076320d107816 */ /* 0x000fe20000000010 */
[----:B------:R-:W-:Y:S01]  /*8c1f0*/  UMOV UR73, UR20 ;  /* 0x0000001400497c82 */ /* 0x000fe20008000000 */
[----:B----4-:R-:W-:Y:S01]  /*8c200*/  ISETP.LT.AND P2, PT, R56, UR52, !P0 ;  /* 0x0000003438007c0c */ /* 0x010fe2000c741270 */
[----:B------:R-:W3:Y:S01]  /*8c210*/  LDCU UR20, c[0x0][0x398] ;  /* 0x00007300ff1477ac */ /* 0x000ee20008000800 */
[----:B------:R-:W-:Y:S01]  /*8c220*/  ISETP.LT.AND P0, PT, R58, UR54, !P0 ;  /* 0x000000363a007c0c */ /* 0x000fe2000c701270 */
[----:B0-----:R-:W-:Y:S01]  /*8c230*/  IMAD.WIDE R50, R4, 0x2, R22 ;  /* 0x0000000204327825 */ /* 0x001fe200078e0216 */
[----:B------:R-:W-:Y:S01]  /*8c240*/  UMOV UR44, UR42 ;  /* 0x0000002a002c7c82 */ /* 0x000fe20008000000 */
[----:B------:R-:W-:Y:S01]  /*8c250*/  UMOV UR50, UR28 ;  /* 0x0000001c00327c82 */ /* 0x000fe20008000000 */
[----:B------:R-:W0:Y:S01]  /*8c260*/  LDCU UR22, c[0x0][0x398] ;  /* 0x00007300ff1677ac */ /* 0x000e220008000800 */
[----:B--2---:R-:W-:-:S02]  /*8c270*/  VIADD R8, R0, 0x13 ;  /* 0x0000001300087836 */ /* 0x004fc40000000000 */
[----:B------:R-:W-:Y:S01]  /*8c280*/  IMAD.WIDE R52, R4, 0x2, R24 ;  /* 0x0000000204347825 */ /* 0x000fe200078e0218 */
[----:B------:R2:W-:Y:S01]  /*8c290*/  @P6 STG.E.U16 desc[UR48][R50.64], R55 ;  /* 0x0000003732006986 */ /* 0x0005e2000c101530 */
[----:B------:R-:W-:Y:S01]  /*8c2a0*/  UMOV UR42, UR73 ;  /* 0x00000049002a7c82 */ /* 0x000fe20008000000 */
[----:B-1----:R-:W-:Y:S01]  /*8c2b0*/  ISETP.GE.AND P3, PT, R8, UR67, PT ;  /* 0x0000004308007c0c */ /* 0x002fe2000bf66270 */
[----:B------:R-:W-:Y:S01]  /*8c2c0*/  UMOV UR52, UR30 ;  /* 0x0000001e00347c82 */ /* 0x000fe20008000000 */
[----:B------:R1:W-:Y:S01]  /*8c2d0*/  @P5 STG.E.U16 desc[UR48][R52.64], R12 ;  /* 0x0000000c34005986 */ /* 0x0003e2000c101530 */
[----:B------:R-:W-:Y:S01]  /*8c2e0*/  PRMT R8, R60, 0x7632, R8 ;  /* 0x000076323c087816 */ /* 0x000fe20000000008 */
[----:B------:R-:W-:Y:S01]  /*8c2f0*/  UMOV UR67, UR36 ;  /* 0x0000002400437c82 */ /* 0x000fe20008000000 */
[----:B------:R-:W4:Y:S01]  /*8c300*/  LDCU UR28, c[0x0][0x398] ;  /* 0x00007300ff1c77ac */ /* 0x000f220008000800 */
[----:B--2---:R-:W-:-:S04]  /*8c310*/  IMAD.WIDE R50, R4, 0x2, R26 ;  /* 0x0000000204327825 */ /* 0x004fc800078e021a */
[C---:B------:R-:W-:Y:S01]  /*8c320*/  IMAD.WIDE R54, R4.reuse, 0x2, R46 ;  /* 0x0000000204367825 */ /* 0x040fe200078e022e */
[----:B------:R-:W-:Y:S01]  /*8c330*/  ISETP.LT.AND P6, PT, R61, UR6, !P3 ;  /* 0x000000063d007c0c */ /* 0x000fe2000dfc1270 */
[----:B------:R-:W-:Y:S01]  /*8c340*/  UMOV UR73, UR26 ;  /* 0x0000001a00497c82 */ /* 0x000fe20008000000 */
[----:B------:R-:W2:Y:S01]  /*8c350*/  LDCU UR30, c[0x0][0x398] ;  /* 0x00007300ff1e77ac */ /* 0x000ea20008000800 */
[----:B-1----:R-:W-:Y:S01]  /*8c360*/  IMAD.WIDE R52, R4, 0x2, R44 ;  /* 0x0000000204347825 */ /* 0x002fe200078e022c */
[----:B------:R-:W-:Y:S01]  /*8c370*/  @P4 STG.E.U16 desc[UR48][R50.64], R60 ;  /* 0x0000003c32004986 */ /* 0x000fe2000c101530 */
[----:B------:R-:W-:Y:S01]  /*8c380*/  ISETP.LT.AND P4, PT, R10, UR67, !P3 ;  /* 0x000000430a007c0c */ /* 0x000fe2000df81270 */
[----:B------:R-:W1:Y:S02]  /*8c390*/  LDCU UR36, c[0x0][0x398] ;  /* 0x00007300ff2477ac */ /* 0x000e640008000800 */
[----:B------:R0:W-:Y:S01]  /*8c3a0*/  @P2 STG.E.U16 desc[UR48][R52.64], R8 ;  /* 0x0000000834002986 */ /* 0x0001e2000c101530 */
[----:B------:R-:W-:Y:S01]  /*8c3b0*/  PRMT R12, R5, 0x7632, R12 ;  /* 0x00007632050c7816 */ /* 0x000fe2000000000c */
[----:B------:R-:W-:Y:S01]  /*8c3c0*/  UMOV UR54, UR60 ;  /* 0x0000003c00367c82 */ /* 0x000fe20008000000 */
[----:B------:R-:W1:Y:S01]  /*8c3d0*/  LDCU UR26, c[0x0][0x398] ;  /* 0x00007300ff1a77ac */ /* 0x000e620008000800 */
[----:B------:R-:W2:Y:S01]  /*8c3e0*/  LDL.LU R10, [R1+0x30cc] ;  /* 0x0030cc00010a7983 */ /* 0x000ea20000300800 */
[----:B------:R-:W-:Y:S01]  /*8c3f0*/  ISETP.LT.AND P2, PT, R59, UR12, !P3 ;  /* 0x0000000c3b007c0c */ /* 0x000fe2000df41270 */
[----:B------:R-:W-:-:S02]  /*8c400*/  UMOV UR67, UR62 ;  /* 0x0000003e00437c82 */ /* 0x000fc40008000000 */
[----:B------:R3:W-:Y:S01]  /*8c410*/  @P0 STG.E.U16 desc[UR48][R54.64], R5 ;  /* 0x0000000536000986 */ /* 0x0007e2000c101530 */
[----:B------:R-:W1:Y:S01]  /*8c420*/  LDCU UR60, c[0x0][0x3b8] ;  /* 0x00007700ff3c77ac */ /* 0x000e620008000800 */
[C---:B0-----:R-:W-:Y:S02]  /*8c430*/  VIADD R8, R4.reuse, UR40 ;  /* 0x0000002804087c36 */ /* 0x041fe40008000000 */
[----:B------:R-:W2:Y:S01]  /*8c440*/  LDL R53, [R1+0x18cc] ;  /* 0x0018cc0001357983 */ /* 0x000ea20000100800 */
[----:B------:R-:W0:Y:S01]  /*8c450*/  LDCU UR6, c[0x0][0x398] ;  /* 0x00007300ff0677ac */ /* 0x000e220008000800 */
[----:B------:R-:W0:Y:S02]  /*8c460*/  LDCU UR62, c[0x0][0x398] ;  /* 0x00007300ff3e77ac */ /* 0x000e240008000800 */
[----:B---3--:R-:W3:Y:S04]  /*8c470*/  LDL R55, [R1+0x18c8] ;  /* 0x0018c80001377983 */ /* 0x008ee80000100800 */
[----:B------:R-:W2:Y:S01]  /*8c480*/  LDL R54, [R1+0x18c4] ;  /* 0x0018c40001367983 */ /* 0x000ea20000100800 */
[----:B------:R-:W-:Y:S01]  /*8c490*/  IMAD.WIDE R4, R4, 0x2, R48 ;  /* 0x0000000204047825 */ /* 0x000fe200078e0230 */
[----:B------:R-:W-:Y:S01]  /*8c4a0*/  UMOV UR40, UR57 ;  /* 0x0000003900287c82 */ /* 0x000fe20008000000 */
[----:B------:R-:W-:-:S02]  /*8c4b0*/  ISETP.LT.AND P0, PT, R11, UR8, !P3 ;  /* 0x000000080b007c0c */ /* 0x000fc4000df01270 */
[----:B------:R-:W-:Y:S01]  /*8c4c0*/  IMAD.WIDE R50, R8, 0x2, R2 ;  /* 0x0000000208327825 */ /* 0x000fe200078e0202 */
[----:B------:R0:W-:Y:S04]  /*8c4d0*/  @P1 STG.E.U16 desc[UR48][R4.64], R12 ;  /* 0x0000000c04001986 */ /* 0x0001e8000c101530 */
[----:B------:R1:W-:Y:S01]  /*8c4e0*/  @P2 STG.E.U16 desc[UR48][R50.64], R9 ;  /* 0x0000000932002986 */ /* 0x0003e2000c101530 */
[----:B------:R-:W-:-:S03]  /*8c4f0*/  ISETP.LT.AND P2, PT, R56, UR46, !P3 ;  /* 0x0000002e38007c0c */ /* 0x000fc6000df41270 */
[----:B------:R-:W4:Y:S01]  /*8c500*/  LDL.LU R11, [R1+0x30c8] ;  /* 0x0030c800010b7983 */ /* 0x000f220000300800 */
[----:B0-----:R-:W-:Y:S01]  /*8c510*/  PRMT R12, R9, 0x7632, R12 ;  /* 0x00007632090c7816 */ /* 0x001fe2000000000c */
[----:B------:R-:W-:-:S04]  /*8c520*/  IMAD.WIDE R4, R8, 0x2, R20 ;  /* 0x0000000208047825 */ /* 0x000fc800078e0214 */
[----:B-1----:R-:W-:Y:S01]  /*8c530*/  IMAD.WIDE R50, R8, 0x2, R22 ;  /* 0x0000000208327825 */ /* 0x002fe200078e0216 */
[----:B------:R0:W-:Y:S03]  /*8c540*/  @P0 STG.E.U16 desc[UR48][R4.64], R12 ;  /* 0x0000000c04000986 */ /* 0x0001e6000c101530 */
[----:B------:R-:W-:Y:S02]  /*8c550*/  VIADD R9, R0, 0x14 ;  /* 0x0000001400097836 */ /* 0x000fe40000000000 */
[----:B0-----:R-:W-:Y:S01]  /*8c560*/  IMAD.WIDE R4, R8, 0x2, R24 ;  /* 0x0000000208047825 */ /* 0x001fe200078e0218 */
[----:B---3--:R-:W-:Y:S01]  /*8c570*/  ISETP.LT.AND P5, PT, R55, UR56, !P3 ;  /* 0x0000003837007c0c */ /* 0x008fe2000dfa1270 */
[----:B------:R-:W-:Y:S01]  /*8c580*/  UMOV UR56, UR68 ;  /* 0x0000004400387c82 */ /* 0x000fe20008000000 */
[----:B------:R-:W-:Y:S01]  /*8c590*/  UMOV UR8, UR44 ;  /* 0x0000002c00087c82 */ /* 0x000fe20008000000 */
[----:B------:R-:W-:Y:S01]  /*8c5a0*/  UMOV UR12, UR56 ;  /* 0x00000038000c7c82 */ /* 0x000fe20008000000 */
[----:B--2---:R-:W-:Y:S01]  /*8c5b0*/  ISETP.LT.AND P1, PT, R54, UR10, !P3 ;  /* 0x0000000a36007c0c */ /* 0x004fe2000df21270 */
[----:B------:R-:W0:Y:S01]  /*8c5c0*/  LDCU.64 UR56, c[0x0][0x398] ;  /* 0x00007300ff3877ac */ /* 0x000e220008000a00 */
[----:B------:R-:W-:Y:S01]  /*8c5d0*/  UMOV UR46, UR8 ;  /* 0x00000008002e7c82 */ /* 0x000fe20008000000 */
[----:B------:R-:W-:Y:S01]  /*8c5e0*/  ISETP.LT.AND P3, PT, R58, UR64, !P3 ;  /* 0x000000403a007c0c */ /* 0x000fe2000df61270 */
[----:B------:R-:W1:Y:S01]  /*8c5f0*/  LDCU UR10, c[0x0][0x398] ;  /* 0x00007300ff0a77ac */ /* 0x000e620008000800 */
[----:B------:R-:W2:Y:S08]  /*8c600*/  LDCU UR68, c[0x0][0x398] ;  /* 0x00007300ff4477ac */ /* 0x000eb00008000800 */
[----:B------:R3:W-:Y:S01]  /*8c610*/  @P1 STG.E.U16 desc[UR48][R50.64], R13 ;  /* 0x0000000d32001986 */ /* 0x0007e2000c101530 */
[----:B------:R-:W1:Y:S03]  /*8c620*/  LDCU UR8, c[0x0][0x398] ;  /* 0x00007300ff0877ac */ /* 0x000e660008000800 */
[----:B------:R-:W-:Y:S01]  /*8c630*/  @P5 STG.E.U16 desc[UR48][R4.64], R16 ;  /* 0x0000001004005986 */ /* 0x000fe2000c101530 */
[----:B0-----:R-:W-:Y:S01]  /*8c640*/  ISETP.GE.AND P0, PT, R9, UR57, PT ;  /* 0x0000003909007c0c */ /* 0x001fe2000bf06270 */
[----:B------:R-:W0:Y:S01]  /*8c650*/  LDCU UR44, c[0x0][0x398] ;  /* 0x00007300ff2c77ac */ /* 0x000e220008000800 */
[----:B------:R-:W-:Y:S01]  /*8c660*/  PRMT R9, R6, 0x7632, R9 ;  /* 0x0000763206097816 */ /* 0x000fe20000000009 */
[----:B---3--:R-:W-:-:S04]  /*8c670*/  IMAD.WIDE R12, R8, 0x2, R26 ;  /* 0x00000002080c7825 */ /* 0x008fc800078e021a */
[C---:B------:R-:W-:Y:S01]  /*8c680*/  IMAD.WIDE R50, R8.reuse, 0x2, R44 ;  /* 0x0000000208327825 */ /* 0x040fe200078e022c */
[----:B------:R3:W-:Y:S04]  /*8c690*/  @P4 STG.E.U16 desc[UR48][R12.64], R6 ;  /* 0x000000060c004986 */ /* 0x0007e8000c101530 */
[----:B------:R0:W-:Y:S04]  /*8c6a0*/  @P2 STG.E.U16 desc[UR48][R50.64], R9 ;  /* 0x0000000932002986 */ /* 0x0001e8000c101530 */
[----:B---3--:R-:W3:Y:S04]  /*8c6b0*/  LDL.LU R6, [R1+0x30c4] ;  /* 0x0030c40001067983 */ /* 0x008ee80000300800 */
[----:B------:R-:W2:Y:S04]  /*8c6c0*/  LDL.LU R52, [R1+0x2c8] ;  /* 0x0002c80001347983 */ /* 0x000ea80000300800 */
[----:B------:R-:W2:Y:S04]  /*8c6d0*/  LDL.LU R57, [R1+0x18] ;  /* 0x0000180001397983 */ /* 0x000ea80000300800 */
[----:B------:R-:W2:Y:S04]  /*8c6e0*/  LDL.LU R60, [R1+0x8] ;  /* 0x00000800013c7983 */ /* 0x000ea80000300800 */
[----:B0-----:R-:W2:Y:S01]  /*8c6f0*/  LDL R50, [R1+0x18c0] ;  /* 0x0018c00001327983 */ /* 0x001ea20000100800 */
[----:B------:R-:W-:Y:S01]  /*8c700*/  UMOV UR64, UR70 ;  /* 0x0000004600407c82 */ /* 0x000fe20008000000 */
[----:B------:R-:W-:Y:S01]  /*8c710*/  ISETP.LT.AND P5, PT, R55, UR72, !P0 ;  /* 0x0000004837007c0c */ /* 0x000fe2000c7a1270 */
[----:B------:R-:W-:Y:S01]  /*8c720*/  UMOV UR72, UR64 ;  /* 0x0000004000487c82 */ /* 0x000fe20008000000 */
[C---:B------:R-:W-:Y:S01]  /*8c730*/  VIADD R4, R8.reuse, UR38 ;  /* 0x0000002608047c36 */ /* 0x040fe20008000000 */
[----:B------:R-:W-:Y:S01]  /*8c740*/  ISETP.LT.AND P2, PT, R59, UR20, !P0 ;  /* 0x000000143b007c0c */ /* 0x000fe2000c741270 */
[C---:B------:R-:W-:Y:S01]  /*8c750*/  IMAD.WIDE R12, R8.reuse, 0x2, R46 ;  /* 0x00000002080c7825 */ /* 0x040fe200078e022e */
[----:B------:R-:W-:Y:S01]  /*8c760*/  PRMT R5, R17, 0x7632, R5 ;  /* 0x0000763211057816 */ /* 0x000fe20000000005 */
[----:B------:R-:W-:Y:S01]  /*8c770*/  UMOV UR38, UR73 ;  /* 0x0000004900267c82 */ /* 0x000fe20008000000 */
[----:B------:R-:W-:Y:S01]  /*8c780*/  UMOV UR57, UR58 ;  /* 0x0000003a00397c82 */ /* 0x000fe20008000000 */
[----:B------:R-:W-:Y:S01]  /*8c790*/  IMAD.WIDE R8, R8, 0x2, R48 ;  /* 0x0000000208087825 */ /* 0x000fe200078e0230 */
[----:B------:R0:W-:Y:S01]  /*8c7a0*/  @P3 STG.E.U16 desc[UR48][R12.64], R17 ;  /* 0x000000110c003986 */ /* 0x0001e2000c101530 */
[----:B--2---:R-:W-:Y:S01]  /*8c7b0*/  ISETP.LT.AND P4, PT, R50, UR32, !P0 ;  /* 0x0000002032007c0c */ /* 0x004fe2000c781270 */
[----:B------:R-:W-:Y:S01]  /*8c7c0*/  UMOV UR32, UR72 ;  /* 0x0000004800207c82 */ /* 0x000fe20008000000 */
[----:B------:R-:W2:Y:S01]  /*8c7d0*/  LDCU.64 UR72, c[0x0][0x398] ;  /* 0x00007300ff4877ac */ /* 0x000ea20008000a00 */
[----:B------:R1:W-:Y:S01]  /*8c7e0*/  @P6 STG.E.U16 desc[UR48][R8.64], R5 ;  /* 0x0000000508006986 */ /* 0x0003e2000c101530 */
[----:B------:R-:W-:Y:S01]  /*8c7f0*/  ISETP.LT.AND P6, PT, R54, UR14, !P0 ;  /* 0x0000000e36007c0c */ /* 0x000fe2000c7c1270 */
[----:B0-----:R-:W-:Y:S01]  /*8c800*/  IMAD.WIDE R12, R4, 0x2, R20 ;  /* 0x00000002040c7825 */ /* 0x001fe200078e0214 */
[----:B------:R-:W-:-:S02]  /*8c810*/  ISETP.LT.AND P1, PT, R53, UR57, !P0 ;  /* 0x0000003935007c0c */ /* 0x000fc4000c721270 */
[----:B------:R-:W-:Y:S01]  /*8c820*/  PRMT R16, R57, 0x7632, R16 ;  /* 0x0000763239107816 */ /* 0x000fe20000000010 */
[----:B------:R-:W-:Y:S01]  /*8c830*/  UMOV UR20, UR40 ;  /* 0x0000002800147c82 */ /* 0x000fe20008000000 */
[----:B------:R-:W0:Y:S01]  /*8c840*/  LDCU UR58, c[0x0][0x3b8] ;  /* 0x00007700ff3a77ac */ /* 0x000e220008000800 */
[----:B------:R-:W0:Y:S01]  /*8c850*/  LDCU UR70, c[0x0][0x398] ;  /* 0x00007300ff4677ac */ /* 0x000e220008000800 */
[----:B-1----:R-:W-:Y:S01]  /*8c860*/  IMAD.WIDE R8, R4, 0x2, R2 ;  /* 0x0000000204087825 */ /* 0x002fe200078e0202 */
[----:B------:R-:W-:Y:S02]  /*8c870*/  PRMT R5, R52, 0x7632, R5 ;  /* 0x0000763234057816 */ /* 0x000fe40000000005 */
[----:B------:R-:W-:Y:S01]  /*8c880*/  ISETP.LT.AND P3, PT, R61, UR5, !P0 ;  /* 0x000000053d007c0c */ /* 0x000fe2000c761270 */
[----:B------:R-:W-:Y:S01]  /*8c890*/  UMOV UR14, UR20 ;  /* 0x00000014000e7c82 */ /* 0x000fe20008000000 */
[----:B------:R1:W-:Y:S01]  /*8c8a0*/  @P2 STG.E.U16 desc[UR48][R8.64], R52 ;  /* 0x0000003408002986 */ /* 0x0003e2000c101530 */
[----:B------:R-:W-:Y:S01]  /*8c8b0*/  ISETP.LT.AND P2, PT, R56, UR18, !P0 ;  /* 0x0000001238007c0c */ /* 0x000fe2000c741270 */
[----:B------:R-:W-:Y:S01]  /*8c8c0*/  UMOV UR57, UR46 ;  /* 0x0000002e00397c82 */ /* 0x000fe20008000000 */
[----:B------:R-:W-:Y:S01]  /*8c8d0*/  ISETP.LT.AND P0, PT, R58, UR16, !P0 ;  /* 0x000000103a007c0c */ /* 0x000fe2000c701270 */
[----:B------:R0:W-:Y:S01]  /*8c8e0*/  @P4 STG.E.U16 desc[UR48][R12.64], R5 ;  /* 0x000000050c004986 */ /* 0x0001e2000c101530 */
[----:B------:R-:W3:Y:S01]  /*8c8f0*/  LDCU UR5, c[0x0][0x398] ;  /* 0x00007300ff0577ac */ /* 0x000ee20008000800 */
[----:B------:R-:W3:Y:S01]  /*8c900*/  LDCU UR40, c[0x0][0x398] ;  /* 0x00007300ff2877ac */ /* 0x000ee20008000800 */
[----:B-1----:R-:W-:Y:S01]  /*8c910*/  IMAD.WIDE R8, R4, 0x2, R22 ;  /* 0x0000000204087825 */ /* 0x002fe200078e0216 */
[----:B------:R-:W-:Y:S01]  /*8c920*/  UMOV UR18, UR54 ;  /* 0x0000003600127c82 */ /* 0x000fe20008000000 */
[----:B------:R-:W-:Y:S01]  /*8c930*/  UMOV UR20, UR38 ;  /* 0x0000002600147c82 */ /* 0x000fe20008000000 */
[----:B------:R-:W1:Y:S01]  /*8c940*/  LDCU UR46, c[0x0][0x398] ;  /* 0x00007300ff2e77ac */ /* 0x000e620008000800 */
[----:B0-----:R-:W-:-:S02]  /*8c950*/  VIADD R5, R0, 0x15 ;  /* 0x0000001500057836 */ /* 0x001fc40000000000 */
[----:B------:R-:W-:Y:S01]  /*8c960*/  IMAD.WIDE R12, R4, 0x2, R24 ;  /* 0x00000002040c7825 */ /* 0x000fe200078e0218 */
[----:B------:R0:W-:Y:S01]  /*8c970*/  @P6 STG.E.U16 desc[UR48][R8.64], R57 ;  /* 0x0000003908006986 */ /* 0x0001e2000c101530 */
[----:B------:R-:W1:Y:S01]  /*8c980*/  LDCU UR64, c[0x0][0x398] ;  /* 0x00007300ff4077ac */ /* 0x000e620008000800 */
[----:B--2---:R-:W-:Y:S02]  /*8c990*/  ISETP.GE.AND P4, PT, R5, UR73, PT ;  /* 0x0000004905007c0c */ /* 0x004fe4000bf86270 */
[----:B------:R2:W-:Y:S01]  /*8c9a0*/  @P5 STG.E.U16 desc[UR48][R12.64], R16 ;  /* 0x000000100c005986 */ /* 0x0005e2000c101530 */
[----:B------:R-:W-:Y:S01]  /*8c9b0*/  PRMT R5, R60, 0x7632, R5 ;  /* 0x000076323c057816 */ /* 0x000fe20000000005 */
[----:B------:R-:W1:Y:S01]  /*8c9c0*/  LDCU UR54, c[0x0][0x3b8] ;  /* 0x00007700ff3677ac */ /* 0x000e620008000800 */
[----:B0-----:R-:W-:-:S04]  /*8c9d0*/  IMAD.WIDE R8, R4, 0x2, R26 ;  /* 0x0000000204087825 */ /* 0x001fc800078e021a */
[C---:B--2---:R-:W-:Y:S01]  /*8c9e0*/  IMAD.WIDE R12, R4.reuse, 0x2, R44 ;  /* 0x00000002040c7825 */ /* 0x044fe200078e022c */
[----:B------:R-:W-:Y:S03]  /*8c9f0*/  @P1 STG.E.U16 desc[UR48][R8.64], R60 ;  /* 0x0000003c08001986 */ /* 0x000fe6000c101530 */
[----:B------:R-:W-:Y:S01]  /*8ca00*/  IMAD.WIDE R16, R4, 0x2, R46 ;  /* 0x0000000204107825 */ /* 0x000fe200078e022e */
[----:B------:R-:W-:Y:S04]  /*8ca10*/  @P2 STG.E.U16 desc[UR48][R12.64], R5 ;  /* 0x000000050c002986 */ /* 0x000fe8000c101530 */
[----:B---3--:R0:W-:Y:S01]  /*8ca20*/  @P0 STG.E.U16 desc[UR48][R16.64], R6 ;  /* 0x0000000610000986 */ /* 0x0081e2000c101530 */
[----:B------:R-:W-:-:S02]  /*8ca30*/  ISETP.LT.AND P0, PT, R59, UR36, !P4 ;  /* 0x000000243b007c0c */ /* 0x000fc4000e701270 */
[----:B------:R-:W-:Y:S01]  /*8ca40*/  ISETP.LT.AND P5, PT, R55, UR66, !P4 ;  /* 0x0000004237007c0c */ /* 0x000fe2000e7a1270 */
[----:B------:R-:W-:Y:S01]  /*8ca50*/  UMOV UR66, UR42 ;  /* 0x0000002a00427c82 */ /* 0x000fe20008000000 */
[----:B------:R-:W-:Y:S01]  /*8ca60*/  ISETP.LT.AND P2, PT, R50, UR30, !P4 ;  /* 0x0000001e32007c0c */ /* 0x000fe2000e741270 */
[----:B0-----:R-:W-:Y:S01]  /*8ca70*/  VIADD R16, R4, UR24 ;  /* 0x0000001804107c36 */ /* 0x001fe20008000000 */
[----:B------:R-:W-:Y:S01]  /*8ca80*/  PRMT R6, R6, 0x7632, R6 ;  /* 0x0000763206067816 */ /* 0x000fe20000000006 */
[----:B------:R-:W-:Y:S01]  /*8ca90*/  IMAD.WIDE R4, R4, 0x2, R48 ;  /* 0x0000000204047825 */ /* 0x000fe200078e0230 */
[----:B------:R-:W-:Y:S01]  /*8caa0*/  UMOV UR36, UR66 ;  /* 0x0000004200247c82 */ /* 0x000fe20008000000 */
[----:B------:R-:W-:Y:S01]  /*8cab0*/  UMOV UR24, UR67 ;  /* 0x0000004300187c82 */ /* 0x000fe20008000000 */
[----:B------:R-:W0:Y:S02]  /*8cac0*/  LDCU.64 UR66, c[0x0][0x398] ;  /* 0x00007300ff4277ac */ /* 0x000e240008000a00 */
[----:B------:R2:W-:Y:S01]  /*8cad0*/  @P3 STG.E.U16 desc[UR48][R4.64], R6 ;  /* 0x0000000604003986 */ /* 0x0005e2000c101530 */
[----:B----4-:R-:W-:Y:S01]  /*8cae0*/  ISETP.LT.AND P3, PT, R54, UR28, !P4 ;  /* 0x0000001c36007c0c */ /* 0x010fe2000e761270 */
[C---:B------:R-:W-:Y:S01]  /*8caf0*/  IMAD.WIDE R8, R16.reuse, 0x2, R2 ;  /* 0x0000000210087825 */ /* 0x040fe200078e0202 */
[----:B------:R-:W-:Y:S01]  /*8cb00*/  ISETP.LT.AND P1, PT, R53, UR18, !P4 ;  /* 0x0000001235007c0c */ /* 0x000fe2000e721270 */
[----:B------:R-:W-:Y:S01]  /*8cb10*/  UMOV UR38, UR32 ;  /* 0x0000002000267c82 */ /* 0x000fe20008000000 */
[----:B------:R-:W-:Y:S01]  /*8cb20*/  ISETP.LT.AND P6, PT, R61, UR34, !P4 ;  /* 0x000000223d007c0c */ /* 0x000fe2000e7c1270 */
[----:B------:R-:W-:Y:S01]  /*8cb30*/  UMOV UR73, UR52 ;  /* 0x0000003400497c82 */ /* 0x000fe20008000000 */
[----:B------:R3:W-:Y:S01]  /*8cb40*/  @P0 STG.E.U16 desc[UR48][R8.64], R10 ;  /* 0x0000000a08000986 */ /* 0x0007e2000c101530 */
[----:B------:R-:W4:Y:S01]  /*8cb50*/  LDCU UR42, c[0x0][0x398] ;  /* 0x00007300ff2a77ac */ /* 0x000f220008000800 */
[----:B--2---:R-:W-:-:S04]  /*8cb60*/  IMAD.WIDE R4, R16, 0x2, R20 ;  /* 0x0000000210047825 */ /* 0x004fc800078e0214 */
[----:B------:R-:W-:Y:S02]  /*8cb70*/  VIADD R6, R0, 0x16 ;  /* 0x0000001600067836 */ /* 0x000fe40000000000 */
[----:B------:R-:W-:Y:S01]  /*8cb80*/  IMAD.WIDE R12, R16, 0x2, R44 ;  /* 0x00000002100c7825 */ /* 0x000fe200078e022c */
[----:B---3--:R-:W-:Y:S01]  /*8cb90*/  PRMT R10, R10, 0x7632, R10 ;  /* 0x000076320a0a7816 */ /* 0x008fe2000000000a */
[----:B------:R-:W-:Y:S01]  /*8cba0*/  UMOV UR18, UR50 ;  /* 0x0000003200127c82 */ /* 0x000fe20008000000 */
[----:B------:R-:W-:Y:S01]  /*8cbb0*/  UMOV UR32, UR57 ;  /* 0x0000003900207c82 */ /* 0x000fe20008000000 */
[----:B------:R-:W-:Y:S01]  /*8cbc0*/  IMAD.WIDE R8, R16, 0x2, R22 ;  /* 0x0000000210087825 */ /* 0x000fe200078e0216 */
[----:B------:R-:W-:Y:S01]  /*8cbd0*/  UMOV UR28, UR14 ;  /* 0x0000000e001c7c82 */ /* 0x000fe20008000000 */
[----:B------:R2:W-:Y:S01]  /*8cbe0*/  @P2 STG.E.U16 desc[UR48][R4.64], R10 ;  /* 0x0000000a04002986 */ /* 0x0005e2000c101530 */
[----:B------:R-:W-:Y:S01]  /*8cbf0*/  ISETP.LT.AND P0, PT, R56, UR26, !P4 ;  /* 0x0000001a38007c0c */ /* 0x000fe2000e701270 */
[----:B------:R-:W-:Y:S01]  /*8cc00*/  UMOV UR57, UR12 ;  /* 0x0000000c00397c82 */ /* 0x000fe20008000000 */
[----:B------:R-:W3:Y:S01]  /*8cc10*/  LDCU UR14, c[0x0][0x398] ;  /* 0x00007300ff0e77ac */ /* 0x000ee20008000800 */
[----:B------:R1:W-:Y:S01]  /*8cc20*/  @P3 STG.E.U16 desc[UR48][R8.64], R14 ;  /* 0x0000000e08003986 */ /* 0x0003e2000c101530 */
[----:B0-----:R-:W-:Y:S01]  /*8cc30*/  ISETP.GE.AND P2, PT, R6, UR67, PT ;  /* 0x0000004306007c0c */ /* 0x001fe2000bf46270 */
[----:B------:R-:W-:Y:S01]  /*8cc40*/  UMOV UR30, UR20 ;  /* 0x00000014001e7c82 */ /* 0x000fe20008000000 */
[----:B------:R-:W-:Y:S01]  /*8cc50*/  UMOV UR16, UR76 ;  /* 0x0000004c00107c82 */ /* 0x000fe20008000000 */
[----:B------:R-:W0:Y:S01]  /*8cc60*/  LDCU UR52, c[0x0][0x398] ;  /* 0x00007300ff3477ac */ /* 0x000e220008000800 */
[----:B--2---:R-:W-:Y:S01]  /*8cc70*/  IMAD.WIDE R4, R16, 0x2, R24 ;  /* 0x0000000210047825 */ /* 0x004fe200078e0218 */
[----:B------:R-:W-:Y:S01]  /*8cc80*/  ISETP.LT.AND P4, PT, R58, UR22, !P4 ;  /* 0x000000163a007c0c */ /* 0x000fe2000e781270 */
[----:B------:R-:W2:Y:S01]  /*8cc90*/  LDCU UR50, c[0x0][0x398] ;  /* 0x00007300ff3277ac */ /* 0x000ea20008000800 */
[----:B-1----:R-:W-:Y:S01]  /*8cca0*/  PRMT R14, R14, 0x7632, R14 ;  /* 0x000076320e0e7816 */ /* 0x002fe2000000000e */
[----:B------:R-:W-:Y:S01]  /*8ccb0*/  IMAD.WIDE R8, R16, 0x2, R26 ;  /* 0x0000000210087825 */ /* 0x000fe200078e021a */
[----:B------:R-:W-:-:S02]  /*8ccc0*/  PRMT R6, R7, 0x7632, R6 ;  /* 0x0000763207067816 */ /* 0x000fc40000000006 */
[----:B------:R-:W-:Y:S01]  /*8ccd0*/  PRMT R10, R18, 0x7632, R10 ;  /* 0x00007632120a7816 */ /* 0x000fe2000000000a */
[----:B------:R1:W-:Y:S01]  /*8cce0*/  @P5 STG.E.U16 desc[UR48][R4.64], R14 ;  /* 0x0000000e04005986 */ /* 0x0003e2000c101530 */
[----:B------:R-:W-:Y:S01]  /*8ccf0*/  UMOV UR67, UR77 ;  /* 0x0000004d00437c82 */ /* 0x000fe20008000000 */
[----:B------:R-:W-:Y:S01]  /*8cd00*/  UMOV UR26, UR18 ;  /* 0x00000012001a7c82 */ /* 0x000fe20008000000 */
[----:B------:R-:W0:Y:S01]  /*8cd10*/  LDCU UR12, c[0x0][0x398] ;  /* 0x00007300ff0c77ac */ /* 0x000e220008000800 */
[----:B------:R2:W-:Y:S01]  /*8cd20*/  @P1 STG.E.U16 desc[UR48][R8.64], R7 ;  /* 0x0000000708001986 */ /* 0x0005e2000c101530 */
[----:B------:R-:W0:Y:S01]  /*8cd30*/  LDCU UR20, c[0x0][0x398] ;  /* 0x00007300ff1477ac */ /* 0x000e220008000800 */
[----:B------:R-:W-:Y:S01]  /*8cd40*/  UMOV UR34, UR16 ;  /* 0x0000001000227c82 */ /* 0x000fe20008000000 */
[C---:B-1----:R-:W-:Y:S01]  /*8cd50*/  IMAD.WIDE R4, R16.reuse, 0x2, R46 ;  /* 0x0000000210047825 */ /* 0x042fe200078e022e */
[----:B------:R-:W-:Y:S01]  /*8cd60*/  ISETP.LT.AND P5, PT, R55, UR56, !P2 ;  /* 0x0000003837007c0c */ /* 0x000fe2000d7a1270 */
[----:B------:R-:W1:Y:S01]  /*8cd70*/  LDCU UR76, c[0x0][0x398] ;  /* 0x00007300ff4c77ac */ /* 0x000e620008000800 */
[----:B--2---:R-:W2:Y:S01]  /*8cd80*/  LDL.LU R7, [R1+0x30c0] ;  /* 0x0030c00001077983 */ /* 0x004ea20000300800 */
[----:B------:R-:W-:Y:S01]  /*8cd90*/  IMAD.WIDE R8, R16, 0x2, R48 ;  /* 0x0000000210087825 */ /* 0x000fe200078e0230 */
[----:B------:R-:W-:Y:S01]  /*8cda0*/  ISETP.LT.AND P1, PT, R50, UR10, !P2 ;  /* 0x0000000a32007c0c */ /* 0x000fe2000d721270 */
[----:B------:R-:W0:Y:S01]  /*8cdb0*/  LDCU UR18, c[0x0][0x3b8] ;  /* 0x00007700ff1277ac */ /* 0x000e220008000800 */
[----:B------:R-:W2:Y:S01]  /*8cdc0*/  LDL.LU R52, [R1+0x2cc] ;  /* 0x0002cc0001347983 */ /* 0x000ea20000300800 */
[----:B------:R-:W-:Y:S01]  /*8cdd0*/  ISETP.LT.AND P3, PT, R53, UR67, !P2 ;  /* 0x0000004335007c0c */ /* 0x000fe2000d761270 */
[----:B------:R-:W0:Y:S02]  /*8cde0*/  LDCU UR22, c[0x0][0x398] ;  /* 0x00007300ff1677ac */ /* 0x000e240008000800 */
[----:B------:R-:W3:Y:S01]  /*8cdf0*/  LDL.LU R57, [R1+0x1c] ;  /* 0x00001c0001397983 */ /* 0x000ee20000300800 */
[----:B------:R-:W0:Y:S03]  /*8ce00*/  LDCU UR16, c[0x0][0x398] ;  /* 0x00007300ff1077ac */ /* 0x000e260008000800 */
[----:B------:R-:W4:Y:S01]  /*8ce10*/  LDL.LU R60, [R1+0xc] ;  /* 0x00000c00013c7983 */ /* 0x000f220000300800 */
[----:B------:R-:W0:Y:S03]  /*8ce20*/  LDCU UR77, c[0x0][0x398] ;  /* 0x00007300ff4d77ac */ /* 0x000e260008000800 */
[----:B------:R1:W-:Y:S01]  /*8ce30*/  @P0 STG.E.U16 desc[UR48][R12.64], R6 ;  /* 0x000000060c000986 */ /* 0x0003e2000c101530 */
[----:B------:R-:W-:-:S03]  /*8ce40*/  ISETP.LT.AND P0, PT, R59, UR8, !P2 ;  /* 0x000000083b007c0c */ /* 0x000fc6000d701270 */
[----:B------:R0:W-:Y:S04]  /*8ce50*/  @P4 STG.E.U16 desc[UR48][R4.64], R18 ;  /* 0x0000001204004986 */ /* 0x0001e8000c101530 */
[----:B------:R0:W-:Y:S01]  /*8ce60*/  @P6 STG.E.U16 desc[UR48][R8.64], R10 ;  /* 0x0000000a08006986 */ /* 0x0001e2000c101530 */
[----:B------:R-:W-:Y:S01]  /*8ce70*/  ISETP.LT.AND P6, PT, R54, UR6, !P2 ;  /* 0x0000000636007c0c */ /* 0x000fe2000d7c1270 */
[----:B------:R-:W-:Y:S01]  /*8ce80*/  UMOV UR56, UR26 ;  /* 0x0000001a00387c82 */ /* 0x000fe20008000000 */
[----:B-1----:R-:W-:Y:S01]  /*8ce90*/  VIADD R6, R16, UR60 ;  /* 0x0000003c10067c36 */ /* 0x002fe20008000000 */
[----:B------:R-:W-:Y:S01]  /*8cea0*/  ISETP.LT.AND P4, PT, R61, UR62, !P2 ;  /* 0x0000003e3d007c0c */ /* 0x000fe2000d781270 */
[----:B------:R-:W-:Y:S01]  /*8ceb0*/  VIADD R12, R0, 0x17 ;  /* 0x00000017000c7836 */ /* 0x000fe20000000000 */
[----:B------:R-:W-:Y:S01]  /*8cec0*/  UMOV UR67, UR28 ;  /* 0x0000001c00437c82 */ /* 0x000fe20008000000 */
[C---:B0-----:R-:W-:Y:S01]  /*8ced0*/  IMAD.WIDE R4, R6.reuse, 0x2, R2 ;  /* 0x0000000206047825 */ /* 0x041fe200078e0202 */
[----:B------:R-:W0:Y:S03]  /*8cee0*/  LDCU UR26, c[0x0][0x398] ;  /* 0x00007300ff1a77ac */ /* 0x000e260008000800 */
[----:B------:R-:W-:Y:S01]  /*8cef0*/  IMAD.WIDE R8, R6, 0x2, R20 ;  /* 0x0000000206087825 */ /* 0x000fe200078e0214 */
[----:B------:R-:W-:Y:S01]  /*8cf00*/  UMOV UR10, UR56 ;  /* 0x00000038000a7c82 */ /* 0x000fe20008000000 */
[----:B------:R-:W-:Y:S01]  /*8cf10*/  UMOV UR60, UR57 ;  /* 0x00000039003c7c82 */ /* 0x000fe20008000000 */
[----:B------:R-:W1:Y:S01]  /*8cf20*/  LDCU.64 UR56, c[0x0][0x398] ;  /* 0x00007300ff3877ac */ /* 0x000e620008000a00 */
[----:B------:R-:W0:Y:S01]  /*8cf30*/  LDCU UR6, c[0x0][0x398] ;  /* 0x00007300ff0677ac */ /* 0x000e220008000800 */
[----:B--2---:R-:W-:Y:S01]  /*8cf40*/  PRMT R10, R52, 0x7632, R10 ;  /* 0x00007632340a7816 */ /* 0x004fe2000000000a */
[----:B------:R2:W-:Y:S01]  /*8cf50*/  @P0 STG.E.U16 desc[UR48][R4.64], R52 ;  /* 0x0000003404000986 */ /* 0x0005e2000c101530 */
[----:B---3--:R-:W-:-:S03]  /*8cf60*/  PRMT R14, R57, 0x7632, R14 ;  /* 0x00007632390e7816 */ /* 0x008fc6000000000e */
[----:B------:R-:W-:Y:S01]  /*8cf70*/  @P1 STG.E.U16 desc[UR48][R8.64], R10 ;  /* 0x0000000a08001986 */ /* 0x000fe2000c101530 */
[----:B--2---:R-:W-:-:S05]  /*8cf80*/  IMAD.WIDE R4, R6, 0x2, R22 ;  /* 0x0000000206047825 */ /* 0x004fca00078e0216 */
[----:B------:R2:W-:Y:S04]  /*8cf90*/  @P6 STG.E.U16 desc[UR48][R4.64], R57 ;  /* 0x0000003904006986 */ /* 0x0005e8000c101530 */
[----:B--2---:R-:W2:Y:S01]  /*8cfa0*/  LDL.LU R57, [R1+0x12c] ;  /* 0x00012c0001397983 */ /* 0x004ea20000300800 */
[----:B------:R-:W-:-:S04]  /*8cfb0*/  IMAD.WIDE R4, R6, 0x2, R24 ;  /* 0x0000000206047825 */ /* 0x000fc800078e0218 */
[----:B------:R-:W-:Y:S01]  /*8cfc0*/  IMAD.WIDE R8, R6, 0x2, R26 ;  /* 0x0000000206087825 */ /* 0x000fe200078e021a */
[----:B------:R-:W-:Y:S01]  /*8cfd0*/  @P5 STG.E.U16 desc[UR48][R4.64], R14 ;  /* 0x0000000e04005986 */ /* 0x000fe2000c101530 */
[----:B----4-:R-:W-:-:S03]  /*8cfe0*/  PRMT R10, R60, 0x7632, R10 ;  /* 0x000076323c0a7816 */ /* 0x010fc6000000000a */
[----:B------:R3:W-:Y:S04]  /*8cff0*/  @P3 STG.E.U16 desc[UR48][R8.64], R60 ;  /* 0x0000003c08003986 */ /* 0x0007e8000c101530 */
[----:B---3--:R-:W3:Y:S01]  /*8d000*/  LDL.LU R60, [R1+0x1c0] ;  /* 0x0001c000013c7983 */ /* 0x008ee20000300800 */
[----:B------:R-:W-:Y:S02]  /*8d010*/  ISETP.LT.AND P0, PT, R58, UR68, !P2 ;  /* 0x000000443a007c0c */ /* 0x000fe4000d701270 */
[----:B------:R-:W-:Y:S01]  /*8d020*/  ISETP.LT.AND P2, PT, R56, UR44, !P2 ;  /* 0x0000002c38007c0c */ /* 0x000fe2000d741270 */
[----:B------:R-:W-:Y:S01]  /*8d030*/  UMOV UR8, UR60 ;  /* 0x0000003c00087c82 */ /* 0x000fe20008000000 */
[----:B-1----:R-:W-:Y:S01]  /*8d040*/  ISETP.GE.AND P1, PT, R12, UR57, PT ;  /* 0x000000390c007c0c */ /* 0x002fe2000bf26270 */
[----:B------:R-:W-:Y:S01]  /*8d050*/  IMAD.WIDE R12, R6, 0x2, R44 ;  /* 0x00000002060c7825 */ /* 0x000fe200078e022c */
[----:B------:R-:W-:Y:S01]  /*8d060*/  UMOV UR68, UR8 ;  /* 0x0000000800447c82 */ /* 0x000fe20008000000 */
[----:B------:R-:W-:-:S02]  /*8d070*/  UMOV UR62, UR67 ;  /* 0x00000043003e7c82 */ /* 0x000fc40008000000 */
[C---:B------:R-:W-:Y:S01]  /*8d080*/  IMAD.WIDE R4, R6.reuse, 0x2, R46 ;  /* 0x0000000206047825 */ /* 0x040fe200078e022e */
[----:B------:R-:W-:Y:S01]  /*8d090*/  ISETP.LT.AND P6, PT, R61, UR46, !P1 ;  /* 0x0000002e3d007c0c */ /* 0x000fe2000cfc1270 */
[----:B------:R-:W-:Y:S01]  /*8d0a0*/  UMOV UR46, UR68 ;  /* 0x00000044002e7c82 */ /* 0x000fe20008000000 */
[----:B------:R-:W-:Y:S01]  /*8d0b0*/  UMOV UR68, UR62 ;  /* 0x0000003e00447c82 */ /* 0x000fe20008000000 */
[----:B------:R-:W-:Y:S01]  /*8d0c0*/  ISETP.LT.AND P3, PT, R59, UR12, !P1 ;  /* 0x0000000c3b007c0c */ /* 0x000fe2000cf61270 */
[----:B------:R-:W-:Y:S01]  /*8d0d0*/  UMOV UR62, UR73 ;  /* 0x00000049003e7c82 */ /* 0x000fe20008000000 */
[----:B------:R-:W-:Y:S01]  /*8d0e0*/  @P2 STG.E.U16 desc[UR48][R12.64], R10 ;  /* 0x0000000a0c002986 */ /* 0x000fe2000c101530 */
[----:B------:R-:W-:Y:S01]  /*8d0f0*/  ISETP.LT.AND P2, PT, R55, UR72, !P1 ;  /* 0x0000004837007c0c */ /* 0x000fe2000cf41270 */
[----:B------:R-:W-:Y:S01]  /*8d100*/  VIADD R8, R6, UR58 ;  /* 0x0000003a06087c36 */ /* 0x000fe20008000000 */
[----:B------:R-:W-:Y:S01]  /*8d110*/  PRMT R9, R7, 0x7632, R9 ;  /* 0x0000763207097816 */ /* 0x000fe20000000009 */
[----:B------:R1:W-:Y:S01]  /*8d120*/  @P0 STG.E.U16 desc[UR48][R4.64], R7 ;  /* 0x0000000704000986 */ /* 0x0003e2000c101530 */
[----:B------:R-:W4:Y:S01]  /*8d130*/  LDCU.64 UR72, c[0x0][0x398] ;  /* 0x00007300ff4877ac */ /* 0x000f220008000a00 */
[----:B------:R-:W-:Y:S01]  /*8d140*/  ISETP.LT.AND P0, PT, R50, UR5, !P1 ;  /* 0x0000000532007c0c */ /* 0x000fe2000cf01270 */
[----:B------:R-:W-:Y:S01]  /*8d150*/  UMOV UR57, UR10 ;  /* 0x0000000a00397c82 */ /* 0x000fe20008000000 */
[----:B------:R-:W-:Y:S01]  /*8d160*/  UMOV UR28, UR30 ;  /* 0x0000001e001c7c82 */ /* 0x000fe20008000000 */
[----:B------:R-:W-:Y:S01]  /*8d170*/  UMOV UR44, UR34 ;  /* 0x00000022002c7c82 */ /* 0x000fe20008000000 */
[----:B------:R-:W-:Y:S01]  /*8d180*/  UMOV UR67, UR32 ;  /* 0x0000002000437c82 */ /* 0x000fe20008000000 */
[----:B------:R-:W0:Y:S01]  /*8d190*/  LDCU UR8, c[0x0][0x398] ;  /* 0x00007300ff0877ac */ /* 0x000e220008000800 */
[----:B-1----:R-:W-:Y:S01]  /*8d1a0*/  IMAD.WIDE R6, R6, 0x2, R48 ;  /* 0x0000000206067825 */ /* 0x002fe200078e0230 */
[----:B------:R-:W1:Y:S03]  /*8d1b0*/  LDCU UR12, c[0x0][0x398] ;  /* 0x00007300ff0c77ac */ /* 0x000e660008000800 */
[----:B------:R-:W-:Y:S01]  /*8d1c0*/  IMAD.WIDE R4, R8, 0x2, R2 ;  /* 0x0000000208047825 */ /* 0x000fe200078e0202 */
[----:B------:R-:W-:Y:S01]  /*8d1d0*/  @P4 STG.E.U16 desc[UR48][R6.64], R9 ;  /* 0x0000000906004986 */ /* 0x000fe2000c101530 */
[----:B------:R-:W-:Y:S01]  /*8d1e0*/  ISETP.LT.AND P4, PT, R54, UR40, !P1 ;  /* 0x0000002836007c0c */ /* 0x000fe2000cf81270 */
[----:B------:R-:W0:Y:S01]  /*8d1f0*/  LDCU UR10, c[0x0][0x398] ;  /* 0x00007300ff0a77ac */ /* 0x000e220008000800 */
[----:B------:R-:W-:Y:S01]  /*8d200*/  ISETP.LT.AND P5, PT, R53, UR57, !P1 ;  /* 0x0000003935007c0c */ /* 0x000fe2000cfa1270 */
[----:B------:R0:W-:Y:S01]  /*8d210*/  @P3 STG.E.U16 desc[UR48][R4.64], R11 ;  /* 0x0000000b04003986 */ /* 0x0001e2000c101530 */
[----:B--2---:R-:W-:Y:S01]  /*8d220*/  PRMT R12, R57, 0x7632, R12 ;  /* 0x00007632390c7816 */ /* 0x004fe2000000000c */
[----:B0-----:R-:W-:Y:S01]  /*8d230*/  IMAD.WIDE R4, R8, 0x2, R20 ;  /* 0x0000000208047825 */ /* 0x001fe200078e0214 */
[----:B------:R-:W-:Y:S01]  /*8d240*/  PRMT R11, R11, 0x7632, R11 ;  /* 0x000076320b0b7816 */ /* 0x000fe2000000000b */
[----:B------:R-:W-:Y:S01]  /*8d250*/  UMOV UR30, UR24 ;  /* 0x00000018001e7c82 */ /* 0x000fe20008000000 */
[----:B------:R-:W0:Y:S01]  /*8d260*/  LDCU UR32, c[0x0][0x398] ;  /* 0x00007300ff2077ac */ /* 0x000e220008000800 */
[----:B------:R-:W-:-:S02]  /*8d270*/  VIADD R9, R0, 0x18 ;  /* 0x0000001800097836 */ /* 0x000fc40000000000 */
[----:B------:R-:W-:Y:S01]  /*8d280*/  IMAD.WIDE R6, R8, 0x2, R22 ;  /* 0x0000000208067825 */ /* 0x000fe200078e0216 */
[----:B------:R2:W-:Y:S01]  /*8d290*/  @P0 STG.E.U16 desc[UR48][R4.64], R11 ;  /* 0x0000000b04000986 */ /* 0x0005e2000c101530 */
[----:B------:R-:W-:Y:S01]  /*8d2a0*/  ISETP.LT.AND P3, PT, R58, UR70, !P1 ;  /* 0x000000463a007c0c */ /* 0x000fe2000cf61270 */
[----:B------:R-:W0:Y:S01]  /*8d2b0*/  LDCU UR24, c[0x0][0x398] ;  /* 0x00007300ff1877ac */ /* 0x000e220008000800 */
[----:B----4-:R-:W-:Y:S01]  /*8d2c0*/  ISETP.GE.AND P0, PT, R9, UR73, PT ;  /* 0x0000004909007c0c */ /* 0x010fe2000bf06270 */
[----:B------:R4:W-:Y:S01]  /*8d2d0*/  @P4 STG.E.U16 desc[UR48][R6.64], R15 ;  /* 0x0000000f06004986 */ /* 0x0009e2000c101530 */
[----:B------:R-:W-:Y:S01]  /*8d2e0*/  PRMT R9, R15, 0x7632, R9 ;  /* 0x000076320f097816 */ /* 0x000fe20000000009 */
[----:B------:R-:W-:Y:S01]  /*8d2f0*/  UMOV UR60, UR28 ;  /* 0x0000001c003c7c82 */ /* 0x000fe20008000000 */
[----:B------:R-:W0:Y:S01]  /*8d300*/  LDCU UR34, c[0x0][0x398] ;  /* 0x00007300ff2277ac */ /* 0x000e220008000800 */
[----:B------:R-:W-:Y:S01]  /*8d310*/  UMOV UR58, UR38 ;  /* 0x00000026003a7c82 */ /* 0x000fe20008000000 */
[----:B--2---:R-:W-:Y:S01]  /*8d320*/  IMAD.WIDE R4, R8, 0x2, R24 ;  /* 0x0000000208047825 */ /* 0x004fe200078e0218 */
[----:B------:R-:W-:Y:S01]  /*8d330*/  ISETP.LT.AND P1, PT, R56, UR64, !P1 ;  /* 0x0000004038007c0c */ /* 0x000fe2000cf21270 */
[----:B------:R-:W2:Y:S02]  /*8d340*/  LDCU UR5, c[0x0][0x398] ;  /* 0x00007300ff0577ac */ /* 0x000ea40008000800 */
[C---:B----4-:R-:W-:Y:S01]  /*8d350*/  IMAD.WIDE R6, R8.reuse, 0x2, R26 ;  /* 0x0000000208067825 */ /* 0x050fe200078e021a */
[----:B------:R-:W-:Y:S03]  /*8d360*/  @P2 STG.E.U16 desc[UR48][R4.64], R9 ;  /* 0x0000000904002986 */ /* 0x000fe6000c101530 */
[C---:B------:R-:W-:Y:S01]  /*8d370*/  IMAD.WIDE R10, R8.reuse, 0x2, R44 ;  /* 0x00000002080a7825 */ /* 0x040fe200078e022c */
[----:B------:R4:W-:Y:S01]  /*8d380*/  @P5 STG.E.U16 desc[UR48][R6.64], R57 ;  /* 0x0000003906005986 */ /* 0x0009e2000c101530 */
[----:B------:R-:W-:Y:S01]  /*8d390*/  UMOV UR70, UR74 ;  /* 0x0000004a00467c82 */ /* 0x000fe20008000000 */
[----:B------:R-:W-:Y:S01]  /*8d3a0*/  UMOV UR57, UR30 ;  /* 0x0000001e00397c82 */ /* 0x000fe20008000000 */
[----:B------:R-:W-:Y:S01]  /*8d3b0*/  UMOV UR40, UR36 ;  /* 0x0000002400287c82 */ /* 0x000fe20008000000 */
[----:B------:R-:W0:Y:S01]  /*8d3c0*/  LDCU UR28, c[0x0][0x3b8] ;  /* 0x00007700ff1c77ac */ /* 0x000e220008000800 */
[----:B------:R-:W0:Y:S01]  /*8d3d0*/  LDCU UR38, c[0x0][0x3b8] ;  /* 0x00007700ff2677ac */ /* 0x000e220008000800 */
[----:B----4-:R-:W4:Y:S01]  /*8d3e0*/  LDL.LU R57, [R1+0x1b0] ;  /* 0x0001b00001397983 */ /* 0x010f220000300800 */
[----:B------:R-:W-:-:S03]  /*8d3f0*/  IMAD.WIDE R6, R8, 0x2, R46 ;  /* 0x0000000208067825 */ /* 0x000fc600078e022e */
[----:B------:R-:W-:Y:S01]  /*8d400*/  @P1 STG.E.U16 desc[UR48][R10.64], R12 ;  /* 0x0000000c0a001986 */ /* 0x000fe2000c101530 */
[----:B------:R-:W-:Y:S01]  /*8d410*/  ISETP.LT.AND P1, PT, R59, UR14, !P0 ;  /* 0x0000000e3b007c0c */ /* 0x000fe2000c721270 */
[C---:B------:R-:W-:Y:S01]  /*8d420*/  VIADD R4, R8.reuse, UR54 ;  /* 0x0000003608047c36 */ /* 0x040fe20008000000 */
[----:B------:R-:W-:Y:S01]  /*8d430*/  PRMT R5, R19, 0x7632, R5 ;  /* 0x0000763213057816 */ /* 0x000fe20000000005 */
[----:B------:R-:W-:Y:S01]  /*8d440*/  IMAD.WIDE R8, R8, 0x2, R48 ;  /* 0x0000000208087825 */ /* 0x000fe200078e0230 */
[----:B------:R0:W-:Y:S01]  /*8d450*/  @P3 STG.E.U16 desc[UR48][R6.64], R19 ;  /* 0x0000001306003986 */ /* 0x0001e2000c101530 */
[----:B------:R-:W-:Y:S01]  /*8d460*/  ISETP.LT.AND P2, PT, R50, UR20, !P0 ;  /* 0x0000001432007c0c */ /* 0x000fe2000c741270 */
[----:B------:R-:W1:Y:S02]  /*8d470*/  LDCU UR30, c[0x0][0x398] ;  /* 0x00007300ff1e77ac */ /* 0x000e640008000800 */
[----:B------:R-:W2:Y:S01]  /*8d480*/  LDL.LU R52, [R1+0x1a0] ;  /* 0x0001a00001347983 */ /* 0x000ea20000300800 */
[----:B------:R-:W-:Y:S01]  /*8d490*/  ISETP.LT.AND P4, PT, R53, UR70, !P0 ;  /* 0x0000004635007c0c */ /* 0x000fe2000c781270 */
[----:B------:R-:W-:Y:S01]  /*8d4a0*/  UMOV UR64, UR58 ;  /* 0x0000003a00407c82 */ /* 0x000fe20008000000 */
[----:B------:R-:W-:Y:S01]  /*8d4b0*/  ISETP.LT.AND P5, PT, R55, UR66, !P0 ;  /* 0x0000004237007c0c */ /* 0x000fe2000c7a1270 */
[----:B------:R1:W-:Y:S01]  /*8d4c0*/  @P6 STG.E.U16 desc[UR48][R8.64], R5 ;  /* 0x0000000508006986 */ /* 0x0003e2000c101530 */
[----:B------:R-:W2:Y:S01]  /*8d4d0*/  LDCU UR36, c[0x0][0x398] ;  /* 0x00007300ff2477ac */ /* 0x000ea20008000800 */
[----:B0-----:R-:W-:Y:S01]  /*8d4e0*/  IMAD.WIDE R6, R4, 0x2, R2 ;  /* 0x0000000204067825 */ /* 0x001fe200078e0202 */
[----:B------:R-:W-:Y:S01]  /*8d4f0*/  UMOV UR70, UR46 ;  /* 0x0000002e00467c82 */ /* 0x000fe20008000000 */
[----:B------:R-:W-:Y:S01]  /*8d500*/  ISETP.LT.AND P3, PT, R61, UR52, !P0 ;  /* 0x000000343d007c0c */ /* 0x000fe2000c761270 */
[----:B------:R-:W-:Y:S01]  /*8d510*/  UMOV UR73, UR40 ;  /* 0x0000002800497c82 */ /* 0x000fe20008000000 */
[----:B------:R-:W0:Y:S01]  /*8d520*/  LDCU UR74, c[0x0][0x398] ;  /* 0x00007300ff4a77ac */ /* 0x000e220008000800 */
[----:B---3--:R3:W-:Y:S01]  /*8d530*/  @P1 STG.E.U16 desc[UR48][R6.64], R60 ;  /* 0x0000003c06001986 */ /* 0x0087e2000c101530 */
[----:B-1----:R-:W-:Y:S01]  /*8d540*/  PRMT R5, R60, 0x7632, R5 ;  /* 0x000076323c057816 */ /* 0x002fe20000000005 */
[----:B------:R-:W1:Y:S01]  /*8d550*/  LDCU UR58, c[0x0][0x398] ;  /* 0x00007300ff3a77ac */ /* 0x000e620008000800 */
[----:B------:R-:W-:Y:S01]  /*8d560*/  ISETP.LT.AND P6, PT, R54, UR42, !P0 ;  /* 0x0000002a36007c0c */ /* 0x000fe2000c7c1270 */
[C---:B------:R-:W-:Y:S01]  /*8d570*/  IMAD.WIDE R8, R4.reuse, 0x2, R20 ;  /* 0x0000000204087825 */ /* 0x040fe200078e0214 */
[----:B------:R-:W-:Y:S01]  /*8d580*/  UMOV UR46, UR44 ;  /* 0x0000002c002e7c82 */ /* 0x000fe20008000000 */
[----:B----4-:R-:W-:Y:S01]  /*8d590*/  PRMT R10, R57, 0x7632, R10 ;  /* 0x00007632390a7816 */ /* 0x010fe2000000000a */
[----:B---3--:R-:W3:Y:S01]  /*8d5a0*/  LDL.LU R60, [R1+0x190] ;  /* 0x00019000013c7983 */ /* 0x008ee20000300800 */
[----:B------:R-:W-:Y:S01]  /*8d5b0*/  IMAD.WIDE R6, R4, 0x2, R22 ;  /* 0x0000000204067825 */ /* 0x000fe200078e0216 */
[----:B------:R-:W-:Y:S01]  /*8d5c0*/  ISETP.LT.AND P1, PT, R56, UR50, !P0 ;  /* 0x0000003238007c0c */ /* 0x000fe2000c721270 */
[----:B------:R-:W-:Y:S01]  /*8d5d0*/  UMOV UR14, UR73 ;  /* 0x00000049000e7c82 */ /* 0x000fe20008000000 */
[----:B------:R-:W-:Y:S01]  /*8d5e0*/  @P2 STG.E.U16 desc[UR48][R8.64], R5 ;  /* 0x0000000508002986 */ /* 0x000fe2000c101530 */
[----:B------:R-:W-:Y:S01]  /*8d5f0*/  UMOV UR54, UR70 ;  /* 0x0000004600367c82 */ /* 0x000fe20008000000 */
[----:B------:R-:W4:Y:S03]  /*8d600*/  LDCU UR40, c[0x0][0x398] ;  /* 0x00007300ff2877ac */ /* 0x000f260008000800 */
[----:B------:R0:W-:Y:S01]  /*8d610*/  @P6 STG.E.U16 desc[UR48][R6.64], R57 ;  /* 0x0000003906006986 */ /* 0x0001e2000c101530 */
[----:B------:R-:W1:Y:S01]  /*8d620*/  LDCU UR42, c[0x0][0x398] ;  /* 0x00007300ff2a77ac */ /* 0x000e620008000800 */
[----:B------:R-:W1:Y:S02]  /*8d630*/  LDCU UR52, c[0x0][0x398] ;  /* 0x00007300ff3477ac */ /* 0x000e640008000800 */
[----:B0-----:R-:W4:Y:S01]  /*8d640*/  LDL.LU R57, [R1+0x180] ;  /* 0x0001800001397983 */ /* 0x001f220000300800 */
[----:B------:R-:W-:Y:S01]  /*8d650*/  UMOV UR44, UR57 ;  /* 0x00000039002c7c82 */ /* 0x000fe20008000000 */
[----:B------:R-:W-:Y:S01]  /*8d660*/  UMOV UR57, UR67 ;  /* 0x0000004300397c82 */ /* 0x000fe20008000000 */
[----:B------:R-:W0:Y:S01]  /*8d670*/  LDCU.64 UR66, c[0x0][0x398] ;  /* 0x00007300ff4277ac */ /* 0x000e220008000a00 */
[----:B------:R-:W-:Y:S01]  /*8d680*/  ISETP.LT.AND P0, PT, R58, UR76, !P0 ;  /* 0x0000004c3a007c0c */ /* 0x000fe2000c701270 */
[----:B------:R-:W-:-:S02]  /*8d690*/  VIADD R5, R0, 0x19 ;  /* 0x0000001900057836 */ /* 0x000fc40000000000 */
[----:B------:R-:W-:-:S04]  /*8d6a0*/  IMAD.WIDE R8, R4, 0x2, R24 ;  /* 0x0000000204087825 */ /* 0x000fc800078e0218 */
[C---:B------:R-:W-:Y:S01]  /*8d6b0*/  IMAD.WIDE R6, R4.reuse, 0x2, R26 ;  /* 0x0000000204067825 */ /* 0x040fe200078e021a */
[----:B------:R1:W-:Y:S01]  /*8d6c0*/  @P5 STG.E.U16 desc[UR48][R8.64], R10 ;  /* 0x0000000a08005986 */ /* 0x0003e2000c101530 */
[----:B------:R-:W-:Y:S01]  /*8d6d0*/  UMOV UR20, UR46 ;  /* 0x0000002e00147c82 */ /* 0x000fe20008000000 */
[----:B------:R-:W-:Y:S01]  /*8d6e0*/  UMOV UR70, UR44 ;  /* 0x0000002c00467c82 */ /* 0x000fe20008000000 */
[----:B------:R-:W-:Y:S01]  /*8d6f0*/  UMOV UR73, UR64 ;  /* 0x0000004000497c82 */ /* 0x000fe20008000000 */
[----:B--2---:R2:W-:Y:S01]  /*8d700*/  @P4 STG.E.U16 desc[UR48][R6.64], R52 ;  /* 0x0000003406004986 */ /* 0x0045e2000c101530 */
[----:B------:R-:W3:Y:S01]  /*8d710*/  LDCU UR76, c[0x0][0x3b8] ;  /* 0x00007700ff4c77ac */ /* 0x000ee20008000800 */
[----:B0-----:R-:W-:Y:S01]  /*8d720*/  ISETP.GE.AND P2, PT, R5, UR67, PT ;  /* 0x0000004305007c0c */ /* 0x001fe2000bf46270 */
[----:B-1----:R-:W-:Y:S01]  /*8d730*/  IMAD.WIDE R8, R4, 0x2, R44 ;  /* 0x0000000204087825 */ /* 0x002fe200078e022c */
[----:B------:R-:W-:-:S03]  /*8d740*/  PRMT R5, R52, 0x7632, R5 ;  /* 0x0000763234057816 */ /* 0x000fc60000000005 */
[C---:B------:R-:W-:Y:S01]  /*8d750*/  IMAD.WIDE R10, R4.reuse, 0x2, R46 ;  /* 0x00000002040a7825 */ /* 0x040fe200078e022e */
[----:B--2---:R-:W2:Y:S01]  /*8d760*/  LDL.LU R52, [R1+0x170] ;  /* 0x0001700001347983 */ /* 0x004ea20000300800 */
[----:B------:R-:W-:Y:S01]  /*8d770*/  UMOV UR46, UR57 ;  /* 0x00000039002e7c82 */ /* 0x000fe20008000000 */
[----:B------:R-:W-:Y:S01]  /*8d780*/  UMOV UR44, UR68 ;  /* 0x00000044002c7c82 */ /* 0x000fe20008000000 */
[----:B------:R-:W0:Y:S01]  /*8d790*/  LDCU UR64, c[0x0][0x398] ;  /* 0x00007300ff4077ac */ /* 0x000e220008000800 */
[----:B------:R1:W-:Y:S01]  /*8d7a0*/  @P1 STG.E.U16 desc[UR48][R8.64], R5 ;  /* 0x0000000508001986 */ /* 0x0003e2000c101530 */
[----:B------:R-:W-:Y:S01]  /*8d7b0*/  ISETP.LT.AND P1, PT, R59, UR32, !P2 ;  /* 0x000000203b007c0c */ /* 0x000fe2000d721270 */
[C---:B------:R-:W-:Y:S01]  /*8d7c0*/  IMAD.WIDE R6, R4.reuse, 0x2, R48 ;  /* 0x0000000204067825 */ /* 0x040fe200078e0230 */
[----:B------:R-:W-:Y:S02]  /*8d7d0*/  ISETP.LT.AND P5, PT, R55, UR56, !P2 ;  /* 0x0000003837007c0c */ /* 0x000fe4000d7a1270 */
[----:B------:R-:W-:Y:S01]  /*8d7e0*/  ISETP.LT.AND P4, PT, R53, UR14, !P2 ;  /* 0x0000000e35007c0c */ /* 0x000fe2000d781270 */
[----:B------:R-:W-:Y:S01]  /*8d7f0*/  UMOV UR57, UR62 ;  /* 0x0000003e00397c82 */ /* 0x000fe20008000000 */
[----:B------:R-:W-:Y:S01]  /*8d800*/  ISETP.LT.AND P6, PT, R61, UR16, !P2 ;  /* 0x000000103d007c0c */ /* 0x000fe2000d7c1270 */
[----:B------:R-:W0:Y:S01]  /*8d810*/  LDCU UR68, c[0x0][0x398] ;  /* 0x00007300ff4477ac */ /* 0x000e220008000800 */
[----:B-1----:R-:W-:Y:S01]  /*8d820*/  VIADD R5, R4, UR18 ;  /* 0x0000001204057c36 */ /* 0x002fe20008000000 */
[----:B------:R-:W-:Y:S01]  /*8d830*/  UMOV UR67, UR44 ;  /* 0x0000002c00437c82 */ /* 0x000fe20008000000 */
[----:B------:R-:W1:Y:S02]  /*8d840*/  LDCU UR18, c[0x0][0x398] ;  /* 0x00007300ff1277ac */ /* 0x000e640008000800 */
[----:B------:R-:W-:Y:S01]  /*8d850*/  IMAD.WIDE R8, R5, 0x2, R2 ;  /* 0x0000000205087825 */ /* 0x000fe200078e0202 */
[----:B---3--:R3:W-:Y:S02]  /*8d860*/  @P0 STG.E.U16 desc[UR48][R10.64], R60 ;  /* 0x0000003c0a000986 */ /* 0x0087e4000c101530 */
[----:B---3--:R-:W-:-:S02]  /*8d870*/  PRMT R10, R60, 0x7632, R10 ;  /* 0x000076323c0a7816 */ /* 0x008fc4000000000a */
[----:B------:R-:W3:Y:S04]  /*8d880*/  LDL.LU R60, [R1+0x160] ;  /* 0x00016000013c7983 */ /* 0x000ee80000300800 */
[----:B------:R-:W3:Y:S01]  /*8d890*/  LDL.LU R51, [R1+0x150] ;  /* 0x0001500001337983 */ /* 0x000ee20000300800 */
[----:B----4-:R-:W-:-:S03]  /*8d8a0*/  PRMT R4, R57, 0x7632, R4 ;  /* 0x0000763239047816 */ /* 0x010fc60000000004 */
[----:B------:R-:W-:Y:S04]  /*8d8b0*/  @P3 STG.E.U16 desc[UR48][R6.64], R10 ;  /* 0x0000000a06003986 */ /* 0x000fe8000c101530 */
[----:B------:R4:W-:Y:S04]  /*8d8c0*/  @P1 STG.E.U16 desc[UR48][R8.64], R57 ;  /* 0x0000003908001986 */ /* 0x0009e8000c101530 */
[----:B----4-:R-:W4:Y:S01]  /*8d8d0*/  LDL.LU R57, [R1+0x1c4] ;  /* 0x0001c40001397983 */ /* 0x010f220000300800 */
[----:B------:R-:W-:Y:S02]  /*8d8e0*/  ISETP.LT.AND P0, PT, R50, UR26, !P2 ;  /* 0x0000001a32007c0c */ /* 0x000fe4000d701270 */
[----:B------:R-:W-:Y:S01]  /*8d8f0*/  ISETP.LT.AND P3, PT, R54, UR24, !P2 ;  /* 0x0000001836007c0c */ /* 0x000fe2000d761270 */
[----:B------:R-:W-:-:S04]  /*8d900*/  IMAD.WIDE R6, R5, 0x2, R20 ;  /* 0x0000000205067825 */ /* 0x000fc800078e0214 */
[----:B------:R-:W-:-:S06]  /*8d910*/  IMAD.WIDE R8, R5, 0x2, R22 ;  /* 0x0000000205087825 */ /* 0x000fcc00078e0216 */
[----:B------:R0:W-:Y:S04]  /*8d920*/  @P0 STG.E.U16 desc[UR48][R6.64], R4 ;  /* 0x0000000406000986 */ /* 0x0001e8000c101530 */
[----:B--2---:R2:W-:Y:S01]  /*8d930*/  @P3 STG.E.U16 desc[UR48][R8.64], R52 ;  /* 0x0000003408003986 */ /* 0x0045e2000c101530 */
[----:B0-----:R-:W-:Y:S01]  /*8d940*/  PRMT R4, R52, 0x7632, R4 ;  /* 0x0000763234047816 */ /* 0x001fe20000000004 */
[----:B------:R-:W-:-:S04]  /*8d950*/  IMAD.WIDE R6, R5, 0x2, R24 ;  /* 0x0000000205067825 */ /* 0x000fc800078e0218 */
[C---:B--2---:R-:W-:Y:S01]  /*8d960*/  IMAD.WIDE R8, R5.reuse, 0x2, R26 ;  /* 0x0000000205087825 */ /* 0x044fe200078e021a */
[----:B------:R0:W-:Y:S01]  /*8d970*/  @P5 STG.E.U16 desc[UR48][R6.64], R4 ;  /* 0x0000000406005986 */ /* 0x0001e2000c101530 */
[----:B------:R-:W-:Y:S01]  /*8d980*/  UMOV UR44, UR57 ;  /* 0x00000039002c7c82 */ /* 0x000fe20008000000 */
[----:B------:R-:W2:Y:S01]  /*8d990*/  LDCU.64 UR56, c[0x0][0x398] ;  /* 0x00007300ff3877ac */ /* 0x000ea20008000a00 */
[----:B------:R-:W-:Y:S01]  /*8d9a0*/  ISETP.LT.AND P1, PT, R56, UR22, !P2 ;  /* 0x0000001638007c0c */ /* 0x000fe2000d721270 */
[----:B------:R-:W-:Y:S01]  /*8d9b0*/  VIADD R10, R0, 0x1a ;  /* 0x0000001a000a7836 */ /* 0x000fe20000000000 */
[----:B------:R-:W-:Y:S01]  /*8d9c0*/  ISETP.LT.AND P2, PT, R58, UR77, !P2 ;  /* 0x0000004d3a007c0c */ /* 0x000fe2000d741270 */
[----:B------:R-:W-:Y:S01]  /*8d9d0*/  UMOV UR16, UR60 ;  /* 0x0000003c00107c82 */ /* 0x000fe20008000000 */
[----:B------:R-:W-:Y:S01]  /*8d9e0*/  UMOV UR14, UR54 ;  /* 0x00000036000e7c82 */ /* 0x000fe20008000000 */
[----:B------:R-:W-:Y:S01]  /*8d9f0*/  UMOV UR62, UR75 ;  /* 0x0000004b003e7c82 */ /* 0x000fe20008000000 */
[----:B------:R-:W-:Y:S01]  /*8da00*/  UMOV UR50, UR70 ;  /* 0x0000004600327c82 */ /* 0x000fe20008000000 */
[----:B------:R-:W1:Y:S01]  /*8da10*/  LDCU UR22, c[0x0][0x398] ;  /* 0x00007300ff1677ac */ /* 0x000e620008000800 */
[----:B--2---:R-:W-:Y:S01]  /*8da20*/  ISETP.GE.AND P0, PT, R10, UR57, PT ;  /* 0x000000390a007c0c */ /* 0x004fe2000bf06270 */
[----:B------:R-:W-:-:S04]  /*8da30*/  IMAD.WIDE R10, R5, 0x2, R44 ;  /* 0x00000002050a7825 */ /* 0x000fc800078e022c */
[----:B0-----:R-:W-:-:S04]  /*8da40*/  IMAD.WIDE R6, R5, 0x2, R46 ;  /* 0x0000000205067825 */ /* 0x001fc800078e022e */
[----:B------:R-:W-:Y:S01]  /*8da50*/  VIADD R4, R5, UR28 ;  /* 0x0000001c05047c36 */ /* 0x000fe20008000000 */
[----:B---3--:R-:W-:Y:S01]  /*8da60*/  PRMT R12, R60, 0x7632, R12 ;  /* 0x000076323c0c7816 */ /* 0x008fe2000000000c */
[----:B------:R0:W-:Y:S01]  /*8da70*/  @P4 STG.E.U16 desc[UR48][R8.64], R60 ;  /* 0x0000003c08004986 */ /* 0x0001e2000c101530 */
[----:B------:R-:W-:Y:S01]  /*8da80*/  UMOV UR57, UR73 ;  /* 0x0000004900397c82 */ /* 0x000fe20008000000 */
[----:B------:R-:W-:Y:S01]  /*8da90*/  ISETP.LT.AND P5, PT, R55, UR72, !P0 ;  /* 0x0000004837007c0c */ /* 0x000fe2000c7a1270 */
[----:B------:R-:W2:Y:S01]  /*8daa0*/  LDCU.64 UR72, c[0x0][0x398] ;  /* 0x00007300ff4877ac */ /* 0x000ea20008000a00 */
[----:B------:R-:W-:Y:S01]  /*8dab0*/  ISETP.LT.AND P3, PT, R53, UR16, !P0 ;  /* 0x0000001035007c0c */ /* 0x000fe2000c761270 */
[----:B------:R-:W-:Y:S01]  /*8dac0*/  UMOV UR54, UR20 ;  /* 0x0000001400367c82 */ /* 0x000fe20008000000 */
[----:B------:R-:W-:Y:S01]  /*8dad0*/  UMOV UR24, UR14 ;  /* 0x0000000e00187c82 */ /* 0x000fe20008000000 */
[----:B------:R-:W-:Y:S01]  /*8dae0*/  UMOV UR32, UR62 ;  /* 0x0000003e00207c82 */ /* 0x000fe20008000000 */
[----:B------:R-:W3:Y:S01]  /*8daf0*/  LDCU UR75, c[0x0][0x398] ;  /* 0x00007300ff4b77ac */ /* 0x000ee20008000800 */
[----:B0-----:R-:W2:Y:S01]  /*8db00*/  LDL.LU R60, [R1+0x1b4] ;  /* 0x0001b400013c7983 */ /* 0x001ea20000300800 */
[----:B------:R-:W-:Y:S01]  /*8db10*/  UMOV UR26, UR50 ;  /* 0x00000032001a7c82 */ /* 0x000fe20008000000 */
[----:B------:R-:W0:Y:S02]  /*8db20*/  LDCU UR60, c[0x0][0x398] ;  /* 0x00007300ff3c77ac */ /* 0x000e240008000800 */
[----:B------:R-:W-:Y:S01]  /*8db30*/  @P1 STG.E.U16 desc[UR48][R10.64], R12 ;  /* 0x0000000c0a001986 */ /* 0x000fe2000c101530 */
[----:B------:R-:W-:Y:S01]  /*8db40*/  ISETP.LT.AND P1, PT, R59, UR30, !P0 ;  /* 0x0000001e3b007c0c */ /* 0x000fe2000c721270 */
[----:B------:R-:W-:Y:S01]  /*8db50*/  IMAD.WIDE R8, R5, 0x2, R48 ;  /* 0x0000000205087825 */ /* 0x000fe200078e0230 */
[----:B------:R-:W-:Y:S01]  /*8db60*/  PRMT R5, R51, 0x7632, R5 ;  /* 0x0000763233057816 */ /* 0x000fe20000000005 */
[----:B------:R0:W-:Y:S01]  /*8db70*/  @P2 STG.E.U16 desc[UR48][R6.64], R51 ;  /* 0x0000003306002986 */ /* 0x0001e2000c101530 */
[----:B------:R-:W-:Y:S01]  /*8db80*/  ISETP.LT.AND P4, PT, R50, UR34, !P0 ;  /* 0x0000002232007c0c */ /* 0x000fe2000c781270 */
[----:B------:R-:W-:Y:S01]  /*8db90*/  UMOV UR20, UR46 ;  /* 0x0000002e00147c82 */ /* 0x000fe20008000000 */
[----:B------:R-:W1:Y:S01]  /*8dba0*/  LDCU UR14, c[0x0][0x398] ;  /* 0x00007300ff0e77ac */ /* 0x000e620008000800 */
[----:B------:R-:W3:Y:S01]  /*8dbb0*/  LDL.LU R52, [R1+0x1a4] ;  /* 0x0001a40001347983 */ /* 0x000ee20000300800 */
[----:B------:R-:W1:Y:S03]  /*8dbc0*/  LDCU UR50, c[0x0][0x398] ;  /* 0x00007300ff3277ac */ /* 0x000e660008000800 */
[----:B------:R1:W-:Y:S01]  /*8dbd0*/  @P6 STG.E.U16 desc[UR48][R8.64], R5 ;  /* 0x0000000508006986 */ /* 0x0003e2000c101530 */
[----:B------:R-:W2:Y:S01]  /*8dbe0*/  LDCU UR70, c[0x0][0x398] ;  /* 0x00007300ff4677ac */ /* 0x000ea20008000800 */
[----:B0-----:R-:W-:Y:S01]  /*8dbf0*/  IMAD.WIDE R6, R4, 0x2, R2 ;  /* 0x0000000204067825 */ /* 0x001fe200078e0202 */
[----:B------:R-:W-:Y:S01]  /*8dc00*/  ISETP.LT.AND P2, PT, R61, UR6, !P0 ;  /* 0x000000063d007c0c */ /* 0x000fe2000c741270 */
[----:B------:R-:W0:Y:S03]  /*8dc10*/  LDCU UR46, c[0x0][0x398] ;  /* 0x00007300ff2e77ac */ /* 0x000e260008000800 */
[----:B----4-:R4:W-:Y:S01]  /*8dc20*/  @P1 STG.E.U16 desc[UR48][R6.64], R57 ;  /* 0x0000003906001986 */ /* 0x0109e2000c101530 */
[----:B------:R-:W0:Y:S01]  /*8dc30*/  LDCU UR62, c[0x0][0x398] ;  /* 0x00007300ff3e77ac */ /* 0x000e220008000800 */
[----:B-1----:R-:W-:-:S02]  /*8dc40*/  PRMT R5, R57, 0x7632, R5 ;  /* 0x0000763239057816 */ /* 0x002fc40000000005 */
[----:B------:R-:W-:Y:S01]  /*8dc50*/  ISETP.LT.AND P6, PT, R54, UR10, !P0 ;  /* 0x0000000a36007c0c */ /* 0x000fe2000c7c1270 */
[C---:B------:R-:W-:Y:S01]  /*8dc60*/  IMAD.WIDE R8, R4.reuse, 0x2, R20 ;  /* 0x0000000204087825 */ /* 0x040fe200078e0214 */
[----:B------:R-:W1:Y:S01]  /*8dc70*/  LDCU UR77, c[0x0][0x3b8] ;  /* 0x00007700ff4d77ac */ /* 0x000e620008000800 */
[----:B------:R-:W0:Y:S01]  /*8dc80*/  LDCU UR16, c[0x0][0x398] ;  /* 0x00007300ff1077ac */ /* 0x000e220008000800 */
[----:B----4-:R-:W4:Y:S01]  /*8dc90*/  LDL.LU R57, [R1+0x194] ;  /* 0x0001940001397983 */ /* 0x010f220000300800 */
[----:B------:R-:W-:Y:S01]  /*8dca0*/  IMAD.WIDE R6, R4, 0x2, R22 ;  /* 0x0000000204067825 */ /* 0x000fe200078e0216 */
[----:B------:R-:W-:Y:S01]  /*8dcb0*/  ISETP.LT.AND P1, PT, R56, UR8, !P0 ;  /* 0x0000000838007c0c */ /* 0x000fe2000c721270 */
[----:B------:R-:W0:Y:S01]  /*8dcc0*/  LDCU UR28, c[0x0][0x398] ;  /* 0x00007300ff1c77ac */ /* 0x000e220008000800 */
[----:B------:R0:W-:Y:S01]  /*8dcd0*/  @P4 STG.E.U16 desc[UR48][R8.64], R5 ;  /* 0x0000000508004986 */ /* 0x0001e2000c101530 */
[----:B------:R-:W-:Y:S02]  /*8dce0*/  ISETP.LT.AND P0, PT, R58, UR18, !P0 ;  /* 0x000000123a007c0c */ /* 0x000fe4000c701270 */
[----:B--2---:R-:W-:-:S02]  /*8dcf0*/  PRMT R10, R60, 0x7632, R10 ;  /* 0x000076323c0a7816 */ /* 0x004fc4000000000a */
[----:B------:R2:W-:Y:S01]  /*8dd00*/  @P6 STG.E.U16 desc[UR48][R6.64], R60 ;  /* 0x0000003c06006986 */ /* 0x0005e2000c101530 */
[----:B0-----:R-:W-:Y:S01]  /*8dd10*/  VIADD R5, R0, 0x1b ;  /* 0x0000001b00057836 */ /* 0x001fe20000000000 */
[----:B------:R-:W-:Y:S01]  /*8dd20*/  UMOV UR34, UR32 ;  /* 0x0000002000227c82 */ /* 0x000fe20008000000 */
[C---:B------:R-:W-:Y:S01]  /*8dd30*/  IMAD.WIDE R8, R4.reuse, 0x2, R24 ;  /* 0x0000000204087825 */ /* 0x040fe200078e0218 */
[----:B------:R-:W0:Y:S01]  /*8dd40*/  LDCU UR18, c[0x0][0x398] ;  /* 0x00007300ff1277ac */ /* 0x000e220008000800 */
[----:B------:R-:W0:Y:S01]  /*8dd50*/  LDCU UR10, c[0x0][0x398] ;  /* 0x00007300ff0a77ac */ /* 0x000e220008000800 */
[----:B--2---:R-:W2:Y:S01]  /*8dd60*/  LDL.LU R60, [R1+0x184] ;  /* 0x00018400013c7983 */ /* 0x004ea20000300800 */
[----:B------:R-:W-:Y:S01]  /*8dd70*/  IMAD.WIDE R6, R4, 0x2, R26 ;  /* 0x0000000204067825 */ /* 0x000fe200078e021a */
[----:B------:R-:W-:Y:S01]  /*8dd80*/  ISETP.GE.AND P4, PT, R5, UR73, PT ;  /* 0x0000004905007c0c */ /* 0x000fe2000bf86270 */
[----:B------:R-:W0:Y:S01]  /*8dd90*/  LDCU UR6, c[0x0][0x398] ;  /* 0x00007300ff0677ac */ /* 0x000e220008000800 */
[----:B------:R1:W-:Y:S01]  /*8dda0*/  @P5 STG.E.U16 desc[UR48][R8.64], R10 ;  /* 0x0000000a08005986 */ /* 0x0003e2000c101530 */
[----:B---3--:R-:W-:Y:S01]  /*8ddb0*/  PRMT R5, R52, 0x7632, R5 ;  /* 0x0000763234057816 */ /* 0x008fe20000000005 */
[----:B------:R-:W3:Y:S02]  /*8ddc0*/  LDCU UR8, c[0x0][0x398] ;  /* 0x00007300ff0877ac */ /* 0x000ee40008000800 */
[----:B------:R0:W-:Y:S01]  /*8ddd0*/  @P3 STG.E.U16 desc[UR48][R6.64], R52 ;  /* 0x0000003406003986 */ /* 0x0001e2000c101530 */
[----:B------:R-:W2:Y:S01]  /*8dde0*/  LDCU UR32, c[0x0][0x398] ;  /* 0x00007300ff2077ac */ /* 0x000ea20008000800 */
[----:B------:R-:W2:Y:S01]  /*8ddf0*/  LDCU UR30, c[0x0][0x398] ;  /* 0x00007300ff1e77ac */ /* 0x000ea20008000800 */
[----:B-1----:R-:W-:-:S04]  /*8de00*/  IMAD.WIDE R8, R4, 0x2, R44 ;  /* 0x0000000204087825 */ /* 0x002fc800078e022c */
[----:B------:R-:W-:Y:S01]  /*8de10*/  IMAD.WIDE R10, R4, 0x2, R46 ;  /* 0x00000002040a7825 */ /* 0x000fe200078e022e */
[----:B0-----:R-:W3:Y:S04]  /*8de20*/  LDL.LU R52, [R1+0x174] ;  /* 0x0001740001347983 */ /* 0x001ee80000300800 */
[----:B------:R0:W-:Y:S04]  /*8de30*/  @P1 STG.E.U16 desc[UR48][R8.64], R5 ;  /* 0x0000000508001986 */ /* 0x0001e8000c101530 */
[----:B----4-:R1:W-:Y:S01]  /*8de40*/  @P0 STG.E.U16 desc[UR48][R10.64], R57 ;  /* 0x000000390a000986 */ /* 0x0103e2000c101530 */
[----:B0-----:R-:W-:-:S03]  /*8de50*/  PRMT R8, R57, 0x7632, R8 ;  /* 0x0000763239087816 */ /* 0x001fc60000000008 */
[----:B-1----:R-:W4:Y:S01]  /*8de60*/  LDL.LU R57, [R1+0x164] ;  /* 0x0001640001397983 */ /* 0x002f220000300800 */
[----:B------:R-:W-:Y:S01]  /*8de70*/  ISETP.LT.AND P0, PT, R59, UR40, !P4 ;  /* 0x000000283b007c0c */ /* 0x000fe2000e701270 */
[----:B------:R-:W-:Y:S01]  /*8de80*/  VIADD R10, R4, UR38 ;  /* 0x00000026040a7c36 */ /* 0x000fe20008000000 */
[----:B------:R-:W-:Y:S01]  /*8de90*/  ISETP.LT.AND P1, PT, R50, UR12, !P4 ;  /* 0x0000000c32007c0c */ /* 0x000fe2000e721270 */
[----:B------:R-:W-:Y:S01]  /*8dea0*/  IMAD.WIDE R4, R4, 0x2, R48 ;  /* 0x0000000204047825 */ /* 0x000fe200078e0230 */
[----:B------:R-:W-:Y:S01]  /*8deb0*/  ISETP.LT.AND P5, PT, R55, UR66, !P4 ;  /* 0x0000004237007c0c */ /* 0x000fe2000e7a1270 */
[----:B------:R-:W0:Y:S02]  /*8dec0*/  LDCU UR38, c[0x0][0x398] ;  /* 0x00007300ff2677ac */ /* 0x000e240008000800 */
[----:B------:R-:W-:Y:S01]  /*8ded0*/  IMAD.WIDE R6, R10, 0x2, R2 ;  /* 0x000000020a067825 */ /* 0x000fe200078e0202 */
[----:B------:R1:W-:Y:S01]  /*8dee0*/  @P2 STG.E.U16 desc[UR48][R4.64], R8 ;  /* 0x0000000804002986 */ /* 0x0003e2000c101530 */
[----:B------:R-:W-:-:S02]  /*8def0*/  ISETP.LT.AND P2, PT, R54, UR5, !P4 ;  /* 0x0000000536007c0c */ /* 0x000fc4000e741270 */
[----:B------:R-:W-:Y:S01]  /*8df00*/  ISETP.LT.AND P3, PT, R53, UR57, !P4 ;  /* 0x0000003935007c0c */ /* 0x000fe2000e761270 */
[----:B------:R-:W-:Y:S01]  /*8df10*/  UMOV UR40, UR67 ;  /* 0x0000004300287c82 */ /* 0x000fe20008000000 */
[----:B------:R-:W0:Y:S01]  /*8df20*/  LDCU.64 UR66, c[0x0][0x398] ;  /* 0x00007300ff4277ac */ /* 0x000e220008000a00 */
[----:B------:R-:W-:Y:S01]  /*8df30*/  ISETP.LT.AND P6, PT, R61, UR36, !P4 ;  /* 0x000000243d007c0c */ /* 0x000fe2000e7c1270 */
[----:B------:R-:W-:Y:S01]  /*8df40*/  VIADD R9, R0, 0x1c ;  /* 0x0000001c00097836 */ /* 0x000fe20000000000 */
[----:B------:R-:W-:Y:S01]  /*8df50*/  UMOV UR73, UR26 ;  /* 0x0000001a00497c82 */ /* 0x000fe20008000000 */
[----:B------:R-:W0:Y:S01]  /*8df60*/  LDCU UR12, c[0x0][0x398] ;  /* 0x00007300ff0c77ac */ /* 0x000e220008000800 */
[----:B-1----:R-:W-:Y:S01]  /*8df70*/  IMAD.WIDE R4, R10, 0x2, R20 ;  /* 0x000000020a047825 */ /* 0x002fe200078e0214 */
[----:B--2---:R1:W-:Y:S01]  /*8df80*/  @P0 STG.E.U16 desc[UR48][R6.64], R60 ;  /* 0x0000003c06000986 */ /* 0x0043e2000c101530 */
[----:B------:R-:W-:-:S03]  /*8df90*/  PRMT R8, R60, 0x7632, R8 ;  /* 0x000076323c087816 */ /* 0x000fc60000000008 */
[----:B-1----:R-:W2:Y:S01]  /*8dfa0*/  LDL.LU R60, [R1+0x154] ;  /* 0x00015400013c7983 */ /* 0x002ea20000300800 */
[----:B------:R-:W-:-:S03]  /*8dfb0*/  IMAD.WIDE R6, R10, 0x2, R22 ;  /* 0x000000020a067825 */ /* 0x000fc600078e0216 */
[----:B------:R1:W-:Y:S04]  /*8dfc0*/  @P1 STG.E.U16 desc[UR48][R4.64], R8 ;  /* 0x0000000804001986 */ /* 0x0003e8000c101530 */
[----:B------:R-:W2:Y:S01]  /*8dfd0*/  LDL.LU R51, [R1+0x1c8] ;  /* 0x0001c80001337983 */ /* 0x000ea20000300800 */
[----:B---3--:R-:W-:-:S03]  /*8dfe0*/  PRMT R11, R52, 0x7632, R11 ;  /* 0x00007632340b7816 */ /* 0x008fc6000000000b */
[----:B------:R3:W-:Y:S01]  /*8dff0*/  @P2 STG.E.U16 desc[UR48][R6.64], R52 ;  /* 0x0000003406002986 */ /* 0x0007e2000c101530 */
[----:B-1----:R-:W-:-:S04]  /*8e000*/  IMAD.WIDE R4, R10, 0x2, R24 ;  /* 0x000000020a047825 */ /* 0x002fc800078e0218 */
[----:B---3--:R-:W-:Y:S01]  /*8e010*/  IMAD.WIDE R6, R10, 0x2, R26 ;  /* 0x000000020a067825 */ /* 0x008fe200078e021a */
[----:B------:R-:W-:Y:S01]  /*8e020*/  @P5 STG.E.U16 desc[UR48][R4.64], R11 ;  /* 0x0000000b04005986 */ /* 0x000fe2000c101530 */
[----:B----4-:R-:W-:-:S03]  /*8e030*/  PRMT R12, R57, 0x7632, R12 ;  /* 0x00007632390c7816 */ /* 0x010fc6000000000c */
[----:B------:R1:W-:Y:S04]  /*8e040*/  @P3 STG.E.U16 desc[UR48][R6.64], R57 ;  /* 0x0000003906003986 */ /* 0x0003e8000c101530 */
[----:B-1----:R-:W3:Y:S01]  /*8e050*/  LDL.LU R57, [R1+0x1b8] ;  /* 0x0001b80001397983 */ /* 0x002ee20000300800 */
[----:B------:R-:W-:Y:S02]  /*8e060*/  ISETP.LT.AND P0, PT, R56, UR74, !P4 ;  /* 0x0000004a38007c0c */ /* 0x000fe4000e701270 */
[----:B0-----:R-:W-:Y:S02]  /*8e070*/  ISETP.LT.AND P4, PT, R58, UR38, !P4 ;  /* 0x000000263a007c0c */ /* 0x001fe4000e781270 */
[----:B------:R-:W-:Y:S01]  /*8e080*/  ISETP.GE.AND P1, PT, R9, UR67, PT ;  /* 0x0000004309007c0c */ /* 0x000fe2000bf26270 */
[C---:B------:R-:W-:Y:S01]  /*8e090*/  IMAD.WIDE R8, R10.reuse, 0x2, R44 ;  /* 0x000000020a087825 */ /* 0x040fe200078e022c */
[----:B------:R-:W4:Y:S03]  /*8e0a0*/  LDL.LU R52, [R1+0x1a8] ;  /* 0x0001a80001347983 */ /* 0x000f260000300800 */
[----:B------:R-:W-:Y:S01]  /*8e0b0*/  IMAD.WIDE R4, R10, 0x2, R46 ;  /* 0x000000020a047825 */ /* 0x000fe200078e022e */
[----:B------:R-:W-:Y:S01]  /*8e0c0*/  UMOV UR57, UR24 ;  /* 0x0000001800397c82 */ /* 0x000fe20008000000 */
[----:B------:R-:W-:-:S02]  /*8e0d0*/  ISETP.LT.AND P5, PT, R61, UR58, !P1 ;  /* 0x0000003a3d007c0c */ /* 0x000fc4000cfa1270 */
[----:B------:R-:W-:Y:S01]  /*8e0e0*/  IMAD.WIDE R6, R10, 0x2, R48 ;  /* 0x000000020a067825 */ /* 0x000fe200078e0230 */
[----:B------:R2:W-:Y:S01]  /*8e0f0*/  @P0 STG.E.U16 desc[UR48][R8.64], R12 ;  /* 0x0000000c08000986 */ /* 0x0005e2000c101530 */
[----:B------:R-:W-:Y:S01]  /*8e100*/  UMOV UR58, UR57 ;  /* 0x00000039003a7c82 */ /* 0x000fe20008000000 */
[----:B------:R-:W0:Y:S01]  /*8e110*/  LDCU UR57, c[0x0][0x3b8] ;  /* 0x00007700ff3977ac */ /* 0x000e220008000800 */
[----:B------:R-:W-:Y:S02]  /*8e120*/  ISETP.LT.AND P3, PT, R59, UR46, !P1 ;  /* 0x0000002e3b007c0c */ /* 0x000fe4000cf61270 */
[----:B------:R-:W-:Y:S01]  /*8e130*/  ISETP.LT.AND P0, PT, R50, UR42, !P1 ;  /* 0x0000002a32007c0c */ /* 0x000fe2000cf01270 */
[----:B------:R-:W-:Y:S01]  /*8e140*/  UMOV UR36, UR44 ;  /* 0x0000002c00247c82 */ /* 0x000fe20008000000 */
[----:B------:R-:W-:Y:S01]  /*8e150*/  ISETP.LT.AND P2, PT, R53, UR56, !P1 ;  /* 0x0000003835007c0c */ /* 0x000fe2000cf41270 */
[----:B------:R-:W-:Y:S01]  /*8e160*/  UMOV UR74, UR40 ;  /* 0x00000028004a7c82 */ /* 0x000fe20008000000 */
[----:B------:R-:W-:Y:S01]  /*8e170*/  UMOV UR26, UR20 ;  /* 0x00000014001a7c82 */ /* 0x000fe20008000000 */
[----:B------:R-:W-:Y:S01]  /*8e180*/  UMOV UR5, UR54 ;  /* 0x0000003600057c82 */ /* 0x000fe20008000000 */
[----:B------:R-:W1:Y:S01]  /*8e190*/  LDCU UR24, c[0x0][0x3b8] ;  /* 0x00007700ff1877ac */ /* 0x000e620008000800 */
[----:B------:R-:W1:Y:S01]  /*8e1a0*/  LDCU UR38, c[0x0][0x3b8] ;  /* 0x00007700ff2677ac */ /* 0x000e620008000800 */
[----:B0-----:R-:W-:Y:S01]  /*8e1b0*/  VIADD R11, R10, UR57 ;  /* 0x000000390a0b7c36 */ /* 0x001fe20008000000 */
[----:B--2---:R-:W-:Y:S01]  /*8e1c0*/  PRMT R8, R60, 0x7632, R8 ;  /* 0x000076323c087816 */ /* 0x004fe20000000008 */
[----:B------:R0:W-:Y:S01]  /*8e1d0*/  @P4 STG.E.U16 desc[UR48][R4.64], R60 ;  /* 0x0000003c04004986 */ /* 0x0001e2000c101530 */
[----:B---3--:R-:W-:-:S03]  /*8e1e0*/  PRMT R9, R57, 0x7632, R9 ;  /* 0x0000763239097816 */ /* 0x008fc60000000009 */
[----:B0-----:R-:W2:Y:S01]  /*8e1f0*/  LDL.LU R60, [R1+0x198] ;  /* 0x00019800013c7983 */ /* 0x001ea20000300800 */
[----:B------:R-:W-:Y:S01]  /*8e200*/  IMAD.WIDE R4, R11, 0x2, R2 ;  /* 0x000000020b047825 */ /* 0x000fe200078e0202 */
[----:B------:R-:W-:Y:S01]  /*8e210*/  UMOV UR67, UR36 ;  /* 0x0000002400437c82 */ /* 0x000fe20008000000 */
[----:B------:R-:W-:Y:S01]  /*8e220*/  ISETP.LT.AND P4, PT, R55, UR68, !P1 ;  /* 0x0000004437007c0c */ /* 0x000fe2000cf81270 */
[----:B------:R0:W-:Y:S01]  /*8e230*/  @P6 STG.E.U16 desc[UR48][R6.64], R8 ;  /* 0x0000000806006986 */ /* 0x0001e2000c101530 */
[----:B------:R-:W-:Y:S01]  /*8e240*/  ISETP.LT.AND P6, PT, R54, UR64, !P1 ;  /* 0x0000004036007c0c */ /* 0x000fe2000cfc1270 */
[----:B------:R-:W3:Y:S02]  /*8e250*/  LDCU.64 UR56, c[0x0][0x398] ;  /* 0x00007300ff3877ac */ /* 0x000ee40008000a00 */
[----:B------:R1:W-:Y:S01]  /*8e260*/  @P3 STG.E.U16 desc[UR48][R4.64], R51 ;  /* 0x0000003304003986 */ /* 0x0003e2000c101530 */
[----:B----4-:R-:W-:Y:S01]  /*8e270*/  PRMT R10, R52, 0x7632, R10 ;  /* 0x00007632340a7816 */ /* 0x010fe2000000000a */
[----:B------:R-:W4:Y:S01]  /*8e280*/  LDCU UR20, c[0x0][0x398] ;  /* 0x00007300ff1477ac */ /* 0x000f220008000800 */
[----:B------:R-:W2:Y:S01]  /*8e290*/  LDCU UR54, c[0x0][0x398] ;  /* 0x00007300ff3677ac */ /* 0x000ea20008000800 */
[----:B0-----:R-:W-:Y:S01]  /*8e2a0*/  IMAD.WIDE R6, R11, 0x2, R20 ;  /* 0x000000020b067825 */ /* 0x001fe200078e0214 */
[----:B------:R-:W-:Y:S01]  /*8e2b0*/  PRMT R8, R51, 0x7632, R8 ;  /* 0x0000763233087816 */ /* 0x000fe20000000008 */
[----:B------:R-:W0:Y:S02]  /*8e2c0*/  LDCU UR40, c[0x0][0x398] ;  /* 0x00007300ff2877ac */ /* 0x000e240008000800 */
[----:B-1----:R-:W-:-:S02]  /*8e2d0*/  IMAD.WIDE R4, R11, 0x2, R22 ;  /* 0x000000020b047825 */ /* 0x002fc400078e0216 */
[----:B------:R-:W-:Y:S01]  /*8e2e0*/  @P0 STG.E.U16 desc[UR48][R6.64], R8 ;  /* 0x0000000806000986 */ /* 0x000fe2000c101530 */
[----:B------:R-:W1:Y:S03]  /*8e2f0*/  LDCU UR44, c[0x0][0x398] ;  /* 0x00007300ff2c77ac */ /* 0x000e660008000800 */
[----:B------:R0:W-:Y:S01]  /*8e300*/  @P6 STG.E.U16 desc[UR48][R4.64], R57 ;  /* 0x0000003904006986 */ /* 0x0001e2000c101530 */
[----:B------:R-:W1:Y:S01]  /*8e310*/  LDCU UR42, c[0x0][0x398] ;  /* 0x00007300ff2a77ac */ /* 0x000e620008000800 */
[----:B------:R-:W1:Y:S01]  /*8e320*/  LDCU UR46, c[0x0][0x398] ;  /* 0x00007300ff2e77ac */ /* 0x000e620008000800 */
[----:B------:R-:W1:Y:S01]  /*8e330*/  LDCU UR36, c[0x0][0x398] ;  /* 0x00007300ff2477ac */ /* 0x000e620008000800 */
[----:B0-----:R-:W4:Y:S01]  /*8e340*/  LDL.LU R57, [R1+0x188] ;  /* 0x0001880001397983 */ /* 0x001f220000300800 */
[----:B------:R-:W-:Y:S01]  /*8e350*/  UMOV UR68, UR67 ;  /* 0x0000004300447c82 */ /* 0x000fe20008000000 */
[----:B------:R-:W-:Y:S01]  /*8e360*/  UMOV UR67, UR34 ;  /* 0x0000002200437c82 */ /* 0x000fe20008000000 */
[----:B------:R-:W0:Y:S01]  /*8e370*/  LDCU UR34, c[0x0][0x398] ;  /* 0x00007300ff2277ac */ /* 0x000e220008000800 */
[----:B------:R-:W-:Y:S01]  /*8e380*/  ISETP.LT.AND P3, PT, R56, UR75, !P1 ;  /* 0x0000004b38007c0c */ /* 0x000fe2000cf61270 */
[C---:B------:R-:W-:Y:S01]  /*8e390*/  IMAD.WIDE R6, R11.reuse, 0x2, R24 ;  /* 0x000000020b067825 */ /* 0x040fe200078e0218 */
[----:B------:R-:W4:Y:S03]  /*8e3a0*/  LDL.LU R51, [R1+0x178] ;  /* 0x0001780001337983 */ /* 0x000f260000300800 */
[----:B------:R-:W-:Y:S01]  /*8e3b0*/  VIADD R8, R0, 0x1d ;  /* 0x0000001d00087836 */ /* 0x000fe20000000000 */
[----:B------:R1:W-:Y:S01]  /*8e3c0*/  @P4 STG.E.U16 desc[UR48][R6.64], R9 ;  /* 0x0000000906004986 */ /* 0x0003e2000c101530 */
[----:B------:R-:W-:-:S03]  /*8e3d0*/  IMAD.WIDE R4, R11, 0x2, R26 ;  /* 0x000000020b047825 */ /* 0x000fc600078e021a */
[----:B---3--:R-:W-:Y:S02]  /*8e3e0*/  ISETP.GE.AND P0, PT, R8, UR57, PT ;  /* 0x0000003908007c0c */ /* 0x008fe4000bf06270 */
[----:B0-----:R-:W-:Y:S01]  /*8e3f0*/  ISETP.LT.AND P1, PT, R58, UR34, !P1 ;  /* 0x000000223a007c0c */ /* 0x001fe2000cf21270 */
[C---:B-1----:R-:W-:Y:S01]  /*8e400*/  IMAD.WIDE R6, R11.reuse, 0x2, R44 ;  /* 0x000000020b067825 */ /* 0x042fe200078e022c */
[----:B------:R0:W-:Y:S03]  /*8e410*/  @P2 STG.E.U16 desc[UR48][R4.64], R52 ;  /* 0x0000003404002986 */ /* 0x0001e6000c101530 */
[----:B------:R-:W-:Y:S01]  /*8e420*/  IMAD.WIDE R8, R11, 0x2, R46 ;  /* 0x000000020b087825 */ /* 0x000fe200078e022e */
[----:B------:R1:W-:Y:S01]  /*8e430*/  @P3 STG.E.U16 desc[UR48][R6.64], R10 ;  /* 0x0000000a06003986 */ /* 0x0003e2000c101530 */
[----:B------:R-:W-:Y:S01]  /*8e440*/  ISETP.LT.AND P6, PT, R59, UR14, !P0 ;  /* 0x0000000e3b007c0c */ /* 0x000fe2000c7c1270 */
[----:B------:R-:W-:Y:S01]  /*8e450*/  UMOV UR64, UR74 ;  /* 0x0000004a00407c82 */ /* 0x000fe20008000000 */
[----:B------:R-:W-:Y:S01]  /*8e460*/  ISETP.LT.AND P4, PT, R50, UR50, !P0 ;  /* 0x0000003232007c0c */ /* 0x000fe2000c781270 */
[----:B------:R-:W-:Y:S01]  /*8e470*/  UMOV UR75, UR26 ;  /* 0x0000001a004b7c82 */ /* 0x000fe20008000000 */
[----:B------:R-:W3:Y:S01]  /*8e480*/  LDCU UR34, c[0x0][0x398] ;  /* 0x00007300ff2277ac */ /* 0x000ee20008000800 */
[----:B0-----:R-:W-:-:S04]  /*8e490*/  IMAD.WIDE R4, R11, 0x2, R48 ;  /* 0x000000020b047825 */ /* 0x001fc800078e0230 */
[----:B-1----:R-:W-:Y:S01]  /*8e4a0*/  VIADD R10, R11, UR76 ;  /* 0x0000004c0b0a7c36 */ /* 0x002fe20008000000 */
[----:B--2---:R0:W-:Y:S01]  /*8e4b0*/  @P1 STG.E.U16 desc[UR48][R8.64], R60 ;  /* 0x0000003c08001986 */ /* 0x0041e2000c101530 */
[----:B------:R-:W-:Y:S01]  /*8e4c0*/  ISETP.LT.AND P2, PT, R53, UR72, !P0 ;  /* 0x0000004835007c0c */ /* 0x000fe2000c741270 */
[----:B------:R-:W-:Y:S01]  /*8e4d0*/  UMOV UR57, UR64 ;  /* 0x0000004000397c82 */ /* 0x000fe20008000000 */
[----:B------:R-:W-:Y:S01]  /*8e4e0*/  ISETP.LT.AND P3, PT, R61, UR62, !P0 ;  /* 0x0000003e3d007c0c */ /* 0x000fe2000c761270 */
[----:B------:R-:W1:Y:S01]  /*8e4f0*/  LDCU UR26, c[0x0][0x398] ;  /* 0x00007300ff1a77ac */ /* 0x000e620008000800 */
[----:B------:R-:W-:Y:S01]  /*8e500*/  UMOV UR74, UR5 ;  /* 0x00000005004a7c82 */ /* 0x000fe20008000000 */
[----:B------:R-:W2:Y:S01]  /*8e510*/  LDCU UR76, c[0x0][0x398] ;  /* 0x00007300ff4c77ac */ /* 0x000ea20008000800 */
[----:B0-----:R-:W-:Y:S01]  /*8e520*/  PRMT R8, R60, 0x7632, R8 ;  /* 0x000076323c087816 */ /* 0x001fe20000000008 */
[----:B------:R-:W-:Y:S01]  /*8e530*/  IMAD.WIDE R6, R10, 0x2, R2 ;  /* 0x000000020a067825 */ /* 0x000fe200078e0202 */
[----:B------:R-:W2:Y:S01]  /*8e540*/  LDL.LU R60, [R1+0x168] ;  /* 0x00016800013c7983 */ /* 0x000ea20000300800 */
[----:B------:R-:W0:Y:S03]  /*8e550*/  LDCU UR14, c[0x0][0x398] ;  /* 0x00007300ff0e77ac */ /* 0x000e260008000800 */
[----:B------:R-:W3:Y:S01]  /*8e560*/  LDL.LU R52, [R1+0x158] ;  /* 0x0001580001347983 */ /* 0x000ee20000300800 */
[----:B------:R-:W0:Y:S03]  /*8e570*/  LDCU UR50, c[0x0][0x398] ;  /* 0x00007300ff3277ac */ /* 0x000e260008000800 */
[----:B------:R0:W-:Y:S01]  /*8e580*/  @P5 STG.E.U16 desc[UR48][R4.64], R8 ;  /* 0x0000000804005986 */ /* 0x0001e2000c101530 */
[----:B----4-:R-:W-:-:S03]  /*8e590*/  PRMT R11, R51, 0x7632, R11 ;  /* 0x00007632330b7816 */ /* 0x010fc6000000000b */
[----:B------:R4:W-:Y:S01]  /*8e5a0*/  @P6 STG.E.U16 desc[UR48][R6.64], R57 ;  /* 0x0000003906006986 */ /* 0x0009e2000c101530 */
[----:B0-----:R-:W-:Y:S01]  /*8e5b0*/  PRMT R8, R57, 0x7632, R8 ;  /* 0x0000763239087816 */ /* 0x001fe20000000008 */
[----:B------:R-:W-:Y:S01]  /*8e5c0*/  UMOV UR64, UR68 ;  /* 0x0000004400407c82 */ /* 0x000fe20008000000 */
[----:B------:R-:W-:Y:S01]  /*8e5d0*/  ISETP.LT.AND P1, PT, R56, UR52, !P0 ;  /* 0x0000003438007c0c */ /* 0x000fe2000c721270 */
[----:B------:R-:W-:Y:S01]  /*8e5e0*/  VIADD R9, R0, 0x1e ;  /* 0x0000001e00097836 */ /* 0x000fe20000000000 */
[----:B------:R-:W0:Y:S01]  /*8e5f0*/  LDCU UR5, c[0x0][0x398] ;  /* 0x00007300ff0577ac */ /* 0x000e220008000800 */
[----:B------:R-:W0:Y:S01]  /*8e600*/  LDCU UR62, c[0x0][0x398] ;  /* 0x00007300ff3e77ac */ /* 0x000e220008000800 */
[----:B----4-:R-:W4:Y:S01]  /*8e610*/  LDL.LU R57, [R1+0x1cc] ;  /* 0x0001cc0001397983 */ /* 0x010f220000300800 */
[----:B------:R-:W-:Y:S02]  /*8e620*/  ISETP.LT.AND P5, PT, R54, UR60, !P0 ;  /* 0x0000003c36007c0c */ /* 0x000fe4000c7a1270 */
[----:B------:R-:W-:Y:S01]  /*8e630*/  ISETP.LT.AND P6, PT, R55, UR70, !P0 ;  /* 0x0000004637007c0c */ /* 0x000fe2000c7c1270 */
[----:B------:R-:W-:-:S04]  /*8e640*/  IMAD.WIDE R4, R10, 0x2, R20 ;  /* 0x000000020a047825 */ /* 0x000fc800078e0214 */
[C---:B------:R-:W-:Y:S01]  /*8e650*/  IMAD.WIDE R6, R10.reuse, 0x2, R22 ;  /* 0x000000020a067825 */ /* 0x040fe200078e0216 */
[----:B------:R0:W-:Y:S01]  /*8e660*/  @P4 STG.E.U16 desc[UR48][R4.64], R8 ;  /* 0x0000000804004986 */ /* 0x0001e2000c101530 */
[----:B------:R-:W-:Y:S01]  /*8e670*/  UMOV UR68, UR58 ;  /* 0x0000003a00447c82 */ /* 0x000fe20008000000 */
[----:B------:R-:W1:Y:S03]  /*8e680*/  LDCU UR52, c[0x0][0x398] ;  /* 0x00007300ff3477ac */ /* 0x000e660008000800 */
[----:B------:R1:W-:Y:S01]  /*8e690*/  @P5 STG.E.U16 desc[UR48][R6.64], R51 ;  /* 0x0000003306005986 */ /* 0x0003e2000c101530 */
[----:B0-----:R-:W-:-:S04]  /*8e6a0*/  IMAD.WIDE R4, R10, 0x2, R24 ;  /* 0x000000020a047825 */ /* 0x001fc800078e0218 */
[----:B-1----:R-:W-:Y:S01]  /*8e6b0*/  IMAD.WIDE R6, R10, 0x2, R26 ;  /* 0x000000020a067825 */ /* 0x002fe200078e021a */
[----:B------:R0:W-:Y:S01]  /*8e6c0*/  @P6 STG.E.U16 desc[UR48][R4.64], R11 ;  /* 0x0000000b04006986 */ /* 0x0001e2000c101530 */
[----:B------:R-:W-:Y:S01]  /*8e6d0*/  UMOV UR58, UR73 ;  /* 0x00000049003a7c82 */ /* 0x000fe20008000000 */
[----:B------:R-:W1:Y:S01]  /*8e6e0*/  LDCU.64 UR72, c[0x0][0x398] ;  /* 0x00007300ff4877ac */ /* 0x000e620008000a00 */
[----:B------:R-:W-:Y:S01]  /*8e6f0*/  ISETP.LT.AND P0, PT, R58, UR52, !P0 ;  /* 0x000000343a007c0c */ /* 0x000fe2000c701270 */
[----:B0-----:R-:W-:-:S04]  /*8e700*/  IMAD.WIDE R4, R10, 0x2, R46 ;  /* 0x000000020a047825 */ /* 0x001fc800078e022e */
[----:B------:R-:W-:Y:S01]  /*8e710*/  VIADD R11, R10, UR77 ;  /* 0x0000004d0a0b7c36 */ /* 0x000fe20008000000 */
[----:B--2---:R-:W-:Y:S01]  /*8e720*/  PRMT R12, R60, 0x7632, R12 ;  /* 0x000076323c0c7816 */ /* 0x004fe2000000000c */
[----:B------:R0:W-:Y:S01]  /*8e730*/  @P2 STG.E.U16 desc[UR48][R6.64], R60 ;  /* 0x0000003c06002986 */ /* 0x0001e2000c101530 */
[----:B-1----:R-:W-:Y:S01]  /*8e740*/  ISETP.GE.AND P4, PT, R9, UR73, PT ;  /* 0x0000004909007c0c */ /* 0x002fe2000bf86270 */
[----:B------:R-:W-:Y:S01]  /*8e750*/  UMOV UR70, UR64 ;  /* 0x0000004000467c82 */ /* 0x000fe20008000000 */
[----:B------:R-:W-:Y:S01]  /*8e760*/  UMOV UR60, UR58 ;  /* 0x0000003a003c7c82 */ /* 0x000fe20008000000 */
[----:B------:R-:W1:Y:S01]  /*8e770*/  LDCU UR52, c[0x0][0x398] ;  /* 0x00007300ff3477ac */ /* 0x000e620008000800 */
[----:B------:R-:W2:Y:S01]  /*8e780*/  LDCU UR77, c[0x0][0x398] ;  /* 0x00007300ff4d77ac */ /* 0x000ea20008000800 */
[----:B0-----:R-:W2:Y:S01]  /*8e790*/  LDL.LU R60, [R1+0x1bc] ;  /* 0x0001bc00013c7983 */ /* 0x001ea20000300800 */
[----:B------:R-:W-:Y:S01]  /*8e7a0*/  ISETP.LT.AND P6, PT, R59, UR20, !P4 ;  /* 0x000000143b007c0c */ /* 0x000fe2000e7c1270 */
[----:B------:R-:W-:-:S04]  /*8e7b0*/  IMAD.WIDE R8, R10, 0x2, R44 ;  /* 0x000000020a087825 */ /* 0x000fc800078e022c */
[----:B------:R-:W-:Y:S01]  /*8e7c0*/  IMAD.WIDE R6, R10, 0x2, R48 ;  /* 0x000000020a067825 */ /* 0x000fe200078e0230 */
[----:B------:R0:W-:Y:S01]  /*8e7d0*/  @P1 STG.E.U16 desc[UR48][R8.64], R12 ;  /* 0x0000000c08001986 */ /* 0x0001e2000c101530 */
[----:B------:R-:W-:Y:S01]  /*8e7e0*/  ISETP.LT.AND P5, PT, R53, UR66, !P4 ;  /* 0x0000004235007c0c */ /* 0x000fe2000e7a1270 */
[----:B------:R-:W-:Y:S01]  /*8e7f0*/  UMOV UR64, UR67 ;  /* 0x0000004300407c82 */ /* 0x000fe20008000000 */
[----:B------:R-:W-:Y:S01]  /*8e800*/  ISETP.LT.AND P2, PT, R61, UR16, !P4 ;  /* 0x000000103d007c0c */ /* 0x000fe2000e741270 */
[----:B---3--:R3:W-:Y:S01]  /*8e810*/  @P0 STG.E.U16 desc[UR48][R4.64], R52 ;  /* 0x0000003404000986 */ /* 0x0087e2000c101530 */
[----:B------:R-:W-:Y:S01]  /*8e820*/  UMOV UR73, UR68 ;  /* 0x0000004400497c82 */ /* 0x000fe20008000000 */
[----:B------:R-:W1:Y:S01]  /*8e830*/  LDCU UR58, c[0x0][0x398] ;  /* 0x00007300ff3a77ac */ /* 0x000e620008000800 */
[----:B0-----:R-:W-:Y:S01]  /*8e840*/  PRMT R8, R52, 0x7632, R8 ;  /* 0x0000763234087816 */ /* 0x001fe20000000008 */
[----:B------:R-:W0:Y:S01]  /*8e850*/  LDCU.64 UR66, c[0x0][0x398] ;  /* 0x00007300ff4277ac */ /* 0x000e220008000a00 */
[----:B---3--:R-:W3:Y:S01]  /*8e860*/  LDL.LU R52, [R1+0x1ac] ;  /* 0x0001ac0001347983 */ /* 0x008ee20000300800 */
[----:B------:R-:W-:-:S03]  /*8e870*/  IMAD.WIDE R4, R11, 0x2, R2 ;  /* 0x000000020b047825 */ /* 0x000fc600078e0202 */
[----:B------:R0:W-:Y:S04]  /*8e880*/  @P3 STG.E.U16 desc[UR48][R6.64], R8 ;  /* 0x0000000806003986 */ /* 0x0001e8000c101530 */
[----:B----4-:R4:W-:Y:S01]  /*8e890*/  @P6 STG.E.U16 desc[UR48][R4.64], R57 ;  /* 0x0000003904006986 */ /* 0x0109e2000c101530 */
[----:B0-----:R-:W-:-:S03]  /*8e8a0*/  PRMT R8, R57, 0x7632, R8 ;  /* 0x0000763239087816 */ /* 0x001fc60000000008 */
[----:B----4-:R-:W4:Y:S01]  /*8e8b0*/  LDL.LU R57, [R1+0x19c] ;  /* 0x00019c0001397983 */ /* 0x010f220000300800 */
[----:B------:R-:W-:Y:S02]  /*8e8c0*/  ISETP.LT.AND P1, PT, R50, UR22, !P4 ;  /* 0x0000001632007c0c */ /* 0x000fe4000e721270 */
[----:B------:R-:W-:Y:S01]  /*8e8d0*/  ISETP.LT.AND P3, PT, R54, UR18, !P4 ;  /* 0x0000001236007c0c */ /* 0x000fe2000e761270 */
[----:B------:R-:W-:-:S04]  /*8e8e0*/  IMAD.WIDE R6, R11, 0x2, R20 ;  /* 0x000000020b067825 */ /* 0x000fc800078e0214 */
[----:B------:R-:W-:Y:S01]  /*8e8f0*/  IMAD.WIDE R4, R11, 0x2, R22 ;  /* 0x000000020b047825 */ /* 0x000fe200078e0216 */
[----:B------:R-:W-:Y:S02]  /*8e900*/  ISETP.LT.AND P6, PT, R55, UR10, !P4 ;  /* 0x0000000a37007c0c */ /* 0x000fe4000e7c1270 */
[----:B------:R-:W-:Y:S01]  /*8e910*/  ISETP.LT.AND P0, PT, R58, UR6, !P4 ;  /* 0x000000063a007c0c */ /* 0x000fe2000e701270 */
[----:B------:R-:W-:Y:S01]  /*8e920*/  VIADD R9, R0, 0x1f ;  /* 0x0000001f00097836 */ /* 0x000fe20000000000 */
[----:B--2---:R-:W-:Y:S01]  /*8e930*/  PRMT R10, R60, 0x7632, R10 ;  /* 0x000076323c0a7816 */ /* 0x004fe2000000000a */
[----:B------:R0:W-:Y:S01]  /*8e940*/  @P1 STG.E.U16 desc[UR48][R6.64], R8 ;  /* 0x0000000806001986 */ /* 0x0001e2000c101530 */
[----:B------:R-:W-:Y:S01]  /*8e950*/  UMOV UR20, UR57 ;  /* 0x0000003900147c82 */ /* 0x000fe20008000000 */
[----:B------:R-:W2:Y:S02]  /*8e960*/  LDCU UR6, c[0x0][0x398] ;  /* 0x00007300ff0677ac */ /* 0x000ea40008000800 */
[----:B------:R1:W-:Y:S01]  /*8e970*/  @P3 STG.E.U16 desc[UR48][R4.64], R60 ;  /* 0x0000003c04003986 */ /* 0x0003e2000c101530 */
[----:B------:R-:W-:Y:S01]  /*8e980*/  UMOV UR16, UR70 ;  /* 0x0000004600107c82 */ /* 0x000fe20008000000 */
[----:B------:R-:W-:Y:S01]  /*8e990*/  ISETP.LT.AND P4, PT, R56, UR8, !P4 ;  /* 0x0000000838007c0c */ /* 0x000fe2000e781270 */
[----:B------:R-:W2:Y:S01]  /*8e9a0*/  LDCU UR8, c[0x0][0x398] ;  /* 0x00007300ff0877ac */ /* 0x000ea20008000800 */
[----:B0-----:R-:W-:Y:S01]  /*8e9b0*/  IMAD.WIDE R6, R11, 0x2, R26 ;  /* 0x000000020b067825 */ /* 0x001fe200078e021a */
[----:B------:R-:W-:Y:S01]  /*8e9c0*/  ISETP.GE.AND P1, PT, R9, UR67, PT ;  /* 0x0000004309007c0c */ /* 0x000fe2000bf26270 */
[----:B------:R-:W0:Y:S01]  /*8e9d0*/  LDCU UR70, c[0x0][0x398] ;  /* 0x00007300ff4677ac */ /* 0x000e220008000800 */
[----:B-1----:R-:W2:Y:S01]  /*8e9e0*/  LDL.LU R60, [R1+0x18c] ;  /* 0x00018c00013c7983 */ /* 0x002ea20000300800 */
[C---:B------:R-:W-:Y:S01]  /*8e9f0*/  IMAD.WIDE R4, R11.reuse, 0x2, R24 ;  /* 0x000000020b047825 */ /* 0x040fe200078e0218 */
[----:B------:R-:W-:Y:S01]  /*8ea00*/  UMOV UR68, UR74 ;  /* 0x0000004a00447c82 */ /* 0x000fe20008000000 */
[----:B------:R-:W1:Y:S01]  /*8ea10*/  LDCU UR10, c[0x0][0x398] ;  /* 0x00007300ff0a77ac */ /* 0x000e620008000800 */
[----:B------:R-:W2:Y:S01]  /*8ea20*/  LDL.LU R51, [R1+0x17c] ;  /* 0x00017c0001337983 */ /* 0x000ea20000300800 */
[----:B------:R-:W-:Y:S01]  /*8ea30*/  IMAD.WIDE R8, R11, 0x2, R44 ;  /* 0x000000020b087825 */ /* 0x000fe200078e022c */
[----:B---3--:R-:W-:Y:S01]  /*8ea40*/  PRMT R12, R52, 0x7632, R12 ;  /* 0x00007632340c7816 */ /* 0x008fe2000000000c */
[----:B------:R-:W-:Y:S01]  /*8ea50*/  UMOV UR67, UR20 ;  /* 0x0000001400437c82 */ /* 0x000fe20008000000 */
[----:B------:R3:W-:Y:S01]  /*8ea60*/  @P6 STG.E.U16 desc[UR48][R4.64], R10 ;  /* 0x0000000a04006986 */ /* 0x0007e2000c101530 */
[----:B------:R-:W-:Y:S01]  /*8ea70*/  ISETP.LT.AND P3, PT, R53, UR56, !P1 ;  /* 0x0000003835007c0c */ /* 0x000fe2000cf61270 */
[----:B------:R-:W0:Y:S02]  /*8ea80*/  LDCU.64 UR56, c[0x0][0x398] ;  /* 0x00007300ff3877ac */ /* 0x000e240008000a00 */
[----:B------:R1:W-:Y:S01]  /*8ea90*/  @P5 STG.E.U16 desc[UR48][R6.64], R52 ;  /* 0x0000003406005986 */ /* 0x0003e2000c101530 */
[----:B------:R-:W0:Y:S03]  /*8eaa0*/  LDCU UR74, c[0x0][0x398] ;  /* 0x00007300ff4a77ac */ /* 0x000e260008000800 */
[----:B------:R4:W-:Y:S01]  /*8eab0*/  @P4 STG.E.U16 desc[UR48][R8.64], R12 ;  /* 0x0000000c08004986 */ /* 0x0009e2000c101530 */
[----:B------:R-:W-:Y:S01]  /*8eac0*/  UMOV UR22, UR75 ;  /* 0x0000004b00167c82 */ /* 0x000fe20008000000 */
[----:B------:R-:W0:Y:S01]  /*8ead0*/  LDCU UR20, c[0x0][0x398] ;  /* 0x00007300ff1477ac */ /* 0x000e220008000800 */
[----:B---3--:R-:W-:Y:S01]  /*8eae0*/  IMAD.WIDE R4, R11, 0x2, R46 ;  /* 0x000000020b047825 */ /* 0x008fe200078e022e */
[----:B------:R-:W3:Y:S01]  /*8eaf0*/  LDCU UR18, c[0x0][0x398] ;  /* 0x00007300ff1277ac */ /* 0x000ee20008000800 */
[----:B-1----:R-:W3:Y:S01]  /*8eb00*/  LDL.LU R52, [R1+0x16c] ;  /* 0x00016c0001347983 */ /* 0x002ee20000300800 */
[----:B----4-:R-:W-:-:S03]  /*8eb10*/  PRMT R9, R57, 0x7632, R9 ;  /* 0x0000763239097816 */ /* 0x010fc60000000009 */
[----:B------:R1:W-:Y:S01]  /*8eb20*/  @P0 STG.E.U16 desc[UR48][R4.64], R57 ;  /* 0x0000003904000986 */ /* 0x0003e2000c101530 */
[----:B------:R-:W-:Y:S01]  /*8eb30*/  ISETP.LT.AND P4, PT, R59, UR54, !P1 ;  /* 0x000000363b007c0c */ /* 0x000fe2000cf81270 */
[----:B------:R-:W-:Y:S01]  /*8eb40*/  VIADD R8, R11, UR24 ;  /* 0x000000180b087c36 */ /* 0x000fe20008000000 */
[----:B------:R-:W-:Y:S01]  /*8eb50*/  ISETP.LT.AND P6, PT, R61, UR30, !P1 ;  /* 0x0000001e3d007c0c */ /* 0x000fe2000cfc1270 */
[----:B------:R-:W-:Y:S01]  /*8eb60*/  VIADD R10, R0, 0x20 ;  /* 0x00000020000a7836 */ /* 0x000fe20000000000 */
[----:B------:R-:W-:Y:S01]  /*8eb70*/  ISETP.LT.AND P5, PT, R58, UR44, !P1 ;  /* 0x0000002c3a007c0c */ /* 0x000fe2000cfa1270 */
[----:B------:R-:W4:Y:S01]  /*8eb80*/  LDCU UR75, c[0x0][0x398] ;  /* 0x00007300ff4b77ac */ /* 0x000f220008000800 */
[----:B-1----:R-:W4:Y:S01]  /*8eb90*/  LDL.LU R57, [R1+0x15c] ;  /* 0x00015c0001397983 */ /* 0x002f220000300800 */
[----:B------:R-:W-:-:S04]  /*8eba0*/  IMAD.WIDE R4, R11, 0x2, R48 ;  /* 0x000000020b047825 */ /* 0x000fc800078e0230 */
[----:B------:R-:W-:Y:S01]  /*8ebb0*/  IMAD.WIDE R6, R8, 0x2, R2 ;  /* 0x0000000208067825 */ /* 0x000fe200078e0202 */
[----:B------:R1:W-:Y:S01]  /*8ebc0*/  @P2 STG.E.U16 desc[UR48][R4.64], R9 ;  /* 0x0000000904002986 */ /* 0x0003e2000c101530 */
[----:B------:R-:W-:Y:S02]  /*8ebd0*/  ISETP.LT.AND P0, PT, R50, UR40, !P1 ;  /* 0x0000002832007c0c */ /* 0x000fe4000cf01270 */
[----:B------:R-:W-:Y:S01]  /*8ebe0*/  ISETP.LT.AND P2, PT, R54, UR32, !P1 ;  /* 0x0000002036007c0c */ /* 0x000fe2000cf41270 */
[----:B------:R-:W0:Y:S01]  /*8ebf0*/  LDCU UR32, c[0x0][0x398] ;  /* 0x00007300ff2077ac */ /* 0x000e220008000800 */
[----:B-1----:R-:W-:Y:S01]  /*8ec00*/  IMAD.WIDE R4, R8, 0x2, R20 ;  /* 0x0000000208047825 */ /* 0x002fe200078e0214 */
[----:B--2---:R1:W-:Y:S01]  /*8ec10*/  @P4 STG.E.U16 desc[UR48][R6.64], R60 ;  /* 0x0000003c06004986 */ /* 0x0043e2000c101530 */
[----:B------:R-:W-:-:S03]  /*8ec20*/  PRMT R9, R60, 0x7632, R9 ;  /* 0x000076323c097816 */ /* 0x000fc60000000009 */
[----:B-1----:R-:W2:Y:S01]  /*8ec30*/  LDL.LU R60, [R1+0x140] ;  /* 0x00014000013c7983 */ /* 0x002ea20000300800 */
[----:B------:R-:W-:Y:S01]  /*8ec40*/  ISETP.LT.AND P4, PT, R56, UR12, !P1 ;  /* 0x0000000c38007c0c */ /* 0x000fe2000cf81270 */
[----:B------:R-:W-:Y:S01]  /*8ec50*/  IMAD.WIDE R6, R8, 0x2, R22 ;  /* 0x0000000208067825 */ /* 0x000fe200078e0216 */
[----:B------:R-:W-:Y:S01]  /*8ec60*/  ISETP.LT.AND P1, PT, R55, UR28, !P1 ;  /* 0x0000001c37007c0c */ /* 0x000fe2000cf21270 */
[----:B------:R1:W-:Y:S01]  /*8ec70*/  @P0 STG.E.U16 desc[UR48][R4.64], R9 ;  /* 0x0000000904000986 */ /* 0x0003e2000c101530 */
[----:B---3--:R-:W-:-:S03]  /*8ec80*/  PRMT R12, R52, 0x7632, R12 ;  /* 0x00007632340c7816 */ /* 0x008fc6000000000c */
[----:B------:R3:W-:Y:S01]  /*8ec90*/  @P2 STG.E.U16 desc[UR48][R6.64], R51 ;  /* 0x0000003306002986 */ /* 0x0007e2000c101530 */
[----:B------:R-:W-:Y:S01]  /*8eca0*/  UMOV UR44, UR73 ;  /* 0x00000049002c7c82 */ /* 0x000fe20008000000 */
[----:B------:R-:W-:Y:S01]  /*8ecb0*/  UMOV UR54, UR60 ;  /* 0x0000003c00367c82 */ /* 0x000fe20008000000 */
[----:B-1----:R-:W-:Y:S01]  /*8ecc0*/  PRMT R9, R51, 0x7632, R9 ;  /* 0x0000763233097816 */ /* 0x002fe20000000009 */
[----:B------:R-:W-:Y:S01]  /*8ecd0*/  IMAD.WIDE R4, R8, 0x2, R24 ;  /* 0x0000000208047825 */ /* 0x000fe200078e0218 */
[----:B0-----:R-:W-:Y:S01]  /*8ece0*/  ISETP.GE.AND P0, PT, R10, UR57, PT ;  /* 0x000000390a007c0c */ /* 0x001fe2000bf06270 */
[----:B------:R-:W-:Y:S01]  /*8ecf0*/  UMOV UR24, UR64 ;  /* 0x0000004000187c82 */ /* 0x000fe20008000000 */
[----:B------:R-:W-:Y:S01]  /*8ed00*/  UMOV UR30, UR16 ;  /* 0x00000010001e7c82 */ /* 0x000fe20008000000 */
[----:B------:R-:W-:Y:S01]  /*8ed10*/  UMOV UR40, UR68 ;  /* 0x0000004400287c82 */ /* 0x000fe20008000000 */
[----:B------:R-:W0:Y:S01]  /*8ed20*/  LDCU UR60, c[0x0][0x398] ;  /* 0x00007300ff3c77ac */ /* 0x000e220008000800 */
[C---:B---3--:R-:W-:Y:S01]  /*8ed30*/  IMAD.WIDE R6, R8.reuse, 0x2, R26 ;  /* 0x0000000208067825 */ /* 0x048fe200078e021a */
[----:B------:R-:W3:Y:S01]  /*8ed40*/  LDL.LU R51, [R1+0x320] ;  /* 0x0003200001337983 */ /* 0x000ee20000300800 */
[----:B------:R-:W1:Y:S02]  /*8ed50*/  LDCU UR28, c[0x0][0x398] ;  /* 0x00007300ff1c77ac */ /* 0x000e640008000800 */
[C---:B------:R-:W-:Y:S01]  /*8ed60*/  IMAD.WIDE R10, R8.reuse, 0x2, R44 ;  /* 0x00000002080a7825 */ /* 0x040fe200078e022c */
[----:B------:R-:W-:Y:S01]  /*8ed70*/  @P1 STG.E.U16 desc[UR48][R4.64], R9 ;  /* 0x0000000904001986 */ /* 0x000fe2000c101530 */
[----:B------:R-:W-:Y:S01]  /*8ed80*/  ISETP.LT.AND P2, PT, R53, UR72, !P0 ;  /* 0x0000004835007c0c */ /* 0x000fe2000c741270 */
[----:B------:R-:W0:Y:S02]  /*8ed90*/  LDCU.64 UR72, c[0x0][0x398] ;  /* 0x00007300ff4877ac */ /* 0x000e240008000a00 */
[----:B------:R1:W-:Y:S01]  /*8eda0*/  @P3 STG.E.U16 desc[UR48][R6.64], R52 ;  /* 0x0000003406003986 */ /* 0x0003e2000c101530 */
[----:B------:R-:W-:Y:S01]  /*8edb0*/  UMOV UR57, UR24 ;  /* 0x0000001800397c82 */ /* 0x000fe20008000000 */
[----:B------:R-:W0:Y:S02]  /*8edc0*/  LDCU UR16, c[0x0][0x398] ;  /* 0x00007300ff1077ac */ /* 0x000e240008000800 */
[----:B------:R-:W-:Y:S01]  /*8edd0*/  @P4 STG.E.U16 desc[UR48][R10.64], R12 ;  /* 0x0000000c0a004986 */ /* 0x000fe2000c101530 */
[----:B------:R-:W0:Y:S01]  /*8ede0*/  LDCU UR64, c[0x0][0x398] ;  /* 0x00007300ff4077ac */ /* 0x000e220008000800 */
[----:B------:R-:W0:Y:S01]  /*8edf0*/  LDCU UR68, c[0x0][0x398] ;  /* 0x00007300ff4477ac */ /* 0x000e220008000800 */
[C---:B-1----:R-:W-:Y:S01]  /*8ee00*/  IMAD.WIDE R6, R8.reuse, 0x2, R46 ;  /* 0x0000000208067825 */ /* 0x042fe200078e022e */
[----:B------:R-:W2:Y:S01]  /*8ee10*/  LDL.LU R52, [R1+0x330] ;  /* 0x0003300001347983 */ /* 0x000ea20000300800 */
[----:B----4-:R-:W-:Y:S01]  /*8ee20*/  PRMT R5, R57, 0x7632, R5 ;  /* 0x0000763239057816 */ /* 0x010fe20000000005 */
[----:B------:R-:W1:Y:S02]  /*8ee30*/  LDCU UR12, c[0x0][0x3b8] ;  /* 0x00007700ff0c77ac */ /* 0x000e640008000800 */
[----:B------:R4:W-:Y:S01]  /*8ee40*/  @P5 STG.E.U16 desc[UR48][R6.64], R57 ;  /* 0x0000003906005986 */ /* 0x0009e2000c101530 */
[----:B------:R-:W-:Y:S01]  /*8ee50*/  ISETP.LT.AND P1, PT, R59, UR42, !P0 ;  /* 0x0000002a3b007c0c */ /* 0x000fe2000c721270 */
[C---:B------:R-:W-:Y:S01]  /*8ee60*/  VIADD R4, R8.reuse, UR38 ;  /* 0x0000002608047c36 */ /* 0x040fe20008000000 */
[----:B------:R-:W-:Y:S01]  /*8ee70*/  ISETP.LT.AND P3, PT, R61, UR36, !P0 ;  /* 0x000000243d007c0c */ /* 0x000fe2000c761270 */
[----:B------:R-:W0:Y:S01]  /*8ee80*/  LDCU UR24, c[0x0][0x398] ;  /* 0x00007300ff1877ac */ /* 0x000e220008000800 */
[----:B----4-:R-:W4:Y:S01]  /*8ee90*/  LDL.LU R57, [R1+0x340] ;  /* 0x0003400001397983 */ /* 0x010f220000300800 */
[----:B------:R-:W-:Y:S01]  /*8eea0*/  IMAD.WIDE R8, R8, 0x2, R48 ;  /* 0x0000000208087825 */ /* 0x000fe200078e0230 */
[----:B------:R-:W-:-:S02]  /*8eeb0*/  ISETP.LT.AND P4, PT, R50, UR46, !P0 ;  /* 0x0000002e32007c0c */ /* 0x000fc4000c781270 */
[----:B------:R-:W-:Y:S01]  /*8eec0*/  ISETP.LT.AND P5, PT, R55, UR26, !P0 ;  /* 0x0000001a37007c0c */ /* 0x000fe2000c7a1270 */
[----:B------:R-:W-:Y:S01]  /*8eed0*/  IMAD.WIDE R6, R4, 0x2, R2 ;  /* 0x0000000204067825 */ /* 0x000fe200078e0202 */
[----:B------:R0:W-:Y:S01]  /*8eee0*/  @P6 STG.E.U16 desc[UR48][R8.64], R5 ;  /* 0x0000000508006986 */ /* 0x0001e2000c101530 */
[----:B------:R-:W-:Y:S02]  /*8eef0*/  ISETP.LT.AND P6, PT, R54, UR34, !P0 ;  /* 0x0000002236007c0c */ /* 0x000fe4000c7c1270 */
[----:B---3--:R-:W-:Y:S01]  /*8ef00*/  PRMT R10, R51, 0x7632, R10 ;  /* 0x00007632330a7816 */ /* 0x008fe2000000000a */
[----:B--2---:R2:W-:Y:S01]  /*8ef10*/  @P1 STG.E.U16 desc[UR48][R6.64], R60 ;  /* 0x0000003c06001986 */ /* 0x0045e2000c101530 */
[----:B0-----:R-:W-:Y:S01]  /*8ef20*/  PRMT R5, R60, 0x7632, R5 ;  /* 0x000076323c057816 */ /* 0x001fe20000000005 */
[----:B------:R-:W-:Y:S01]  /*8ef30*/  IMAD.WIDE R8, R4, 0x2, R20 ;  /* 0x0000000204087825 */ /* 0x000fe200078e0214 */
[----:B------:R-:W-:Y:S01]  /*8ef40*/  UMOV UR42, UR44 ;  /* 0x0000002c002a7c82 */ /* 0x000fe20008000000 */
[----:B------:R-:W0:Y:S01]  /*8ef50*/  LDCU UR26, c[0x0][0x398] ;  /* 0x00007300ff1a77ac */ /* 0x000e220008000800 */
[----:B------:R-:W-:Y:S01]  /*8ef60*/  UMOV UR46, UR30 ;  /* 0x0000001e002e7c82 */ /* 0x000fe20008000000 */
[----:B------:R-:W3:Y:S01]  /*8ef70*/  LDCU UR38, c[0x0][0x398] ;  /* 0x00007300ff2677ac */ /* 0x000ee20008000800 */
[----:B--2---:R-:W2:Y:S01]  /*8ef80*/  LDL.LU R60, [R1+0x350] ;  /* 0x00035000013c7983 */ /* 0x004ea20000300800 */
[----:B------:R-:W-:Y:S01]  /*8ef90*/  ISETP.LT.AND P1, PT, R56, UR5, !P0 ;  /* 0x0000000538007c0c */ /* 0x000fe2000c721270 */
[----:B------:R-:W-:Y:S01]  /*8efa0*/  IMAD.WIDE R6, R4, 0x2, R22 ;  /* 0x0000000204067825 */ /* 0x000fe200078e0216 */
[----:B------:R-:W-:Y:S01]  /*8efb0*/  ISETP.LT.AND P0, PT, R58, UR32, !P0 ;  /* 0x000000203a007c0c */ /* 0x000fe2000c701270 */
[----:B------:R0:W-:Y:S01]  /*8efc0*/  @P4 STG.E.U16 desc[UR48][R8.64], R5 ;  /* 0x0000000508004986 */ /* 0x0001e2000c101530 */
[----:B------:R-:W-:Y:S01]  /*8efd0*/  UMOV UR44, UR22 ;  /* 0x00000016002c7c82 */ /* 0x000fe20008000000 */
[----:B------:R-:W1:Y:S02]  /*8efe0*/  LDCU UR22, c[0x0][0x398] ;  /* 0x00007300ff1677ac */ /* 0x000e640008000800 */
[----:B------:R3:W-:Y:S01]  /*8eff0*/  @P6 STG.E.U16 desc[UR48][R6.64], R51 ;  /* 0x0000003306006986 */ /* 0x0007e2000c101530 */
[----:B------:R-:W1:Y:S01]  /*8f000*/  LDCU UR5, c[0x0][0x398] ;  /* 0x00007300ff0577ac */ /* 0x000e620008000800 */
[----:B------:R-:W1:Y:S01]  /*8f010*/  LDCU UR36, c[0x0][0x398] ;  /* 0x00007300ff2477ac */ /* 0x000e620008000800 */
[----:B0-----:R-:W-:-:S02]  /*8f020*/  VIADD R5, R0, 0x21 ;  /* 0x0000002100057836 */ /* 0x001fc40000000000 */
[C---:B------:R-:W-:Y:S01]  /*8f030*/  IMAD.WIDE R8, R4.reuse, 0x2, R24 ;  /* 0x0000000204087825 */ /* 0x040fe200078e0218 */
[----:B------:R-:W0:Y:S01]  /*8f040*/  LDCU UR30, c[0x0][0x398] ;  /* 0x00007300ff1e77ac */ /* 0x000e220008000800 */
[----:B---3--:R-:W3:Y:S01]  /*8f050*/  LDL.LU R51, [R1+0x360] ;  /* 0x0003600001337983 */ /* 0x008ee20000300800 */
[----:B------:R-:W-:Y:S01]  /*8f060*/  ISETP.GE.AND P4, PT, R5, UR73, PT ;  /* 0x0000004905007c0c */ /* 0x000fe2000bf86270 */
[----:B------:R-:W-:Y:S01]  /*8f070*/  IMAD.WIDE R6, R4, 0x2, R26 ;  /* 0x0000000204067825 */ /* 0x000fe200078e021a */
[----:B------:R-:W-:Y:S01]  /*8f080*/  PRMT R5, R52, 0x7632, R5 ;  /* 0x0000763234057816 */ /* 0x000fe20000000005 */
[----:B------:R1:W-:Y:S01]  /*8f090*/  @P5 STG.E.U16 desc[UR48][R8.64], R10 ;  /* 0x0000000a08005986 */ /* 0x0003e2000c101530 */
[----:B------:R-:W0:Y:S03]  /*8f0a0*/  LDCU UR32, c[0x0][0x398] ;  /* 0x00007300ff2077ac */ /* 0x000e260008000800 */
[----:B------:R-:W-:Y:S01]  /*8f0b0*/  @P2 STG.E.U16 desc[UR48][R6.64], R52 ;  /* 0x0000003406002986 */ /* 0x000fe2000c101530 */
[----:B------:R-:W0:Y:S01]  /*8f0c0*/  LDCU UR34, c[0x0][0x398] ;  /* 0x00007300ff2277ac */ /* 0x000e220008000800 */
[----:B-1----:R-:W-:-:S04]  /*8f0d0*/  IMAD.WIDE R8, R4, 0x2, R44 ;  /* 0x0000000204087825 */ /* 0x002fc800078e022c */
[C---:B------:R-:W-:Y:S01]  /*8f0e0*/  IMAD.WIDE R10, R4.reuse, 0x2, R46 ;  /* 0x00000002040a7825 */ /* 0x040fe200078e022e */
[----:B------:R-:W-:Y:S04]  /*8f0f0*/  @P1 STG.E.U16 desc[UR48][R8.64], R5 ;  /* 0x0000000508001986 */ /* 0x000fe8000c101530 */
[----:B----4-:R1:W-:Y:S02]  /*8f100*/  @P0 STG.E.U16 desc[UR48][R10.64], R57 ;  /* 0x000000390a000986 */ /* 0x0103e4000c101530 */
[----:B-1----:R-:W-:Y:S02]  /*8f110*/  PRMT R10, R57, 0x7632, R10 ;  /* 0x00007632390a7816 */ /* 0x002fe4000000000a */
[----:B------:R-:W4:Y:S01]  /*8f120*/  LDL.LU R57, [R1+0x2d0] ;  /* 0x0002d00001397983 */ /* 0x000f220000300800 */
[----:B------:R-:W-:Y:S01]  /*8f130*/  UMOV UR73, UR54 ;  /* 0x0000003600497c82 */ /* 0x000fe20008000000 */
[----:B------:R-:W-:Y:S01]  /*8f140*/  UMOV UR54, UR67 ;  /* 0x0000004300367c82 */ /* 0x000fe20008000000 */
[----:B------:R-:W1:Y:S01]  /*8f150*/  LDCU UR67, c[0x0][0x3b8] ;  /* 0x00007700ff4377ac */ /* 0x000e620008000800 */
[----:B------:R-:W-:Y:S01]  /*8f160*/  ISETP.LT.AND P5, PT, R59, UR58, !P4 ;  /* 0x0000003a3b007c0c */ /* 0x000fe2000e7a1270 */
[----:B------:R-:W-:Y:S01]  /*8f170*/  IMAD.WIDE R6, R4, 0x2, R48 ;  /* 0x0000000204067825 */ /* 0x000fe200078e0230 */
[----:B------:R-:W3:Y:S01]  /*8f180*/  LDL.LU R52, [R1+0x130] ;  /* 0x0001300001347983 */ /* 0x000ee20000300800 */
[----:B------:R-:W-:Y:S01]  /*8f190*/  ISETP.LT.AND P0, PT, R50, UR52, !P4 ;  /* 0x0000003432007c0c */ /* 0x000fe2000e701270 */
[----:B------:R-:W0:Y:S02]  /*8f1a0*/  LDCU UR58, c[0x0][0x398] ;  /* 0x00007300ff3a77ac */ /* 0x000e240008000800 */
[----:B------:R0:W-:Y:S01]  /*8f1b0*/  @P3 STG.E.U16 desc[UR48][R6.64], R10 ;  /* 0x0000000a06003986 */ /* 0x0001e2000c101530 */
[----:B-1----:R-:W-:Y:S01]  /*8f1c0*/  VIADD R5, R4, UR67 ;  /* 0x0000004304057c36 */ /* 0x002fe20008000000 */
[----:B------:R-:W-:Y:S01]  /*8f1d0*/  ISETP.LT.AND P2, PT, R53, UR66, !P4 ;  /* 0x0000004235007c0c */ /* 0x000fe2000e741270 */
[----:B------:R-:W1:Y:S02]  /*8f1e0*/  LDCU.64 UR66, c[0x0][0x398] ;  /* 0x00007300ff4277ac */ /* 0x000e640008000a00 */
[C---:B------:R-:W-:Y:S01]  /*8f1f0*/  IMAD.WIDE R8, R5.reuse, 0x2, R2 ;  /* 0x0000000205087825 */ /* 0x040fe200078e0202 */
[----:B------:R-:W-:Y:S01]  /*8f200*/  ISETP.LT.AND P3, PT, R54, UR62, !P4 ;  /* 0x0000003e36007c0c */ /* 0x000fe2000e761270 */
[----:B------:R-:W1:Y:S02]  /*8f210*/  LDCU UR52, c[0x0][0x398] ;  /* 0x00007300ff3477ac */ /* 0x000e640008000800 */
[----:B0-----:R-:W-:Y:S01]  /*8f220*/  IMAD.WIDE R6, R5, 0x2, R20 ;  /* 0x0000000205067825 */ /* 0x001fe200078e0214 */
[----:B--2---:R0:W-:Y:S01]  /*8f230*/  @P5 STG.E.U16 desc[UR48][R8.64], R60 ;  /* 0x0000003c08005986 */ /* 0x0041e2000c101530 */
[----:B------:R-:W-:-:S03]  /*8f240*/  PRMT R4, R60, 0x7632, R4 ;  /* 0x000076323c047816 */ /* 0x000fc60000000004 */
[----:B0-----:R-:W2:Y:S01]  /*8f250*/  LDL.LU R60, [R1+0x144] ;  /* 0x00014400013c7983 */ /* 0x001ea20000300800 */
[----:B------:R-:W-:Y:S01]  /*8f260*/  ISETP.LT.AND P5, PT, R55, UR76, !P4 ;  /* 0x0000004c37007c0c */ /* 0x000fe2000e7a1270 */
[----:B------:R-:W-:Y:S01]  /*8f270*/  IMAD.WIDE R8, R5, 0x2, R22 ;  /* 0x0000000205087825 */ /* 0x000fe200078e0216 */
[----:B----4-:R-:W-:Y:S01]  /*8f280*/  PRMT R12, R57, 0x7632, R12 ;  /* 0x00007632390c7816 */ /* 0x010fe2000000000c */
[----:B------:R0:W-:Y:S01]  /*8f290*/  @P0 STG.E.U16 desc[UR48][R6.64], R4 ;  /* 0x0000000406000986 */ /* 0x0001e2000c101530 */
[----:B------:R-:W-:Y:S01]  /*8f2a0*/  UMOV UR62, UR57 ;  /* 0x00000039003e7c82 */ /* 0x000fe20008000000 */
[----:B------:R-:W4:Y:S02]  /*8f2b0*/  LDCU UR57, c[0x0][0x3b8] ;  /* 0x00007700ff3977ac */ /* 0x000f240008000800 */
[----:B---3--:R3:W-:Y:S01]  /*8f2c0*/  @P3 STG.E.U16 desc[UR48][R8.64], R51 ;  /* 0x0000003308003986 */ /* 0x0087e2000c101530 */
[----:B------:R-:W-:Y:S01]  /*8f2d0*/  VIADD R10, R0, 0x22 ;  /* 0x00000022000a7836 */ /* 0x000fe20000000000 */
[----:B------:R-:W-:Y:S01]  /*8f2e0*/  ISETP.LT.AND P6, PT, R61, UR14, !P4 ;  /* 0x0000000e3d007c0c */ /* 0x000fe2000e7c1270 */
[----:B------:R-:W2:Y:S01]  /*8f2f0*/  LDCU UR76, c[0x0][0x398] ;  /* 0x00007300ff4c77ac */ /* 0x000ea20008000800 */
[----:B0-----:R-:W-:Y:S01]  /*8f300*/  PRMT R4, R51, 0x7632, R4 ;  /* 0x0000763233047816 */ /* 0x001fe20000000004 */
[----:B------:R-:W-:-:S04]  /*8f310*/  IMAD.WIDE R6, R5, 0x2, R24 ;  /* 0x0000000205067825 */ /* 0x000fc800078e0218 */
[C---:B---3--:R-:W-:Y:S01]  /*8f320*/  IMAD.WIDE R8, R5.reuse, 0x2, R26 ;  /* 0x0000000205087825 */ /* 0x048fe200078e021a */
[----:B------:R-:W-:Y:S01]  /*8f330*/  @P5 STG.E.U16 desc[UR48][R6.64], R4 ;  /* 0x0000000406005986 */ /* 0x000fe2000c101530 */
[----:B------:R-:W-:Y:S01]  /*8f340*/  ISETP.LT.AND P1, PT, R56, UR50, !P4 ;  /* 0x0000003238007c0c */ /* 0x000fe2000e721270 */
[----:B------:R-:W0:Y:S02]  /*8f350*/  LDCU UR14, c[0x0][0x3b8] ;  /* 0x00007700ff0e77ac */ /* 0x000e240008000800 */
[----:B------:R3:W-:Y:S01]  /*8f360*/  @P2 STG.E.U16 desc[UR48][R8.64], R57 ;  /* 0x0000003908002986 */ /* 0x0007e2000c101530 */
[----:B-1----:R-:W-:Y:S01]  /*8f370*/  ISETP.GE.AND P0, PT, R10, UR67, PT ;  /* 0x000000430a007c0c */ /* 0x002fe2000bf06270 */
[----:B------:R-:W1:Y:S02]  /*8f380*/  LDCU UR50, c[0x0][0x398] ;  /* 0x00007300ff3277ac */ /* 0x000e640008000800 */
[----:B---3--:R-:W3:Y:S01]  /*8f390*/  LDL.LU R57, [R1+0x324] ;  /* 0x0003240001397983 */ /* 0x008ee20000300800 */
[----:B------:R-:W-:Y:S01]  /*8f3a0*/  ISETP.LT.AND P4, PT, R58, UR58, !P4 ;  /* 0x0000003a3a007c0c */ /* 0x000fe2000e781270 */
[----:B------:R-:W-:Y:S01]  /*8f3b0*/  IMAD.WIDE R10, R5, 0x2, R44 ;  /* 0x00000002050a7825 */ /* 0x000fe200078e022c */
[----:B------:R-:W-:-:S03]  /*8f3c0*/  ISETP.LT.AND P2, PT, R59, UR6, !P0 ;  /* 0x000000063b007c0c */ /* 0x000fc6000c741270 */
[C---:B------:R-:W-:Y:S01]  /*8f3d0*/  IMAD.WIDE R6, R5.reuse, 0x2, R46 ;  /* 0x0000000205067825 */ /* 0x040fe200078e022e */
[----:B------:R-:W-:Y:S03]  /*8f3e0*/  @P1 STG.E.U16 desc[UR48][R10.64], R12 ;  /* 0x0000000c0a001986 */ /* 0x000fe6000c101530 */
[C---:B----4-:R-:W-:Y:S02]  /*8f3f0*/  VIADD R4, R5.reuse, UR57 ;  /* 0x0000003905047c36 */ /* 0x050fe40008000000 */
[----:B------:R-:W-:Y:S01]  /*8f400*/  IMAD.WIDE R8, R5, 0x2, R48 ;  /* 0x0000000205087825 */ /* 0x000fe200078e0230 */
[----:B------:R-:W-:Y:S01]  /*8f410*/  PRMT R5, R52, 0x7632, R5 ;  /* 0x0000763234057816 */ /* 0x000fe20000000005 */
[----:B------:R4:W-:Y:S01]  /*8f420*/  @P4 STG.E.U16 desc[UR48][R6.64], R52 ;  /* 0x0000003406004986 */ /* 0x0009e2000c101530 */
[----:B------:R-:W-:Y:S02]  /*8f430*/  ISETP.LT.AND P5, PT, R61, UR74, !P0 ;  /* 0x0000004a3d007c0c */ /* 0x000fe4000c7a1270 */
[----:B------:R-:W-:Y:S01]  /*8f440*/  ISETP.LT.AND P3, PT, R53, UR56, !P0 ;  /* 0x0000003835007c0c */ /* 0x000fe2000c761270 */
[----:B------:R0:W-:Y:S01]  /*8f450*/  @P6 STG.E.U16 desc[UR48][R8.64], R5 ;  /* 0x0000000508006986 */ /* 0x0001e2000c101530 */
[----:B------:R-:W-:Y:S01]  /*8f460*/  UMOV UR58, UR73 ;  /* 0x00000049003a7c82 */ /* 0x000fe20008000000 */
[----:B------:R-:W-:Y:S01]  /*8f470*/  UMOV UR67, UR46 ;  /* 0x0000002e00437c82 */ /* 0x000fe20008000000 */
[----:B------:R-:W1:Y:S01]  /*8f480*/  LDCU UR6, c[0x0][0x398] ;  /* 0x00007300ff0677ac */ /* 0x000e620008000800 */
[----:B----4-:R-:W4:Y:S01]  /*8f490*/  LDL.LU R52, [R1+0x334] ;  /* 0x0003340001347983 */ /* 0x010f220000300800 */
[----:B------:R-:W-:Y:S01]  /*8f4a0*/  IMAD.WIDE R6, R4, 0x2, R2 ;  /* 0x0000000204067825 */ /* 0x000fe200078e0202 */
[----:B------:R-:W-:Y:S01]  /*8f4b0*/  ISETP.LT.AND P1, PT, R50, UR8, !P0 ;  /* 0x0000000832007c0c */ /* 0x000fe2000c721270 */
[----:B------:R-:W-:Y:S01]  /*8f4c0*/  UMOV UR74, UR54 ;  /* 0x00000036004a7c82 */ /* 0x000fe20008000000 */
[----:B------:R-:W-:Y:S01]  /*8f4d0*/  ISETP.LT.AND P6, PT, R54, UR70, !P0 ;  /* 0x0000004636007c0c */ /* 0x000fe2000c7c1270 */
[----:B0-----:R-:W-:Y:S01]  /*8f4e0*/  IMAD.WIDE R8, R4, 0x2, R20 ;  /* 0x0000000204087825 */ /* 0x001fe200078e0214 */
[----:B------:R-:W0:Y:S01]  /*8f4f0*/  LDCU UR54, c[0x0][0x398] ;  /* 0x00007300ff3677ac */ /* 0x000e220008000800 */
[----:B------:R-:W0:Y:S01]  /*8f500*/  LDCU.64 UR56, c[0x0][0x398] ;  /* 0x00007300ff3877ac */ /* 0x000e220008000a00 */
[----:B--2---:R-:W-:Y:S01]  /*8f510*/  PRMT R5, R60, 0x7632, R5 ;  /* 0x000076323c057816 */ /* 0x004fe20000000005 */
[----:B------:R2:W-:Y:S01]  /*8f520*/  @P2 STG.E.U16 desc[UR48][R6.64], R60 ;  /* 0x0000003c06002986 */ /* 0x0005e2000c101530 */
[----:B---3--:R-:W-:-:S03]  /*8f530*/  PRMT R10, R57, 0x7632, R10 ;  /* 0x00007632390a7816 */ /* 0x008fc6000000000a */
[----:B--2---:R-:W2:Y:S01]  /*8f540*/  LDL.LU R60, [R1+0x344] ;  /* 0x00034400013c7983 */ /* 0x004ea20000300800 */
[----:B------:R-:W-:Y:S01]  /*8f550*/  IMAD.WIDE R6, R4, 0x2, R22 ;  /* 0x0000000204067825 */ /* 0x000fe200078e0216 */
[----:B------:R-:W-:Y:S01]  /*8f560*/  ISETP.LT.AND P4, PT, R55, UR77, !P0 ;  /* 0x0000004d37007c0c */ /* 0x000fe2000c781270 */
[----:B------:R-:W-:Y:S01]  /*8f570*/  UMOV UR73, UR40 ;  /* 0x0000002800497c82 */ /* 0x000fe20008000000 */
[----:B------:R-:W-:Y:S01]  /*8f580*/  @P1 STG.E.U16 desc[UR48][R8.64], R5 ;  /* 0x0000000508001986 */ /* 0x000fe2000c101530 */
[----:B------:R-:W-:Y:S01]  /*8f590*/  ISETP.LT.AND P2, PT, R56, UR76, !P0 ;  /* 0x0000004c38007c0c */ /* 0x000fe2000c741270 */
[----:B------:R-:W-:Y:S01]  /*8f5a0*/  UMOV UR77, UR62 ;  /* 0x0000003e004d7c82 */ /* 0x000fe20008000000 */
[----:B------:R-:W3:Y:S01]  /*8f5b0*/  LDCU UR40, c[0x0][0x3b8] ;  /* 0x00007700ff2877ac */ /* 0x000ee20008000800 */
[----:B------:R0:W-:Y:S01]  /*8f5c0*/  @P6 STG.E.U16 desc[UR48][R6.64], R57 ;  /* 0x0000003906006986 */ /* 0x0001e2000c101530 */
[----:B------:R-:W1:Y:S01]  /*8f5d0*/  LDCU UR46, c[0x0][0x398] ;  /* 0x00007300ff2e77ac */ /* 0x000e620008000800 */
[----:B------:R-:W1:Y:S02]  /*8f5e0*/  LDCU UR8, c[0x0][0x398] ;  /* 0x00007300ff0877ac */ /* 0x000e640008000800 */
[----:B0-----:R-:W3:Y:S01]  /*8f5f0*/  LDL.LU R57, [R1+0x354] ;  /* 0x0003540001397983 */ /* 0x001ee20000300800 */
[----:B------:R-:W-:Y:S01]  /*8f600*/  ISETP.LT.AND P0, PT, R58, UR54, !P0 ;  /* 0x000000363a007c0c */ /* 0x000fe2000c701270 */
[----:B------:R-:W-:-:S02]  /*8f610*/  VIADD R5, R0, 0x23 ;  /* 0x0000002300057836 */ /* 0x000fc40000000000 */
[C---:B------:R-:W-:Y:S01]  /*8f620*/  IMAD.WIDE R8, R4.reuse, 0x2, R24 ;  /* 0x0000000204087825 */ /* 0x040fe200078e0218 */
[----:B------:R-:W-:Y:S01]  /*8f630*/  UMOV UR62, UR42 ;  /* 0x0000002a003e7c82 */ /* 0x000fe20008000000 */
[----:B------:R-:W-:Y:S02]  /*8f640*/  UMOV UR76, UR58 ;  /* 0x0000003a004c7c82 */ /* 0x000fe40008000000 */
[----:B------:R-:W-:Y:S01]  /*8f650*/  IMAD.WIDE R6, R4, 0x2, R26 ;  /* 0x0000000204067825 */ /* 0x000fe200078e021a */
[----:B------:R-:W-:Y:S01]  /*8f660*/  ISETP.GE.AND P1, PT, R5, UR57, PT ;  /* 0x0000003905007c0c */ /* 0x000fe2000bf26270 */
[----:B------:R0:W-:Y:S01]  /*8f670*/  @P4 STG.E.U16 desc[UR48][R8.64], R10 ;  /* 0x0000000a08004986 */ /* 0x0001e2000c101530 */
[----:B----4-:R-:W-:Y:S01]  /*8f680*/  PRMT R5, R52, 0x7632, R5 ;  /* 0x0000763234057816 */ /* 0x010fe20000000005 */
[----:B------:R-:W4:Y:S02]  /*8f690*/  LDCU UR57, c[0x0][0x3b8] ;  /* 0x00007700ff3977ac */ /* 0x000f240008000800 */
[----:B------:R1:W-:Y:S01]  /*8f6a0*/  @P3 STG.E.U16 desc[UR48][R6.64], R52 ;  /* 0x0000003406003986 */ /* 0x0003e2000c101530 */
[----:B------:R-:W2:Y:S01]  /*8f6b0*/  LDCU UR58, c[0x0][0x398] ;  /* 0x00007300ff3a77ac */ /* 0x000ea20008000800 */
[----:B------:R-:W2:Y:S01]  /*8f6c0*/  LDCU UR54, c[0x0][0x398] ;  /* 0x00007300ff3677ac */ /* 0x000ea20008000800 */
[C---:B0-----:R-:W-:Y:S01]  /*8f6d0*/  IMAD.WIDE R8, R4.reuse, 0x2, R44 ;  /* 0x0000000204087825 */ /* 0x041fe200078e022c */
[----:B------:R-:W-:Y:S01]  /*8f6e0*/  UMOV UR70, UR44 ;  /* 0x0000002c00467c82 */ /* 0x000fe20008000000 */
[----:B------:R-:W0:Y:S02]  /*8f6f0*/  LDCU UR42, c[0x0][0x398] ;  /* 0x00007300ff2a77ac */ /* 0x000e240008000800 */
[----:B------:R-:W-:Y:S01]  /*8f700*/  IMAD.WIDE R10, R4, 0x2, R46 ;  /* 0x00000002040a7825 */ /* 0x000fe200078e022e */
[----:B-1----:R-:W3:Y:S01]  /*8f710*/  LDL.LU R52, [R1+0x364] ;  /* 0x0003640001347983 */ /* 0x002ee20000300800 */
[----:B------:R-:W-:Y:S01]  /*8f720*/  ISETP.LT.AND P4, PT, R59, UR16, !P1 ;  /* 0x000000103b007c0c */ /* 0x000fe2000cf81270 */
[----:B------:R-:W1:Y:S02]  /*8f730*/  LDCU UR44, c[0x0][0x398] ;  /* 0x00007300ff2c77ac */ /* 0x000e640008000800 */
[----:B------:R0:W-:Y:S04]  /*8f740*/  @P2 STG.E.U16 desc[UR48][R8.64], R5 ;  /* 0x0000000508002986 */ /* 0x0001e8000c101530 */
[----:B--2---:R2:W-:Y:S01]  /*8f750*/  @P0 STG.E.U16 desc[UR48][R10.64], R60 ;  /* 0x0000003c0a000986 */ /* 0x0045e2000c101530 */
[----:B0-----:R-:W-:-:S03]  /*8f760*/  PRMT R8, R60, 0x7632, R8 ;  /* 0x000076323c087816 */ /* 0x001fc60000000008 */
[----:B--2---:R-:W2:Y:S01]  /*8f770*/  LDL.LU R60, [R1+0x2d4] ;  /* 0x0002d400013c7983 */ /* 0x004ea20000300800 */
[C---:B----4-:R-:W-:Y:S02]  /*8f780*/  VIADD R10, R4.reuse, UR57 ;  /* 0x00000039040a7c36 */ /* 0x050fe40008000000 */
[----:B------:R-:W-:-:S04]  /*8f790*/  IMAD.WIDE R4, R4, 0x2, R48 ;  /* 0x0000000204047825 */ /* 0x000fc800078e0230 */
[----:B------:R-:W-:Y:S01]  /*8f7a0*/  IMAD.WIDE R6, R10, 0x2, R2 ;  /* 0x000000020a067825 */ /* 0x000fe200078e0202 */
[----:B------:R0:W-:Y:S04]  /*8f7b0*/  @P5 STG.E.U16 desc[UR48][R4.64], R8 ;  /* 0x0000000804005986 */ /* 0x0001e8000c101530 */
[----:B---3--:R3:W-:Y:S01]  /*8f7c0*/  @P4 STG.E.U16 desc[UR48][R6.64], R57 ;  /* 0x0000003906004986 */ /* 0x0087e2000c101530 */
[----:B0-----:R-:W-:-:S03]  /*8f7d0*/  PRMT R8, R57, 0x7632, R8 ;  /* 0x0000763239087816 */ /* 0x001fc60000000008 */
[----:B---3--:R-:W3:Y:S01]  /*8f7e0*/  LDL.LU R57, [R1+0x134] ;  /* 0x0001340001397983 */ /* 0x008ee20000300800 */
[----:B------:R-:W-:Y:S02]  /*8f7f0*/  ISETP.LT.AND P0, PT, R50, UR10, !P1 ;  /* 0x0000000a32007c0c */ /* 0x000fe4000cf01270 */
[----:B------:R-:W-:Y:S01]  /*8f800*/  ISETP.LT.AND P5, PT, R54, UR64, !P1 ;  /* 0x0000004036007c0c */ /* 0x000fe2000cfa1270 */
[C---:B------:R-:W-:Y:S01]  /*8f810*/  IMAD.WIDE R4, R10.reuse, 0x2, R20 ;  /* 0x000000020a047825 */ /* 0x040fe200078e0214 */
[----:B------:R-:W-:Y:S01]  /*8f820*/  ISETP.LT.AND P4, PT, R55, UR68, !P1 ;  /* 0x0000004437007c0c */ /* 0x000fe2000cf81270 */
[----:B------:R-:W4:Y:S01]  /*8f830*/  LDL.LU R51, [R1+0x148] ;  /* 0x0001480001337983 */ /* 0x000f220000300800 */
[----:B------:R-:W-:Y:S01]  /*8f840*/  ISETP.LT.AND P3, PT, R53, UR72, !P1 ;  /* 0x0000004835007c0c */ /* 0x000fe2000cf61270 */
[----:B------:R-:W-:Y:S01]  /*8f850*/  IMAD.WIDE R6, R10, 0x2, R22 ;  /* 0x000000020a067825 */ /* 0x000fe200078e0216 */
[----:B------:R-:W-:Y:S02]  /*8f860*/  PRMT R11, R52, 0x7632, R11 ;  /* 0x00007632340b7816 */ /* 0x000fe4000000000b */
[----:B------:R-:W-:-:S03]  /*8f870*/  ISETP.LT.AND P6, PT, R61, UR75, !P1 ;  /* 0x0000004b3d007c0c */ /* 0x000fc6000cfc1270 */
[----:B------:R0:W-:Y:S01]  /*8f880*/  @P0 STG.E.U16 desc[UR48][R4.64], R8 ;  /* 0x0000000804000986 */ /* 0x0001e2000c101530 */
[----:B------:R-:W1:Y:S03]  /*8f890*/  LDCU UR75, c[0x0][0x398] ;  /* 0x00007300ff4b77ac */ /* 0x000e660008000800 */
[----:B------:R1:W-:Y:S01]  /*8f8a0*/  @P5 STG.E.U16 desc[UR48][R6.64], R52 ;  /* 0x0000003406005986 */ /* 0x0003e2000c101530 */
[----:B------:R-:W-:Y:S01]  /*8f8b0*/  UMOV UR57, UR73 ;  /* 0x0000004900397c82 */ /* 0x000fe20008000000 */
[----:B------:R-:W2:Y:S01]  /*8f8c0*/  LDCU.64 UR72, c[0x0][0x398] ;  /* 0x00007300ff4877ac */ /* 0x000ea20008000a00 */
[----:B------:R-:W-:Y:S01]  /*8f8d0*/  ISETP.LT.AND P2, PT, R56, UR60, !P1 ;  /* 0x0000003c38007c0c */ /* 0x000fe2000cf41270 */
[----:B------:R-:W-:Y:S01]  /*8f8e0*/  VIADD R9, R0, 0x24 ;  /* 0x0000002400097836 */ /* 0x000fe20000000000 */
[----:B------:R-:W-:Y:S01]  /*8f8f0*/  UMOV UR16, UR70 ;  /* 0x0000004600107c82 */ /* 0x000fe20008000000 */
[----:B------:R-:W2:Y:S01]  /*8f900*/  LDCU UR10, c[0x0][0x398] ;  /* 0x00007300ff0a77ac */ /* 0x000ea20008000800 */
[C---:B0-----:R-:W-:Y:S01]  /*8f910*/  IMAD.WIDE R4, R10.reuse, 0x2, R24 ;  /* 0x000000020a047825 */ /* 0x041fe200078e0218 */
[----:B------:R-:W0:Y:S03]  /*8f920*/  LDCU UR64, c[0x0][0x398] ;  /* 0x00007300ff4077ac */ /* 0x000e260008000800 */
[----:B-1----:R-:W-:Y:S01]  /*8f930*/  IMAD.WIDE R6, R10, 0x2, R26 ;  /* 0x000000020a067825 */ /* 0x002fe200078e021a */
[----:B------:R-:W-:Y:S01]  /*8f940*/  @P4 STG.E.U16 desc[UR48][R4.64], R11 ;  /* 0x0000000b04004986 */ /* 0x000fe2000c101530 */
[----:B------:R-:W-:-:S02]  /*8f950*/  ISETP.LT.AND P1, PT, R58, UR75, !P1 ;  /* 0x0000004b3a007c0c */ /* 0x000fc4000cf21270 */
[----:B--2---:R-:W-:Y:S01]  /*8f960*/  PRMT R12, R60, 0x7632, R12 ;  /* 0x000076323c0c7816 */ /* 0x004fe2000000000c */
[----:B------:R1:W-:Y:S01]  /*8f970*/  @P3 STG.E.U16 desc[UR48][R6.64], R60 ;  /* 0x0000003c06003986 */ /* 0x0003e2000c101530 */
[----:B------:R-:W-:Y:S01]  /*8f980*/  ISETP.GE.AND P0, PT, R9, UR73, PT ;  /* 0x0000004909007c0c */ /* 0x000fe2000bf06270 */
[----:B------:R-:W-:Y:S01]  /*8f990*/  UMOV UR60, UR74 ;  /* 0x0000004a003c7c82 */ /* 0x000fe20008000000 */
[----:B------:R-:W2:Y:S01]  /*8f9a0*/  LDCU UR68, c[0x0][0x398] ;  /* 0x00007300ff4477ac */ /* 0x000ea20008000800 */
[----:B------:R-:W0:Y:S01]  /*8f9b0*/  LDCU UR70, c[0x0][0x398] ;  /* 0x00007300ff4677ac */ /* 0x000e220008000800 */
[----:B-1----:R-:W2:Y:S01]  /*8f9c0*/  LDL.LU R60, [R1+0x328] ;  /* 0x00032800013c7983 */ /* 0x002ea20000300800 */
[----:B------:R-:W-:-:S03]  /*8f9d0*/  IMAD.WIDE R8, R10, 0x2, R44 ;  /* 0x000000020a087825 */ /* 0x000fc600078e022c */
[----:B------:R-:W2:Y:S01]  /*8f9e0*/  LDL.LU R52, [R1+0x338] ;  /* 0x0003380001347983 */ /* 0x000ea20000300800 */
[----:B------:R-:W-:-:S03]  /*8f9f0*/  IMAD.WIDE R4, R10, 0x2, R46 ;  /* 0x000000020a047825 */ /* 0x000fc600078e022e */
[----:B------:R1:W-:Y:S04]  /*8fa00*/  @P2 STG.E.U16 desc[UR48][R8.64], R12 ;  /* 0x0000000c08002986 */ /* 0x0003e8000c101530 */
[----:B---3--:R3:W-:Y:S01]  /*8fa10*/  @P1 STG.E.U16 desc[UR48][R4.64], R57 ;  /* 0x0000003904001986 */ /* 0x0087e2000c101530 */
[----:B-1----:R-:W-:-:S03]  /*8fa20*/  PRMT R8, R57, 0x7632, R8 ;  /* 0x0000763239087816 */ /* 0x002fc60000000008 */
[----:B---3--:R-:W3:Y:S01]  /*8fa30*/  LDL.LU R57, [R1+0x348] ;  /* 0x0003480001397983 */ /* 0x008ee20000300800 */
[----:B------:R-:W-:Y:S01]  /*8fa40*/  ISETP.LT.AND P4, PT, R59, UR28, !P0 ;  /* 0x0000001c3b007c0c */ /* 0x000fe2000c781270 */
[----:B------:R-:W-:Y:S01]  /*8fa50*/  IMAD.WIDE R6, R10, 0x2, R48 ;  /* 0x000000020a067825 */ /* 0x000fe200078e0230 */
[----:B------:R-:W-:Y:S01]  /*8fa60*/  ISETP.LT.AND P1, PT, R50, UR24, !P0 ;  /* 0x0000001832007c0c */ /* 0x000fe2000c721270 */
[----:B------:R-:W-:Y:S02]  /*8fa70*/  UMOV UR74, UR67 ;  /* 0x00000043004a7c82 */ /* 0x000fe40008000000 */
[----:B------:R-:W-:Y:S01]  /*8fa80*/  VIADD R12, R10, UR12 ;  /* 0x0000000c0a0c7c36 */ /* 0x000fe20008000000 */
[----:B------:R1:W-:Y:S01]  /*8fa90*/  @P6 STG.E.U16 desc[UR48][R6.64], R8 ;  /* 0x0000000806006986 */ /* 0x0003e2000c101530 */
[----:B------:R-:W-:Y:S01]  /*8faa0*/  ISETP.LT.AND P6, PT, R54, UR22, !P0 ;  /* 0x0000001636007c0c */ /* 0x000fe2000c7c1270 */
[----:B------:R-:W-:Y:S01]  /*8fab0*/  UMOV UR75, UR57 ;  /* 0x00000039004b7c82 */ /* 0x000fe20008000000 */
[C---:B------:R-:W-:Y:S01]  /*8fac0*/  IMAD.WIDE R4, R12.reuse, 0x2, R20 ;  /* 0x000000020c047825 */ /* 0x040fe200078e0214 */
[----:B----4-:R-:W-:Y:S01]  /*8fad0*/  PRMT R9, R51, 0x7632, R9 ;  /* 0x0000763233097816 */ /* 0x010fe20000000009 */
[----:B------:R-:W4:Y:S01]  /*8fae0*/  LDCU UR12, c[0x0][0x398] ;  /* 0x00007300ff0c77ac */ /* 0x000f220008000800 */
[----:B------:R-:W-:Y:S01]  /*8faf0*/  ISETP.LT.AND P5, PT, R53, UR66, !P0 ;  /* 0x0000004235007c0c */ /* 0x000fe2000c7a1270 */
[----:B------:R-:W0:Y:S01]  /*8fb00*/  LDCU.64 UR66, c[0x0][0x398] ;  /* 0x00007300ff4277ac */ /* 0x000e220008000a00 */
[----:B-1----:R-:W-:Y:S01]  /*8fb10*/  IMAD.WIDE R6, R12, 0x2, R2 ;  /* 0x000000020c067825 */ /* 0x002fe200078e0202 */
[----:B------:R-:W-:Y:S01]  /*8fb20*/  ISETP.LT.AND P2, PT, R55, UR26, !P0 ;  /* 0x0000001a37007c0c */ /* 0x000fe2000c741270 */
[----:B------:R-:W1:Y:S03]  /*8fb30*/  LDCU UR24, c[0x0][0x398] ;  /* 0x00007300ff1877ac */ /* 0x000e660008000800 */
[----:B------:R0:W-:Y:S01]  /*8fb40*/  @P4 STG.E.U16 desc[UR48][R6.64], R51 ;  /* 0x0000003306004986 */ /* 0x0001e2000c101530 */
[----:B------:R-:W-:Y:S01]  /*8fb50*/  ISETP.LT.AND P3, PT, R58, UR20, !P0 ;  /* 0x000000143a007c0c */ /* 0x000fe2000c761270 */
[----:B------:R-:W-:Y:S01]  /*8fb60*/  VIADD R8, R0, 0x25 ;  /* 0x0000002500087836 */ /* 0x000fe20000000000 */
[----:B------:R-:W0:Y:S01]  /*8fb70*/  LDCU UR28, c[0x0][0x398] ;  /* 0x00007300ff1c77ac */ /* 0x000e220008000800 */
[----:B------:R0:W-:Y:S01]  /*8fb80*/  @P1 STG.E.U16 desc[UR48][R4.64], R9 ;  /* 0x0000000904001986 */ /* 0x0001e2000c101530 */
[----:B------:R-:W-:Y:S01]  /*8fb90*/  IMAD.WIDE R10, R12, 0x2, R46 ;  /* 0x000000020c0a7825 */ /* 0x000fe200078e022e */
[----:B--2---:R-:W-:-:S03]  /*8fba0*/  PRMT R13, R60, 0x7632, R13 ;  /* 0x000076323c0d7816 */ /* 0x004fc6000000000d */
[----:B0-----:R-:W-:Y:S01]  /*8fbb0*/  IMAD.WIDE R6, R12, 0x2, R22 ;  /* 0x000000020c067825 */ /* 0x001fe200078e0216 */
[----:B------:R-:W-:Y:S01]  /*8fbc0*/  PRMT R14, R52, 0x7632, R14 ;  /* 0x00007632340e7816 */ /* 0x000fe2000000000e */
[----:B------:R-:W-:-:S03]  /*8fbd0*/  UMOV UR57, UR62 ;  /* 0x0000003e00397c82 */ /* 0x000fc60008000000 */
[----:B------:R0:W-:Y:S01]  /*8fbe0*/  @P6 STG.E.U16 desc[UR48][R6.64], R60 ;  /* 0x0000003c06006986 */ /* 0x0001e2000c101530 */
[----:B------:R-:W-:Y:S01]  /*8fbf0*/  IMAD.WIDE R4, R12, 0x2, R24 ;  /* 0x000000020c047825 */ /* 0x000fe200078e0218 */
[----:B------:R-:W-:Y:S01]  /*8fc00*/  ISETP.LT.AND P1, PT, R56, UR5, !P0 ;  /* 0x0000000538007c0c */ /* 0x000fe2000c721270 */
[----:B------:R-:W2:Y:S01]  /*8fc10*/  LDCU UR5, c[0x0][0x398] ;  /* 0x00007300ff0577ac */ /* 0x000ea20008000800 */
[----:B------:R-:W-:Y:S01]  /*8fc20*/  ISETP.GE.AND P4, PT, R8, UR67, PT ;  /* 0x0000004308007c0c */ /* 0x000fe2000bf86270 */
[----:B------:R-:W1:Y:S01]  /*8fc30*/  LDCU UR20, c[0x0][0x398] ;  /* 0x00007300ff1477ac */ /* 0x000e620008000800 */
[----:B------:R-:W1:Y:S01]  /*8fc40*/  LDCU UR22, c[0x0][0x398] ;  /* 0x00007300ff1677ac */ /* 0x000e620008000800 */
[----:B0-----:R-:W2:Y:S01]  /*8fc50*/  LDL.LU R60, [R1+0x358] ;  /* 0x00035800013c7983 */ /* 0x001ea20000300800 */
[C---:B------:R-:W-:Y:S01]  /*8fc60*/  IMAD.WIDE R6, R12.reuse, 0x2, R26 ;  /* 0x000000020c067825 */ /* 0x040fe200078e021a */
[----:B------:R-:W0:Y:S02]  /*8fc70*/  LDCU UR26, c[0x0][0x398] ;  /* 0x00007300ff1a77ac */ /* 0x000e240008000800 */
[----:B------:R-:W4:Y:S01]  /*8fc80*/  LDL.LU R51, [R1+0x368] ;  /* 0x0003680001337983 */ /* 0x000f220000300800 */
[----:B------:R-:W0:Y:S03]  /*8fc90*/  LDCU UR62, c[0x0][0x398] ;  /* 0x00007300ff3e77ac */ /* 0x000e260008000800 */
[----:B------:R-:W-:Y:S01]  /*8fca0*/  @P2 STG.E.U16 desc[UR48][R4.64], R13 ;  /* 0x0000000d04002986 */ /* 0x000fe2000c101530 */
[----:B------:R-:W-:-:S03]  /*8fcb0*/  IMAD.WIDE R8, R12, 0x2, R44 ;  /* 0x000000020c087825 */ /* 0x000fc600078e022c */
[----:B------:R0:W-:Y:S04]  /*8fcc0*/  @P5 STG.E.U16 desc[UR48][R6.64], R52 ;  /* 0x0000003406005986 */ /* 0x0001e8000c101530 */
[----:B------:R-:W-:Y:S04]  /*8fcd0*/  @P1 STG.E.U16 desc[UR48][R8.64], R14 ;  /* 0x0000000e08001986 */ /* 0x000fe8000c101530 */
[----:B0-----:R-:W4:Y:S04]  /*8fce0*/  LDL.LU R52, [R1+0x2d8] ;  /* 0x0002d80001347983 */ /* 0x001f280000300800 */
[----:B---3--:R0:W-:Y:S02]  /*8fcf0*/  @P3 STG.E.U16 desc[UR48][R10.64], R57 ;  /* 0x000000390a003986 */ /* 0x0081e4000c101530 */
[----:B0-----:R-:W-:-:S02]  /*8fd00*/  PRMT R11, R57, 0x7632, R11 ;  /* 0x00007632390b7816 */ /* 0x001fc4000000000b */
[----:B------:R-:W3:Y:S01]  /*8fd10*/  LDL.LU R57, [R1+0x138] ;  /* 0x0001380001397983 */ /* 0x000ee20000300800 */
[----:B------:R-:W-:Y:S02]  /*8fd20*/  ISETP.LT.AND P0, PT, R61, UR18, !P0 ;  /* 0x000000123d007c0c */ /* 0x000fe4000c701270 */
[----:B------:R-:W-:Y:S01]  /*8fd30*/  ISETP.LT.AND P5, PT, R59, UR52, !P4 ;  /* 0x000000343b007c0c */ /* 0x000fe2000e7a1270 */
[C---:B------:R-:W-:Y:S02]  /*8fd40*/  VIADD R10, R12.reuse, UR14 ;  /* 0x0000000e0c0a7c36 */ /* 0x040fe40008000000 */
[----:B------:R-:W-:Y:S01]  /*8fd50*/  IMAD.WIDE R4, R12, 0x2, R48 ;  /* 0x000000020c047825 */ /* 0x000fe200078e0230 */
[----:B------:R-:W-:Y:S02]  /*8fd60*/  ISETP.LT.AND P3, PT, R50, UR50, !P4 ;  /* 0x0000003232007c0c */ /* 0x000fe4000e761270 */
[----:B------:R-:W-:Y:S01]  /*8fd70*/  ISETP.LT.AND P6, PT, R54, UR38, !P4 ;  /* 0x0000002636007c0c */ /* 0x000fe2000e7c1270 */
[C---:B------:R-:W-:Y:S01]  /*8fd80*/  IMAD.WIDE R6, R10.reuse, 0x2, R2 ;  /* 0x000000020a067825 */ /* 0x040fe200078e0202 */
[----:B------:R-:W-:Y:S01]  /*8fd90*/  ISETP.LT.AND P1, PT, R53, UR56, !P4 ;  /* 0x0000003835007c0c */ /* 0x000fe2000e721270 */
[----:B------:R-:W-:Y:S01]  /*8fda0*/  UMOV UR52, UR57 ;  /* 0x0000003900347c82 */ /* 0x000fe20008000000 */
[----:B------:R-:W0:Y:S01]  /*8fdb0*/  LDCU.64 UR56, c[0x0][0x398] ;  /* 0x00007300ff3877ac */ /* 0x000e220008000a00 */
[----:B------:R1:W-:Y:S01]  /*8fdc0*/  @P0 STG.E.U16 desc[UR48][R4.64], R11 ;  /* 0x0000000b04000986 */ /* 0x0003e2000c101530 */
[----:B------:R-:W-:Y:S01]  /*8fdd0*/  ISETP.LT.AND P2, PT, R55, UR36, !P4 ;  /* 0x0000002437007c0c */ /* 0x000fe2000e741270 */
[C---:B------:R-:W-:Y:S01]  /*8fde0*/  IMAD.WIDE R8, R10.reuse, 0x2, R20 ;  /* 0x000000020a087825 */ /* 0x040fe200078e0214 */
[----:B------:R-:W-:Y:S01]  /*8fdf0*/  UMOV UR67, UR60 ;  /* 0x0000003c00437c82 */ /* 0x000fe20008000000 */
[----:B------:R-:W0:Y:S01]  /*8fe00*/  LDCU UR14, c[0x0][0x398] ;  /* 0x00007300ff0e77ac */ /* 0x000e220008000800 */
[----:B------:R-:W0:Y:S01]  /*8fe10*/  LDCU UR18, c[0x0][0x398] ;  /* 0x00007300ff1277ac */ /* 0x000e220008000800 */
[----:B-1----:R-:W-:Y:S01]  /*8fe20*/  IMAD.WIDE R4, R10, 0x2, R22 ;  /* 0x000000020a047825 */ /* 0x002fe200078e0216 */
[----:B--2---:R-:W-:Y:S01]  /*8fe30*/  PRMT R12, R60, 0x7632, R12 ;  /* 0x000076323c0c7816 */ /* 0x004fe2000000000c */
[----:B------:R1:W-:Y:S01]  /*8fe40*/  @P5 STG.E.U16 desc[UR48][R6.64], R60 ;  /* 0x0000003c06005986 */ /* 0x0003e2000c101530 */
[----:B----4-:R-:W-:-:S03]  /*8fe50*/  PRMT R11, R52, 0x7632, R11 ;  /* 0x00007632340b7816 */ /* 0x010fc6000000000b */
[----:B-1----:R-:W2:Y:S01]  /*8fe60*/  LDL.LU R60, [R1+0x14c] ;  /* 0x00014c00013c7983 */ /* 0x002ea20000300800 */
[----:B------:R-:W-:Y:S01]  /*8fe70*/  IMAD.WIDE R6, R10, 0x2, R24 ;  /* 0x000000020a067825 */ /* 0x000fe200078e0218 */
[----:B------:R-:W-:Y:S01]  /*8fe80*/  UMOV UR50, UR75 ;  /* 0x0000004b00327c82 */ /* 0x000fe20008000000 */
[----:B------:R-:W-:Y:S01]  /*8fe90*/  UMOV UR38, UR74 ;  /* 0x0000004a00267c82 */ /* 0x000fe20008000000 */
[----:B------:R1:W-:Y:S01]  /*8fea0*/  @P3 STG.E.U16 desc[UR48][R8.64], R12 ;  /* 0x0000000c08003986 */ /* 0x0003e2000c101530 */
[----:B------:R-:W-:Y:S01]  /*8feb0*/  ISETP.LT.AND P5, PT, R56, UR30, !P4 ;  /* 0x0000001e38007c0c */ /* 0x000fe2000e7a1270 */
[----:B------:R-:W4:Y:S02]  /*8fec0*/  LDCU.64 UR74, c[0x0][0x398] ;  /* 0x00007300ff4a77ac */ /* 0x000f240008000a00 */
[----:B------:R0:W-:Y:S01]  /*8fed0*/  @P6 STG.E.U16 desc[UR48][R4.64], R51 ;  /* 0x0000003304006986 */ /* 0x0001e2000c101530 */
[----:B------:R-:W-:Y:S01]  /*8fee0*/  ISETP.LT.AND P3, PT, R58, UR32, !P4 ;  /* 0x000000203a007c0c */ /* 0x000fe2000e761270 */
[----:B------:R-:W2:Y:S01]  /*8fef0*/  LDCU UR32, c[0x0][0x398] ;  /* 0x00007300ff2077ac */ /* 0x000ea20008000800 */
[----:B------:R-:W2:Y:S01]  /*8ff00*/  LDCU UR30, c[0x0][0x398] ;  /* 0x00007300ff1e77ac */ /* 0x000ea20008000800 */
[----:B-1----:R-:W-:Y:S01]  /*8ff10*/  PRMT R9, R51, 0x7632, R9 ;  /* 0x0000763233097816 */ /* 0x002fe20000000009 */
[----:B------:R-:W-:Y:S01]  /*8ff20*/  UMOV UR36, UR16 ;  /* 0x0000001000247c82 */ /* 0x000fe20008000000 */
[----:B------:R-:W1:Y:S01]  /*8ff30*/  LDCU UR60, c[0x0][0x398] ;  /* 0x00007300ff3c77ac */ /* 0x000e620008000800 */
[----:B0-----:R-:W-:-:S02]  /*8ff40*/  IMAD.WIDE R4, R10, 0x2, R26 ;  /* 0x000000020a047825 */ /* 0x001fc400078e021a */
[----:B------:R0:W-:Y:S02]  /*8ff50*/  @P2 STG.E.U16 desc[UR48][R6.64], R9 ;  /* 0x0000000906002986 */ /* 0x0001e4000c101530 */
[----:B------:R-:W-:Y:S02]  /*8ff60*/  VIADD R8, R0, 0x26 ;  /* 0x0000002600087836 */ /* 0x000fe40000000000 */
[----:B------:R1:W-:Y:S01]  /*8ff70*/  @P1 STG.E.U16 desc[UR48][R4.64], R52 ;  /* 0x0000003404001986 */ /* 0x0003e2000c101530 */
[----:B------:R-:W-:Y:S01]  /*8ff80*/  ISETP.LT.AND P4, PT, R61, UR34, !P4 ;  /* 0x000000223d007c0c */ /* 0x000fe2000e781270 */
[----:B------:R-:W2:Y:S01]  /*8ff90*/  LDCU UR34, c[0x0][0x398] ;  /* 0x00007300ff2277ac */ /* 0x000ea20008000800 */
[----:B------:R-:W-:Y:S01]  /*8ffa0*/  ISETP.GE.AND P0, PT, R8, UR57, PT ;  /* 0x0000003908007c0c */ /* 0x000fe2000bf06270 */
[----:B------:R-:W-:Y:S01]  /*8ffb0*/  VIADD R12, R0, 0x27 ;  /* 0x00000027000c7836 */ /* 0x000fe20000000000 */
[----:B------:R-:W2:Y:S01]  /*8ffc0*/  LDCU UR16, c[0x0][0x398] ;  /* 0x00007300ff1077ac */ /* 0x000ea20008000800 */
[C---:B0-----:R-:W-:Y:S01]  /*8ffd0*/  IMAD.WIDE R6, R10.reuse, 0x2, R44 ;  /* 0x000000020a067825 */ /* 0x041fe200078e022c */
[----:B-1----:R-:W2:Y:S03]  /*8ffe0*/  LDL.LU R52, [R1+0x32c] ;  /* 0x00032c0001347983 */ /* 0x002ea60000300800 */
[----:B------:R-:W-:Y:S01]  /*8fff0*/  IMAD.WIDE R8, R10, 0x2, R46 ;  /* 0x000000020a087825 */ /* 0x000fe200078e022e */
[----:B------:R-:W-:Y:S04]  /*90000*/  @P5 STG.E.U16 desc[UR48][R6.64], R11 ;  /* 0x0000000b06005986 */ /* 0x000fe8000c101530 */
[----:B---3--:R0:W-:Y:S02]  /*90010*/  @P3 STG.E.U16 desc[UR48][R8.64], R57 ;  /* 0x0000003908003986 */ /* 0x0081e4000c101530 */
[----:B0-----:R-:W-:-:S02]  /*90020*/  PRMT R8, R57, 0x7632, R8 ;  /* 0x0000763239087816 */ /* 0x001fc40000000008 */
[----:B------:R-:W3:Y:S01]  /*90030*/  LDL.LU R57, [R1+0x33c] ;  /* 0x00033c0001397983 */ /* 0x000ee20000300800 */
[----:B------:R-:W-:Y:S01]  /*90040*/  ISETP.LT.AND P5, PT, R59, UR58, !P0 ;  /* 0x0000003a3b007c0c */ /* 0x000fe2000c7a1270 */
[C---:B------:R-:W-:Y:S02]  /*90050*/  VIADD R11, R10.reuse, UR40 ;  /* 0x000000280a0b7c36 */ /* 0x040fe40008000000 */
[----:B------:R-:W-:Y:S01]  /*90060*/  IMAD.WIDE R4, R10, 0x2, R48 ;  /* 0x000000020a047825 */ /* 0x000fe200078e0230 */
[----:B------:R-:W-:Y:S02]  /*90070*/  ISETP.LT.AND P1, PT, R50, UR54, !P0 ;  /* 0x0000003632007c0c */ /* 0x000fe4000c721270 */
[----:B------:R-:W-:Y:S01]  /*90080*/  ISETP.LT.AND P2, PT, R54, UR46, !P0 ;  /* 0x0000002e36007c0c */ /* 0x000fe2000c741270 */
[----:B------:R-:W-:Y:S01]  /*90090*/  IMAD.WIDE R6, R11, 0x2, R2 ;  /* 0x000000020b067825 */ /* 0x000fe200078e0202 */
[----:B------:R0:W-:Y:S01]  /*900a0*/  @P4 STG.E.U16 desc[UR48][R4.64], R8 ;  /* 0x0000000804004986 */ /* 0x0001e2000c101530 */
[----:B------:R-:W-:-:S02]  /*900b0*/  ISETP.LT.AND P6, PT, R55, UR44, !P0 ;  /* 0x0000002c37007c0c */ /* 0x000fc4000c7c1270 */
[----:B------:R-:W-:Y:S01]  /*900c0*/  ISETP.LT.AND P3, PT, R53, UR72, !P0 ;  /* 0x0000004835007c0c */ /* 0x000fe2000c761270 */
[----:B------:R-:W-:Y:S01]  /*900d0*/  VIADD R9, R0, 0x4b ;  /* 0x0000004b00097836 */ /* 0x000fe20000000000 */
[----:B---3--:R-:W-:Y:S01]  /*900e0*/  PRMT R13, R57, 0x7632, R13 ;  /* 0x00007632390d7816 */ /* 0x008fe2000000000d */
[----:B--2---:R1:W-:Y:S01]  /*900f0*/  @P5 STG.E.U16 desc[UR48][R6.64], R60 ;  /* 0x0000003c06005986 */ /* 0x0043e2000c101530 */
[----:B0-----:R-:W-:Y:S01]  /*90100*/  PRMT R8, R60, 0x7632, R8 ;  /* 0x000076323c087816 */ /* 0x001fe20000000008 */
[----:B------:R-:W-:Y:S01]  /*90110*/  IMAD.WIDE R4, R11, 0x2, R20 ;  /* 0x000000020b047825 */ /* 0x000fe200078e0214 */
[----:B------:R-:W-:Y:S01]  /*90120*/  PRMT R10, R52, 0x7632, R10 ;  /* 0x00007632340a7816 */ /* 0x000fe2000000000a */
[----:B------:R-:W0:Y:S01]  /*90130*/  LDCU.64 UR72, c[0x0][0x398] ;  /* 0x00007300ff4877ac */ /* 0x000e220008000a00 */
[----:B------:R-:W-:Y:S01]  /*90140*/  ISETP.LT.AND P4, PT, R61, UR8, !P0 ;  /* 0x000000083d007c0c */ /* 0x000fe2000c781270 */
[----:B------:R-:W-:Y:S01]  /*90150*/  UMOV UR46, UR36 ;  /* 0x00000024002e7c82 */ /* 0x000fe20008000000 */
[----:B------:R-:W-:Y:S01]  /*90160*/  UMOV UR58, UR52 ;  /* 0x00000034003a7c82 */ /* 0x000fe20008000000 */
[----:B------:R-:W-:Y:S01]  /*90170*/  UMOV UR54, UR67 ;  /* 0x0000004300367c82 */ /* 0x000fe20008000000 */
[----:B------:R-:W2:Y:S01]  /*90180*/  LDCU UR40, c[0x0][0x398] ;  /* 0x00007300ff2877ac */ /* 0x000ea20008000800 */
[----:B-1----:R-:W3:Y:S01]  /*90190*/  LDL.LU R60, [R1+0x34c] ;  /* 0x00034c00013c7983 */ /* 0x002ee20000300800 */
[----:B------:R-:W-:Y:S01]  /*901a0*/  IMAD.WIDE R6, R11, 0x2, R22 ;  /* 0x000000020b067825 */ /* 0x000fe200078e0216 */
[----:B------:R-:W-:Y:S01]  /*901b0*/  ISETP.LT.AND P5, PT, R56, UR42, !P0 ;  /* 0x0000002a38007c0c */ /* 0x000fe2000c7a1270 */
[----:B------:R-:W1:Y:S01]  /*901c0*/  LDCU UR8, c[0x0][0x398] ;  /* 0x00007300ff0877ac */ /* 0x000e620008000800 */
[----:B------:R-:W2:Y:S01]  /*901d0*/  LDL.LU R51, [R1+0x35c] ;  /* 0x00035c0001337983 */ /* 0x000ea20000300800 */
[----:B------:R-:W0:Y:S03]  /*901e0*/  LDCU UR44, c[0x0][0x398] ;  /* 0x00007300ff2c77ac */ /* 0x000e260008000800 */
[----:B------:R4:W-:Y:S01]  /*901f0*/  @P1 STG.E.U16 desc[UR48][R4.64], R8 ;  /* 0x0000000804001986 */ /* 0x0009e2000c101530 */
[----:B------:R-:W0:Y:S03]  /*90200*/  LDCU UR36, c[0x0][0x398] ;  /* 0x00007300ff2477ac */ /* 0x000e260008000800 */
[----:B------:R1:W-:Y:S01]  /*90210*/  @P2 STG.E.U16 desc[UR48][R6.64], R52 ;  /* 0x0000003406002986 */ /* 0x0003e2000c101530 */
[----:B----4-:R-:W-:-:S03]  /*90220*/  VIADD R4, R0, 0x42 ;  /* 0x0000004200047836 */ /* 0x010fc60000000000 */
[----:B-1----:R-:W4:Y:S02]  /*90230*/  LDL.LU R52, [R1+0x36c] ;  /* 0x00036c0001347983 */ /* 0x002f240000300800 */
[----:B------:R-:W-:Y:S01]  /*90240*/  ISETP.GE.AND P2, PT, R4, UR75, PT ;  /* 0x0000004b04007c0c */ /* 0x000fe2000bf46270 */
[----:B------:R-:W-:-:S04]  /*90250*/  IMAD.WIDE R4, R11, 0x2, R24 ;  /* 0x000000020b047825 */ /* 0x000fc800078e0218 */
[----:B------:R-:W-:Y:S01]  /*90260*/  IMAD.WIDE R6, R11, 0x2, R26 ;  /* 0x000000020b067825 */ /* 0x000fe200078e021a */
[----:B------:R-:W-:Y:S04]  /*90270*/  @P6 STG.E.U16 desc[UR48][R4.64], R10 ;  /* 0x0000000a04006986 */ /* 0x000fe8000c101530 */
[----:B------:R1:W-:Y:S04]  /*90280*/  @P3 STG.E.U16 desc[UR48][R6.64], R57 ;  /* 0x0000003906003986 */ /* 0x0003e8000c101530 */
[----:B-1----:R-:W4:Y:S01]  /*90290*/  LDL.LU R57, [R1+0x2dc] ;  /* 0x0002dc0001397983 */ /* 0x002f220000300800 */
[----:B------:R-:W-:-:S02]  /*902a0*/  ISETP.LT.AND P0, PT, R58, UR6, !P0 ;  /* 0x000000063a007c0c */ /* 0x000fc4000c701270 */
[----:B------:R-:W-:Y:S01]  /*902b0*/  ISETP.GE.AND P1, PT, R9, UR38, PT ;  /* 0x0000002609007c0c */ /* 0x000fe2000bf26270 */
[C---:B------:R-:W-:Y:S01]  /*902c0*/  IMAD.WIDE R8, R11.reuse, 0x2, R44 ;  /* 0x000000020b087825 */ /* 0x040fe200078e022c */
[----:B------:R-:W1:Y:S03]  /*902d0*/  LDCU UR38, c[0x0][0x3b8] ;  /* 0x00007700ff2677ac */ /* 0x000e660008000800 */
[C---:B------:R-:W-:Y:S01]  /*902e0*/  IMAD.WIDE R4, R11.reuse, 0x2, R46 ;  /* 0x000000020b047825 */ /* 0x040fe200078e022e */
[----:B------:R1:W-:Y:S01]  /*902f0*/  @P5 STG.E.U16 desc[UR48][R8.64], R13 ;  /* 0x0000000d08005986 */ /* 0x0003e2000c101530 */
[----:B0-----:R-:W-:Y:S01]  /*90300*/  ISETP.GE.AND P6, PT, R12, UR73, PT ;  /* 0x000000490c007c0c */ /* 0x001fe2000bfc6270 */
[----:B------:R-:W-:Y:S01]  /*90310*/  UMOV UR42, UR77 ;  /* 0x0000004d002a7c82 */ /* 0x000fe20008000000 */
[----:B------:R-:W-:Y:S01]  /*90320*/  IMAD.WIDE R6, R11, 0x2, R48 ;  /* 0x000000020b067825 */ /* 0x000fe200078e0230 */
[----:B------:R-:W-:Y:S01]  /*90330*/  UMOV UR52, UR76 ;  /* 0x0000004c00347c82 */ /* 0x000fe20008000000 */
[----:B------:R-:W-:Y:S01]  /*90340*/  ISETP.LT.AND P5, PT, R59, UR34, !P6 ;  /* 0x000000223b007c0c */ /* 0x000fe2000f7a1270 */
[----:B------:R-:W0:Y:S01]  /*90350*/  LDCU UR34, c[0x0][0x398] ;  /* 0x00007300ff2277ac */ /* 0x000e220008000800 */
[----:B------:R-:W-:Y:S01]  /*90360*/  ISETP.LT.AND P3, PT, R50, UR32, !P6 ;  /* 0x0000002032007c0c */ /* 0x000fe2000f761270 */
[----:B------:R-:W0:Y:S01]  /*90370*/  LDCU.64 UR76, c[0x0][0x398] ;  /* 0x00007300ff4c77ac */ /* 0x000e220008000a00 */
[----:B-1----:R-:W-:Y:S01]  /*90380*/  VIADD R11, R11, UR38 ;  /* 0x000000260b0b7c36 */ /* 0x002fe20008000000 */
[----:B------:R-:W1:Y:S01]  /*90390*/  LDCU UR32, c[0x0][0x398] ;  /* 0x00007300ff2077ac */ /* 0x000e620008000800 */
[----:B------:R-:W-:Y:S01]  /*903a0*/  VIADD R9, R0, 0x28 ;  /* 0x0000002800097836 */ /* 0x000fe20000000000 */
[----:B------:R-:W0:Y:S01]  /*903b0*/  LDCU UR6, c[0x0][0x398] ;  /* 0x00007300ff0677ac */ /* 0x000e220008000800 */
[----:B------:R-:W0:Y:S01]  /*903c0*/  LDCU UR38, c[0x0][0x398] ;  /* 0x00007300ff2677ac */ /* 0x000e220008000800 */
[----:B---3--:R-:W-:Y:S01]  /*903d0*/  PRMT R8, R60, 0x7632, R8 ;  /* 0x000076323c087816 */ /* 0x008fe20000000008 */
[----:B------:R3:W-:Y:S04]  /*903e0*/  @P0 STG.E.U16 desc[UR48][R4.64], R60 ;  /* 0x0000003c04000986 */ /* 0x0007e8000c101530 */
[----:B---3--:R-:W3:Y:S01]  /*903f0*/  LDL.LU R60, [R1+0x13c] ;  /* 0x00013c00013c7983 */ /* 0x008ee20000300800 */
[----:B------:R-:W-:Y:S01]  /*90400*/  ISETP.LT.AND P0, PT, R54, UR8, !P6 ;  /* 0x0000000836007c0c */ /* 0x000fe2000f701270 */
[----:B------:R-:W-:Y:S01]  /*90410*/  IMAD.WIDE R4, R11, 0x2, R2 ;  /* 0x000000020b047825 */ /* 0x000fe200078e0202 */
[----:B------:R-:W0:Y:S01]  /*90420*/  LDCU UR8, c[0x0][0x398] ;  /* 0x00007300ff0877ac */ /* 0x000e220008000800 */
[----:B------:R1:W-:Y:S04]  /*90430*/  @P4 STG.E.U16 desc[UR48][R6.64], R8 ;  /* 0x0000000806004986 */ /* 0x0003e8000c101530 */
[----:B--2---:R2:W-:Y:S01]  /*90440*/  @P5 STG.E.U16 desc[UR48][R4.64], R51 ;  /* 0x0000003304005986 */ /* 0x0045e2000c101530 */
[----:B------:R-:W-:Y:S01]  /*90450*/  ISETP.LT.AND P4, PT, R55, UR30, !P6 ;  /* 0x0000001e37007c0c */ /* 0x000fe2000f781270 */
[----:B------:R-:W0:Y:S01]  /*90460*/  LDCU UR30, c[0x0][0x398] ;  /* 0x00007300ff1e77ac */ /* 0x000e220008000800 */
[----:B-1----:R-:W-:Y:S01]  /*90470*/  PRMT R8, R51, 0x7632, R8 ;  /* 0x0000763233087816 */ /* 0x002fe20000000008 */
[C---:B------:R-:W-:Y:S01]  /*90480*/  IMAD.WIDE R6, R11.reuse, 0x2, R20 ;  /* 0x000000020b067825 */ /* 0x040fe200078e0214 */
[----:B--2---:R-:W2:Y:S03]  /*90490*/  LDL.LU R51, [R1+0x370] ;  /* 0x0003700001337983 */ /* 0x004ea60000300800 */
[----:B------:R-:W-:Y:S01]  /*904a0*/  IMAD.WIDE R4, R11, 0x2, R22 ;  /* 0x000000020b047825 */ /* 0x000fe200078e0216 */
[----:B------:R-:W-:Y:S01]  /*904b0*/  ISETP.LT.AND P5, PT, R53, UR66, !P6 ;  /* 0x0000004235007c0c */ /* 0x000fe2000f7a1270 */
[----:B------:R-:W1:Y:S01]  /*904c0*/  LDCU.64 UR66, c[0x0][0x398] ;  /* 0x00007300ff4277ac */ /* 0x000e620008000a00 */
[----:B------:R0:W-:Y:S04]  /*904d0*/  @P3 STG.E.U16 desc[UR48][R6.64], R8 ;  /* 0x0000000806003986 */ /* 0x0001e8000c101530 */
[----:B----4-:R4:W-:Y:S01]  /*904e0*/  @P0 STG.E.U16 desc[UR48][R4.64], R52 ;  /* 0x0000003404000986 */ /* 0x0109e2000c101530 */
[----:B0-----:R-:W-:-:S03]  /*904f0*/  PRMT R8, R52, 0x7632, R8 ;  /* 0x0000763234087816 */ /* 0x001fc60000000008 */
[----:B----4-:R-:W4:Y:S01]  /*90500*/  LDL.LU R52, [R1+0x540] ;  /* 0x0005400001347983 */ /* 0x010f220000300800 */
[----:B------:R-:W-:-:S04]  /*90510*/  IMAD.WIDE R6, R11, 0x2, R24 ;  /* 0x000000020b067825 */ /* 0x000fc800078e0218 */
[----:B------:R-:W-:Y:S01]  /*90520*/  IMAD.WIDE R4, R11, 0x2, R26 ;  /* 0x000000020b047825 */ /* 0x000fe200078e021a */
[----:B------:R0:W-:Y:S04]  /*90530*/  @P4 STG.E.U16 desc[UR48][R6.64], R8 ;  /* 0x0000000806004986 */ /* 0x0001e8000c101530 */
[----:B------:R1:W-:Y:S01]  /*90540*/  @P5 STG.E.U16 desc[UR48][R4.64], R57 ;  /* 0x0000003904005986 */ /* 0x0003e2000c101530 */
[----:B0-----:R-:W-:-:S03]  /*90550*/  PRMT R8, R57, 0x7632, R8 ;  /* 0x0000763239087816 */ /* 0x001fc60000000008 */
[----:B-1----:R-:W4:Y:S01]  /*90560*/  LDL.LU R57, [R1+0x550] ;  /* 0x0005500001397983 */ /* 0x002f220000300800 */
[----:B------:R-:W-:Y:S02]  /*90570*/  ISETP.LT.AND P3, PT, R56, UR36, !P6 ;  /* 0x0000002438007c0c */ /* 0x000fe4000f761270 */
[----:B------:R-:W-:Y:S01]  /*90580*/  ISETP.LT.AND P0, PT, R58, UR34, !P6 ;  /* 0x000000223a007c0c */ /* 0x000fe2000f701270 */
[C---:B------:R-:W-:Y:S01]  /*90590*/  IMAD.WIDE R6, R11.reuse, 0x2, R44 ;  /* 0x000000020b067825 */ /* 0x040fe200078e022c */
[----:B------:R-:W0:Y:S03]  /*905a0*/  LDCU UR36, c[0x0][0x3b8] ;  /* 0x00007700ff2477ac */ /* 0x000e260008000800 */
[----:B------:R-:W-:Y:S01]  /*905b0*/  IMAD.WIDE R4, R11, 0x2, R46 ;  /* 0x000000020b047825 */ /* 0x000fe200078e022e */
[----:B------:R-:W1:Y:S05]  /*905c0*/  LDCU UR34, c[0x0][0x398] ;  /* 0x00007300ff2277ac */ /* 0x000e6a0008000800 */
[----:B------:R0:W-:Y:S01]  /*905d0*/  @P3 STG.E.U16 desc[UR48][R6.64], R8 ;  /* 0x0000000806003986 */ /* 0x0001e2000c101530 */
[----:B------:R-:W-:Y:S01]  /*905e0*/  ISETP.LT.AND P6, PT, R61, UR30, !P6 ;  /* 0x0000001e3d007c0c */ /* 0x000fe2000f7c1270 */
[----:B------:R-:W1:Y:S01]  /*905f0*/  LDCU UR30, c[0x0][0x398] ;  /* 0x00007300ff1e77ac */ /* 0x000e620008000800 */
[----:B------:R-:W-:-:S04]  /*90600*/  ISETP.GE.AND P4, PT, R9, UR77, PT ;  /* 0x0000004d09007c0c */ /* 0x000fc8000bf86270 */
[----:B------:R-:W-:Y:S01]  /*90610*/  ISETP.LT.AND P3, PT, R50, UR32, !P4 ;  /* 0x0000002032007c0c */ /* 0x000fe2000e761270 */
[----:B------:R-:W1:Y:S01]  /*90620*/  LDCU UR32, c[0x0][0x398] ;  /* 0x00007300ff2077ac */ /* 0x000e620008000800 */
[----:B0-----:R-:W-:Y:S01]  /*90630*/  IMAD.WIDE R6, R11, 0x2, R48 ;  /* 0x000000020b067825 */ /* 0x001fe200078e0230 */
[----:B------:R-:W-:Y:S01]  /*90640*/  ISETP.LT.AND P5, PT, R55, UR6, !P4 ;  /* 0x0000000637007c0c */ /* 0x000fe2000e7a1270 */
[----:B------:R-:W0:Y:S01]  /*90650*/  LDCU UR6, c[0x0][0x398] ;  /* 0x00007300ff0677ac */ /* 0x000e220008000800 */
[----:B---3--:R3:W-:Y:S02]  /*90660*/  @P0 STG.E.U16 desc[UR48][R4.64], R60 ;  /* 0x0000003c04000986 */ /* 0x0087e4000c101530 */
[----:B---3--:R-:W-:Y:S02]  /*90670*/  PRMT R5, R60, 0x7632, R5 ;  /* 0x000076323c057816 */ /* 0x008fe40000000005 */
[----:B------:R-:W3:Y:S01]  /*90680*/  LDL.LU R60, [R1+0x240] ;  /* 0x00024000013c7983 */ /* 0x000ee20000300800 */
[----:B------:R-:W-:Y:S01]  /*90690*/  ISETP.LT.AND P0, PT, R59, UR8, !P4 ;  /* 0x000000083b007c0c */ /* 0x000fe2000e701270 */
[----:B------:R-:W-:Y:S01]  /*906a0*/  VIADD R4, R11, UR36 ;  /* 0x000000240b047c36 */ /* 0x000fe20008000000 */
[----:B------:R-:W0:Y:S01]  /*906b0*/  LDCU UR8, c[0x0][0x398] ;  /* 0x00007300ff0877ac */ /* 0x000e220008000800 */
[----:B------:R0:W-:Y:S01]  /*906c0*/  @P6 STG.E.U16 desc[UR48][R6.64], R5 ;  /* 0x0000000506006986 */ /* 0x0001e2000c101530 */
[----:B-1----:R-:W-:Y:S01]  /*906d0*/  ISETP.LT.AND P6, PT, R54, UR34, !P4 ;  /* 0x0000002236007c0c */ /* 0x002fe2000e7c1270 */
[C---:B------:R-:W-:Y:S01]  /*906e0*/  IMAD.WIDE R8, R4.reuse, 0x2, R20 ;  /* 0x0000000204087825 */ /* 0x040fe200078e0214 */
[----:B--2---:R-:W-:Y:S01]  /*906f0*/  PRMT R10, R51, 0x7632, R10 ;  /* 0x00007632330a7816 */ /* 0x004fe2000000000a */
[----:B------:R-:W1:Y:S01]  /*90700*/  LDCU UR34, c[0x0][0x398] ;  /* 0x00007300ff2277ac */ /* 0x000e620008000800 */
[----:B------:R-:W2:Y:S01]  /*90710*/  LDCU UR36, c[0x0][0x398] ;  /* 0x00007300ff2477ac */ /* 0x000ea20008000800 */
[----:B0-----:R-:W-:-:S05]  /*90720*/  IMAD.WIDE R6, R4, 0x2, R2 ;  /* 0x0000000204067825 */ /* 0x001fca00078e0202 */
[----:B------:R0:W-:Y:S01]  /*90730*/  @P0 STG.E.U16 desc[UR48][R6.64], R51 ;  /* 0x0000003306000986 */ /* 0x0001e2000c101530 */
[----:B------:R-:W-:-:S03]  /*90740*/  VIADD R5, R0, 0x29 ;  /* 0x0000002900057836 */ /* 0x000fc60000000000 */
[----:B------:R1:W-:Y:S01]  /*90750*/  @P3 STG.E.U16 desc[UR48][R8.64], R10 ;  /* 0x0000000a08003986 */ /* 0x0003e2000c101530 */
[----:B------:R-:W-:Y:S01]  /*90760*/  ISETP.LT.AND P3, PT, R53, UR56, !P4 ;  /* 0x0000003835007c0c */ /* 0x000fe2000e761270 */
[----:B------:R-:W2:Y:S02]  /*90770*/  LDCU.64 UR56, c[0x0][0x398] ;  /* 0x00007300ff3877ac */ /* 0x000ea40008000a00 */
[----:B0-----:R-:W3:Y:S01]  /*90780*/  LDL.LU R51, [R1+0x230] ;  /* 0x0002300001337983 */ /* 0x001ee20000300800 */
[----:B------:R-:W-:Y:S01]  /*90790*/  IMAD.WIDE R6, R4, 0x2, R22 ;  /* 0x0000000204067825 */ /* 0x000fe200078e0216 */
[----:B------:R-:W-:Y:S02]  /*907a0*/  ISETP.GE.AND P0, PT, R5, UR67, PT ;  /* 0x0000004305007c0c */ /* 0x000fe4000bf06270 */
[----:B----4-:R-:W-:Y:S02]  /*907b0*/  PRMT R5, R52, 0x7632, R5 ;  /* 0x0000763234057816 */ /* 0x010fe40000000005 */
[----:B------:R0:W-:Y:S01]  /*907c0*/  @P6 STG.E.U16 desc[UR48][R6.64], R52 ;  /* 0x0000003406006986 */ /* 0x0001e2000c101530 */
[----:B-1----:R-:W-:-:S03]  /*907d0*/  IMAD.WIDE R8, R4, 0x2, R24 ;  /* 0x0000000204087825 */ /* 0x002fc600078e0218 */
[----:B0-----:R-:W4:Y:S01]  /*907e0*/  LDL.LU R52, [R1+0x220] ;  /* 0x0002200001347983 */ /* 0x001f220000300800 */
[----:B------:R-:W-:-:S03]  /*907f0*/  IMAD.WIDE R6, R4, 0x2, R26 ;  /* 0x0000000204067825 */ /* 0x000fc600078e021a */
[----:B------:R0:W-:Y:S04]  /*90800*/  @P5 STG.E.U16 desc[UR48][R8.64], R5 ;  /* 0x0000000508005986 */ /* 0x0001e8000c101530 */
[----:B------:R1:W-:Y:S01]  /*90810*/  @P3 STG.E.U16 desc[UR48][R6.64], R57 ;  /* 0x0000003906003986 */ /* 0x0003e2000c101530 */
[----:B0-----:R-:W-:-:S03]  /*90820*/  PRMT R5, R57, 0x7632, R5 ;  /* 0x0000763239057816 */ /* 0x001fc60000000005 */
[----:B-1----:R-:W4:Y:S01]  /*90830*/  LDL.LU R57, [R1+0x210] ;  /* 0x0002100001397983 */ /* 0x002f220000300800 */
[----:B------:R-:W-:Y:S02]  /*90840*/  ISETP.LT.AND P5, PT, R56, UR34, !P4 ;  /* 0x0000002238007c0c */ /* 0x000fe4000e7a1270 */
[----:B------:R-:W-:Y:S01]  /*90850*/  ISETP.LT.AND P6, PT, R61, UR6, !P4 ;  /* 0x000000063d007c0c */ /* 0x000fe2000e7c1270 */
[----:B------:R-:W-:Y:S01]  /*90860*/  IMAD.WIDE R8, R4, 0x2, R44 ;  /* 0x0000000204087825 */ /* 0x000fe200078e022c */
[----:B------:R-:W-:Y:S01]  /*90870*/  ISETP.LT.AND P4, PT, R58, UR8, !P4 ;  /* 0x000000083a007c0c */ /* 0x000fe2000e781270 */
[----:B------:R-:W0:Y:S01]  /*90880*/  LDCU UR34, c[0x0][0x3b8] ;  /* 0x00007700ff2277ac */ /* 0x000e220008000800 */
[----:B------:R-:W1:Y:S07]  /*90890*/  LDCU UR6, c[0x0][0x398] ;  /* 0x00007300ff0677ac */ /* 0x000e6e0008000800 */
[----:B------:R0:W-:Y:S01]  /*908a0*/  @P5 STG.E.U16 desc[UR48][R8.64], R5 ;  /* 0x0000000508005986 */ /* 0x0001e2000c101530 */
[----:B------:R-:W1:Y:S01]  /*908b0*/  LDCU UR8, c[0x0][0x398] ;  /* 0x00007300ff0877ac */ /* 0x000e620008000800 */
[C---:B0-----:R-:W-:Y:S01]  /*908c0*/  IMAD.WIDE R8, R4.reuse, 0x2, R46 ;  /* 0x0000000204087825 */ /* 0x041fe200078e022e */
[----:B------:R-:W-:Y:S01]  /*908d0*/  ISETP.LT.AND P5, PT, R59, UR38, !P0 ;  /* 0x000000263b007c0c */ /* 0x000fe2000c7a1270 */
[----:B------:R-:W0:Y:S02]  /*908e0*/  LDCU UR38, c[0x0][0x398] ;  /* 0x00007300ff2677ac */ /* 0x000e240008000800 */
[----:B------:R-:W-:Y:S01]  /*908f0*/  IMAD.WIDE R6, R4, 0x2, R48 ;  /* 0x0000000204067825 */ /* 0x000fe200078e0230 */
[----:B--2---:R-:W-:Y:S01]  /*90900*/  ISETP.LT.AND P3, PT, R50, UR36, !P0 ;  /* 0x0000002432007c0c */ /* 0x004fe2000c761270 */
[----:B------:R-:W2:Y:S02]  /*90910*/  LDCU UR36, c[0x0][0x398] ;  /* 0x00007300ff2477ac */ /* 0x000ea40008000800 */
[----:B------:R-:W-:Y:S01]  /*90920*/  VIADD R4, R4, UR34 ;  /* 0x0000002204047c36 */ /* 0x000fe20008000000 */
[----:B------:R-:W0:Y:S01]  /*90930*/  LDCU UR34, c[0x0][0x398] ;  /* 0x00007300ff2277ac */ /* 0x000e220008000800 */
[----:B---3--:R-:W-:Y:S01]  /*90940*/  PRMT R5, R60, 0x7632, R5 ;  /* 0x000076323c057816 */ /* 0x008fe20000000005 */
[----:B------:R3:W-:Y:S04]  /*90950*/  @P4 STG.E.U16 desc[UR48][R8.64], R60 ;  /* 0x0000003c08004986 */ /* 0x0007e8000c101530 */
[----:B---3--:R-:W3:Y:S04]  /*90960*/  LDL.LU R60, [R1+0x200] ;  /* 0x00020000013c7983 */ /* 0x008ee80000300800 */
[----:B------:R0:W-:Y:S01]  /*90970*/  @P6 STG.E.U16 desc[UR48][R6.64], R5 ;  /* 0x0000000506006986 */ /* 0x0001e2000c101530 */
[----:B-1----:R-:W-:Y:S01]  /*90980*/  ISETP.LT.AND P6, PT, R54, UR6, !P0 ;  /* 0x0000000636007c0c */ /* 0x002fe2000c7c1270 */
[C---:B------:R-:W-:Y:S01]  /*90990*/  IMAD.WIDE R8, R4.reuse, 0x2, R20 ;  /* 0x0000000204087825 */ /* 0x040fe200078e0214 */
[----:B------:R-:W-:Y:S01]  /*909a0*/  ISETP.LT.AND P4, PT, R53, UR72, !P0 ;  /* 0x0000004835007c0c */ /* 0x000fe2000c781270 */
[----:B------:R-:W1:Y:S01]  /*909b0*/  LDCU.64 UR72, c[0x0][0x398] ;  /* 0x00007300ff4877ac */ /* 0x000e620008000a00 */
[----:B------:R-:W1:Y:S01]  /*909c0*/  LDCU UR6, c[0x0][0x398] ;  /* 0x00007300ff0677ac */ /* 0x000e620008000800 */
[----:B0-----:R-:W-:Y:S01]  /*909d0*/  IMAD.WIDE R6, R4, 0x2, R2 ;  /* 0x0000000204067825 */ /* 0x001fe200078e0202 */
[----:B------:R-:W-:-:S04]  /*909e0*/  PRMT R5, R51, 0x7632, R5 ;  /* 0x0000763233057816 */ /* 0x000fc80000000005 */
[----:B------:R0:W-:Y:S01]  /*909f0*/  @P5 STG.E.U16 desc[UR48][R6.64], R51 ;  /* 0x0000003306005986 */ /* 0x0001e2000c101530 */
[----:B------:R-:W-:Y:S01]  /*90a00*/  ISETP.LT.AND P5, PT, R55, UR8, !P0 ;  /* 0x0000000837007c0c */ /* 0x000fe2000c7a1270 */
[----:B------:R-:W1:Y:S02]  /*90a10*/  LDCU UR8, c[0x0][0x398] ;  /* 0x00007300ff0877ac */ /* 0x000e640008000800 */
[----:B------:R1:W-:Y:S04]  /*90a20*/  @P3 STG.E.U16 desc[UR48][R8.64], R5 ;  /* 0x0000000508003986 */ /* 0x0003e8000c101530 */
[----:B0-----:R-:W3:Y:S01]  /*90a30*/  LDL.LU R51, [R1+0x374] ;  /* 0x0003740001337983 */ /* 0x001ee20000300800 */
[----:B------:R-:W-:Y:S01]  /*90a40*/  IMAD.WIDE R6, R4, 0x2, R22 ;  /* 0x0000000204067825 */ /* 0x000fe200078e0216 */
[----:B----4-:R-:W-:-:S04]  /*90a50*/  PRMT R10, R52, 0x7632, R10 ;  /* 0x00007632340a7816 */ /* 0x010fc8000000000a */
[----:B------:R0:W-:Y:S01]  /*90a60*/  @P6 STG.E.U16 desc[UR48][R6.64], R52 ;  /* 0x0000003406006986 */ /* 0x0001e2000c101530 */
[----:B-1----:R-:W-:Y:S02]  /*90a70*/  VIADD R5, R0, 0x2a ;  /* 0x0000002a00057836 */ /* 0x002fe40000000000 */
[C---:B------:R-:W-:Y:S01]  /*90a80*/  IMAD.WIDE R8, R4.reuse, 0x2, R24 ;  /* 0x0000000204087825 */ /* 0x040fe200078e0218 */
[----:B0-----:R-:W4:Y:S03]  /*90a90*/  LDL.LU R52, [R1+0x544] ;  /* 0x0005440001347983 */ /* 0x001f260000300800 */
[----:B------:R-:W-:Y:S01]  /*90aa0*/  IMAD.WIDE R6, R4, 0x2, R26 ;  /* 0x0000000204067825 */ /* 0x000fe200078e021a */
[----:B------:R-:W-:Y:S01]  /*90ab0*/  ISETP.GE.AND P6, PT, R5, UR73, PT ;  /* 0x0000004905007c0c */ /* 0x000fe2000bfc6270 */
[----:B------:R-:W-:Y:S01]  /*90ac0*/  @P5 STG.E.U16 desc[UR48][R8.64], R10 ;  /* 0x0000000a08005986 */ /* 0x000fe2000c101530 */
[----:B------:R-:W-:-:S03]  /*90ad0*/  PRMT R5, R57, 0x7632, R5 ;  /* 0x0000763239057816 */ /* 0x000fc60000000005 */
[----:B------:R0:W-:Y:S04]  /*90ae0*/  @P4 STG.E.U16 desc[UR48][R6.64], R57 ;  /* 0x0000003906004986 */ /* 0x0001e8000c101530 */
[----:B0-----:R-:W4:Y:S01]  /*90af0*/  LDL.LU R57, [R1+0x554] ;  /* 0x0005540001397983 */ /* 0x001f220000300800 */
[----:B--2---:R-:W-:Y:S01]  /*90b00*/  ISETP.LT.AND P3, PT, R56, UR36, !P0 ;  /* 0x0000002438007c0c */ /* 0x004fe2000c761270 */
[----:B------:R-:W-:Y:S01]  /*90b10*/  IMAD.WIDE R8, R4, 0x2, R44 ;  /* 0x0000000204087825 */ /* 0x000fe200078e022c */
[----:B------:R-:W-:Y:S01]  /*90b20*/  ISETP.LT.AND P5, PT, R58, UR6, !P0 ;  /* 0x000000063a007c0c */ /* 0x000fe2000c7a1270 */
[----:B------:R-:W0:Y:S10]  /*90b30*/  LDCU UR36, c[0x0][0x3b8] ;  /* 0x00007700ff2477ac */ /* 0x000e340008000800 */
[----:B------:R1:W-:Y:S01]  /*90b40*/  @P3 STG.E.U16 desc[UR48][R8.64], R5 ;  /* 0x0000000508003986 */ /* 0x0003e2000c101530 */
[----:B------:R-:W-:Y:S01]  /*90b50*/  IMAD.WIDE R6, R4, 0x2, R48 ;  /* 0x0000000204067825 */ /* 0x000fe200078e0230 */
[----:B------:R-:W-:Y:S01]  /*90b60*/  ISETP.LT.AND P4, PT, R50, UR32, !P6 ;  /* 0x0000002032007c0c */ /* 0x000fe2000f781270 */
[----:B------:R-:W2:Y:S01]  /*90b70*/  LDCU UR32, c[0x0][0x398] ;  /* 0x00007300ff2077ac */ /* 0x000ea20008000800 */
[----:B------:R-:W2:Y:S01]  /*90b80*/  LDCU UR6, c[0x0][0x398] ;  /* 0x00007300ff0677ac */ /* 0x000ea20008000800 */
[C---:B-1----:R-:W-:Y:S01]  /*90b90*/  IMAD.WIDE R8, R4.reuse, 0x2, R46 ;  /* 0x0000000204087825 */ /* 0x042fe200078e022e */
[----:B------:R-:W-:Y:S01]  /*90ba0*/  ISETP.LT.AND P0, PT, R61, UR8, !P0 ;  /* 0x000000083d007c0c */ /* 0x000fe2000c701270 */
[----:B------:R-:W1:Y:S01]  /*90bb0*/  LDCU UR8, c[0x0][0x398] ;  /* 0x00007300ff0877ac */ /* 0x000e620008000800 */
[----:B------:R-:W-:Y:S01]  /*90bc0*/  ISETP.LT.AND P3, PT, R59, UR34, !P6 ;  /* 0x000000223b007c0c */ /* 0x000fe2000f761270 */
[----:B0-----:R-:W-:Y:S01]  /*90bd0*/  VIADD R4, R4, UR36 ;  /* 0x0000002404047c36 */ /* 0x001fe20008000000 */
[----:B------:R-:W0:Y:S01]  /*90be0*/  LDCU UR34, c[0x0][0x398] ;  /* 0x00007300ff2277ac */ /* 0x000e220008000800 */
[----:B------:R-:W0:Y:S01]  /*90bf0*/  LDCU UR36, c[0x0][0x3b8] ;  /* 0x00007700ff2477ac */ /* 0x000e220008000800 */
[----:B---3--:R-:W-:Y:S01]  /*90c00*/  PRMT R5, R60, 0x7632, R5 ;  /* 0x000076323c057816 */ /* 0x008fe20000000005 */
[----:B------:R3:W-:Y:S04]  /*90c10*/  @P5 STG.E.U16 desc[UR48][R8.64], R60 ;  /* 0x0000003c08005986 */ /* 0x0007e8000c101530 */
[----:B---3--:R-:W3:Y:S01]  /*90c20*/  LDL.LU R60, [R1+0x244] ;  /* 0x00024400013c7983 */ /* 0x008ee20000300800 */
[----:B------:R-:W-:Y:S01]  /*90c30*/  ISETP.LT.AND P5, PT, R54, UR38, !P6 ;  /* 0x0000002636007c0c */ /* 0x000fe2000f7a1270 */
[C---:B------:R-:W-:Y:S01]  /*90c40*/  IMAD.WIDE R8, R4.reuse, 0x2, R20 ;  /* 0x0000000204087825 */ /* 0x040fe200078e0214 */
[----:B------:R-:W0:Y:S01]  /*90c50*/  LDCU UR38, c[0x0][0x398] ;  /* 0x00007300ff2677ac */ /* 0x000e220008000800 */
[----:B------:R1:W-:Y:S01]  /*90c60*/  @P0 STG.E.U16 desc[UR48][R6.64], R5 ;  /* 0x0000000506000986 */ /* 0x0003e2000c101530 */
[----:B------:R-:W-:Y:S01]  /*90c70*/  ISETP.LT.AND P0, PT, R55, UR30, !P6 ;  /* 0x0000001e37007c0c */ /* 0x000fe2000f701270 */
[----:B------:R-:W0:Y:S01]  /*90c80*/  LDCU UR30, c[0x0][0x398] ;  /* 0x00007300ff1e77ac */ /* 0x000e220008000800 */
[----:B-1----:R-:W-:Y:S01]  /*90c90*/  IMAD.WIDE R6, R4, 0x2, R2 ;  /* 0x0000000204067825 */ /* 0x002fe200078e0202 */
[----:B------:R-:W-:-:S04]  /*90ca0*/  PRMT R5, R51, 0x7632, R5 ;  /* 0x0000763233057816 */ /* 0x000fc80000000005 */
[----:B------:R1:W-:Y:S01]  /*90cb0*/  @P3 STG.E.U16 desc[UR48][R6.64], R51 ;  /* 0x0000003306003986 */ /* 0x0003e2000c101530 */
[----:B------:R-:W-:Y:S01]  /*90cc0*/  ISETP.LT.AND P3, PT, R53, UR76, !P6 ;  /* 0x0000004c35007c0c */ /* 0x000fe2000f761270 */
[----:B------:R-:W0:Y:S02]  /*90cd0*/  LDCU.64 UR76, c[0x0][0x398] ;  /* 0x00007300ff4c77ac */ /* 0x000e240008000a00 */
[----:B------:R2:W-:Y:S04]  /*90ce0*/  @P4 STG.E.U16 desc[UR48][R8.64], R5 ;  /* 0x0000000508004986 */ /* 0x0005e8000c101530 */
[----:B-1----:R-:W3:Y:S01]  /*90cf0*/  LDL.LU R51, [R1+0x234] ;  /* 0x0002340001337983 */ /* 0x002ee20000300800 */
[----:B------:R-:W-:-:S04]  /*90d00*/  IMAD.WIDE R6, R4, 0x2, R22 ;  /* 0x0000000204067825 */ /* 0x000fc800078e0216 */
[----:B--2---:R-:W-:Y:S01]  /*90d10*/  IMAD.WIDE R8, R4, 0x2, R24 ;  /* 0x0000000204087825 */ /* 0x004fe200078e0218 */
[----:B----4-:R-:W-:Y:S01]  /*90d20*/  PRMT R5, R52, 0x7632, R5 ;  /* 0x0000763234057816 */ /* 0x010fe20000000005 */
[----:B------:R1:W-:Y:S04]  /*90d30*/  @P5 STG.E.U16 desc[UR48][R6.64], R52 ;  /* 0x0000003406005986 */ /* 0x0003e8000c101530 */
[----:B------:R2:W-:Y:S04]  /*90d40*/  @P0 STG.E.U16 desc[UR48][R8.64], R5 ;  /* 0x0000000508000986 */ /* 0x0005e8000c101530 */
[----:B-1----:R-:W4:Y:S01]  /*90d50*/  LDL.LU R52, [R1+0x224] ;  /* 0x0002240001347983 */ /* 0x002f220000300800 */
[----:B--2---:R-:W-:Y:S01]  /*90d60*/  IMAD.WIDE R8, R4, 0x2, R26 ;  /* 0x0000000204087825 */ /* 0x004fe200078e021a */
[----:B------:R-:W-:-:S04]  /*90d70*/  PRMT R5, R57, 0x7632, R5 ;  /* 0x0000763239057816 */ /* 0x000fc80000000005 */
[----:B------:R1:W-:Y:S04]  /*90d80*/  @P3 STG.E.U16 desc[UR48][R8.64], R57 ;  /* 0x0000003908003986 */ /* 0x0003e8000c101530 */
[----:B-1----:R-:W2:Y:S01]  /*90d90*/  LDL.LU R57, [R1+0x214] ;  /* 0x0002140001397983 */ /* 0x002ea20000300800 */
[----:B------:R-:W-:Y:S01]  /*90da0*/  ISETP.LT.AND P4, PT, R56, UR8, !P6 ;  /* 0x0000000838007c0c */ /* 0x000fe2000f781270 */
[----:B------:R-:W-:Y:S01]  /*90db0*/  VIADD R6, R0, 0x2b ;  /* 0x0000002b00067836 */ /* 0x000fe20000000000 */
[----:B0-----:R-:W-:Y:S01]  /*90dc0*/  ISETP.LT.AND P5, PT, R58, UR34, !P6 ;  /* 0x000000223a007c0c */ /* 0x001fe2000f7a1270 */
[----:B------:R-:W-:Y:S01]  /*90dd0*/  IMAD.WIDE R8, R4, 0x2, R46 ;  /* 0x0000000204087825 */ /* 0x000fe200078e022e */
[----:B------:R-:W0:Y:S02]  /*90de0*/  LDCU UR8, c[0x0][0x398] ;  /* 0x00007300ff0877ac */ /* 0x000e240008000800 */
[----:B------:R-:W-:Y:S01]  /*90df0*/  ISETP.GE.AND P0, PT, R6, UR57, PT ;  /* 0x0000003906007c0c */ /* 0x000fe2000bf06270 */
[----:B------:R-:W-:Y:S01]  /*90e00*/  IMAD.WIDE R6, R4, 0x2, R44 ;  /* 0x0000000204067825 */ /* 0x000fe200078e022c */
[----:B------:R-:W1:Y:S05]  /*90e10*/  LDCU UR34, c[0x0][0x398] ;  /* 0x00007300ff2277ac */ /* 0x000e6a0008000800 */
[----:B------:R0:W-:Y:S01]  /*90e20*/  @P4 STG.E.U16 desc[UR48][R6.64], R5 ;  /* 0x0000000506004986 */ /* 0x0001e2000c101530 */
[----:B------:R-:W-:Y:S01]  /*90e30*/  ISETP.LT.AND P6, PT, R61, UR30, !P6 ;  /* 0x0000001e3d007c0c */ /* 0x000fe2000f7c1270 */
[----:B------:R-:W1:Y:S01]  /*90e40*/  LDCU UR30, c[0x0][0x398] ;  /* 0x00007300ff1e77ac */ /* 0x000e620008000800 */
[----:B------:R-:W-:Y:S01]  /*90e50*/  ISETP.LT.AND P3, PT, R50, UR32, !P0 ;  /* 0x0000002032007c0c */ /* 0x000fe2000c761270 */
[C---:B0-----:R-:W-:Y:S01]  /*90e60*/  IMAD.WIDE R6, R4.reuse, 0x2, R48 ;  /* 0x0000000204067825 */ /* 0x041fe200078e0230 */
[----:B------:R-:W-:Y:S01]  /*90e70*/  ISETP.LT.AND P4, PT, R55, UR6, !P0 ;  /* 0x0000000637007c0c */ /* 0x000fe2000c781270 */
[----:B------:R-:W0:Y:S02]  /*90e80*/  LDCU UR6, c[0x0][0x398] ;  /* 0x00007300ff0677ac */ /* 0x000e240008000800 */
[----:B------:R-:W-:Y:S01]  /*90e90*/  VIADD R4, R4, UR36 ;  /* 0x0000002404047c36 */ /* 0x000fe20008000000 */
[----:B------:R-:W0:Y:S01]  /*90ea0*/  LDCU UR36, c[0x0][0x398] ;  /* 0x00007300ff2477ac */ /* 0x000e220008000800 */
[----:B------:R-:W0:Y:S01]  /*90eb0*/  LDCU UR32, c[0x0][0x398] ;  /* 0x00007300ff2077ac */ /* 0x000e220008000800 */
[----:B---3--:R3:W-:Y:S01]  /*90ec0*/  @P5 STG.E.U16 desc[UR48][R8.64], R60 ;  /* 0x0000003c08005986 */ /* 0x0087e2000c101530 */
[----:B------:R-:W-:-:S03]  /*90ed0*/  PRMT R5, R60, 0x7632, R5 ;  /* 0x000076323c057816 */ /* 0x000fc60000000005 */
[----:B---3--:R-:W3:Y:S01]  /*90ee0*/  LDL.LU R60, [R1+0x204] ;  /* 0x00020400013c7983 */ /* 0x008ee20000300800 */
[----:B------:R-:W-:Y:S01]  /*90ef0*/  ISETP.LT.AND P5, PT, R59, UR8, !P0 ;  /* 0x000000083b007c0c */ /* 0x000fe2000c7a1270 */
[----:B------:R-:W-:Y:S01]  /*90f00*/  IMAD.WIDE R8, R4, 0x2, R20 ;  /* 0x0000000204087825 */ /* 0x000fe200078e0214 */
[----:B------:R-:W0:Y:S01]  /*90f10*/  LDCU UR8, c[0x0][0x398] ;  /* 0x00007300ff0877ac */ /* 0x000e220008000800 */
[----:B------:R0:W-:Y:S01]  /*90f20*/  @P6 STG.E.U16 desc[UR48][R6.64], R5 ;  /* 0x0000000506006986 */ /* 0x0001e2000c101530 */
[----:B-1----:R-:W-:Y:S01]  /*90f30*/  ISETP.LT.AND P6, PT, R54, UR34, !P0 ;  /* 0x0000002236007c0c */ /* 0x002fe2000c7c1270 */
[----:B------:R-:W1:Y:S01]  /*90f40*/  LDCU UR34, c[0x0][0x398] ;  /* 0x00007300ff2277ac */ /* 0x000e620008000800 */
[----:B0-----:R-:W-:Y:S01]  /*90f50*/  IMAD.WIDE R6, R4, 0x2, R2 ;  /* 0x0000000204067825 */ /* 0x001fe200078e0202 */
[----:B------:R-:W-:-:S06]  /*90f60*/  PRMT R10, R51, 0x7632, R10 ;  /* 0x00007632330a7816 */ /* 0x000fcc000000000a */
        /* <DEDUP_REMOVED lines=14> */
[----:B--2---:R1:W-:Y:S01]  /*91050*/  @P3 STG.E.U16 desc[UR48][R6.64], R57 ;  /* 0x0000003906003986 */ /* 0x0043e2000c101530 */
[----:B0-----:R-:W-:-:S03]  /*91060*/  PRMT R5, R57, 0x7632, R5 ;  /* 0x0000763239057816 */ /* 0x001fc60000000005 */
[----:B-1----:R-:W2:Y:S01]  /*91070*/  LDL.LU R57, [R1+0x558] ;  /* 0x0005580001397983 */ /* 0x002ea20000300800 */
[----:B------:R-:W-:Y:S02]  /*91080*/  ISETP.LT.AND P4, PT, R56, UR34, !P0 ;  /* 0x0000002238007c0c */ /* 0x000fe4000c781270 */
[----:B------:R-:W-:Y:S01]  /*91090*/  ISETP.LT.AND P6, PT, R61, UR6, !P0 ;  /* 0x000000063d007c0c */ /* 0x000fe2000c7c1270 */
[----:B------:R-:W-:Y:S01]  /*910a0*/  IMAD.WIDE R8, R4, 0x2, R44 ;  /* 0x0000000204087825 */ /* 0x000fe200078e022c */
[----:B------:R-:W-:Y:S01]  /*910b0*/  ISETP.LT.AND P0, PT, R58, UR8, !P0 ;  /* 0x000000083a007c0c */ /* 0x000fe2000c701270 */
[----:B------:R-:W0:Y:S02]  /*910c0*/  LDCU UR34, c[0x0][0x3b8] ;  /* 0x00007700ff2277ac */ /* 0x000e240008000800 */
[----:B------:R-:W-:Y:S01]  /*910d0*/  IMAD.WIDE R6, R4, 0x2, R46 ;  /* 0x0000000204067825 */ /* 0x000fe200078e022e */
[----:B------:R-:W1:Y:S05]  /*910e0*/  LDCU UR6, c[0x0][0x398] ;  /* 0x00007300ff0677ac */ /* 0x000e6a0008000800 */
[----:B------:R0:W-:Y:S01]  /*910f0*/  @P4 STG.E.U16 desc[UR48][R8.64], R5 ;  /* 0x0000000508004986 */ /* 0x0001e2000c101530 */
[----:B------:R-:W1:Y:S01]  /*91100*/  LDCU UR8, c[0x0][0x398] ;  /* 0x00007300ff0877ac */ /* 0x000e620008000800 */
[----:B------:R-:W-:-:S02]  /*91110*/  ISETP.LT.AND P4, PT, R59, UR38, !P5 ;  /* 0x000000263b007c0c */ /* 0x000fc4000ef81270 */
[----:B------:R-:W-:Y:S01]  /*91120*/  ISETP.LT.AND P3, PT, R50, UR36, !P5 ;  /* 0x0000002432007c0c */ /* 0x000fe2000ef61270 */
[----:B------:R-:W1:Y:S01]  /*91130*/  LDCU UR36, c[0x0][0x398] ;  /* 0x00007300ff2477ac */ /* 0x000e620008000800 */
[----:B------:R-:W1:Y:S01]  /*91140*/  LDCU UR38, c[0x0][0x398] ;  /* 0x00007300ff2677ac */ /* 0x000e620008000800 */
[----:B0-----:R-:W-:-:S04]  /*91150*/  IMAD.WIDE R8, R4, 0x2, R48 ;  /* 0x0000000204087825 */ /* 0x001fc800078e0230 */
[----:B------:R-:W-:Y:S01]  /*91160*/  VIADD R4, R4, UR34 ;  /* 0x0000002204047c36 */ /* 0x000fe20008000000 */
[----:B------:R-:W0:Y:S01]  /*91170*/  LDCU UR34, c[0x0][0x398] ;  /* 0x00007300ff2277ac */ /* 0x000e220008000800 */
[----:B---3--:R-:W-:Y:S01]  /*91180*/  PRMT R5, R60, 0x7632, R5 ;  /* 0x000076323c057816 */ /* 0x008fe20000000005 */
[----:B------:R3:W-:Y:S04]  /*91190*/  @P0 STG.E.U16 desc[UR48][R6.64], R60 ;  /* 0x0000003c06000986 */ /* 0x0007e8000c101530 */
[----:B---3--:R-:W3:Y:S01]  /*911a0*/  LDL.LU R60, [R1+0x248] ;  /* 0x00024800013c7983 */ /* 0x008ee20000300800 */
[----:B------:R-:W-:-:S03]  /*911b0*/  IMAD.WIDE R6, R4, 0x2, R2 ;  /* 0x0000000204067825 */ /* 0x000fc600078e0202 */
[----:B------:R0:W-:Y:S01]  /*911c0*/  @P6 STG.E.U16 desc[UR48][R8.64], R5 ;  /* 0x0000000508006986 */ /* 0x0001e2000c101530 */
[----:B-1----:R-:W-:Y:S01]  /*911d0*/  ISETP.LT.AND P6, PT, R54, UR6, !P5 ;  /* 0x0000000636007c0c */ /* 0x002fe2000efc1270 */
[----:B------:R-:W1:Y:S01]  /*911e0*/  LDCU UR6, c[0x0][0x398] ;  /* 0x00007300ff0677ac */ /* 0x000e620008000800 */
[----:B------:R-:W-:Y:S01]  /*911f0*/  ISETP.LT.AND P0, PT, R53, UR72, !P5 ;  /* 0x0000004835007c0c */ /* 0x000fe2000ef01270 */
[----:B------:R-:W1:Y:S01]  /*91200*/  LDCU.64 UR72, c[0x0][0x398] ;  /* 0x00007300ff4877ac */ /* 0x000e620008000a00 */
[C---:B0-----:R-:W-:Y:S01]  /*91210*/  IMAD.WIDE R8, R4.reuse, 0x2, R20 ;  /* 0x0000000204087825 */ /* 0x041fe200078e0214 */
[----:B------:R-:W-:Y:S01]  /*91220*/  PRMT R5, R51, 0x7632, R5 ;  /* 0x0000763233057816 */ /* 0x000fe20000000005 */
        /* <DEDUP_REMOVED lines=14> */
[----:B--2---:R-:W-:-:S03]  /*91310*/  PRMT R5, R57, 0x7632, R5 ;  /* 0x0000763239057816 */ /* 0x004fc60000000005 */
[----:B------:R0:W-:Y:S04]  /*91320*/  @P0 STG.E.U16 desc[UR48][R6.64], R57 ;  /* 0x0000003906000986 */ /* 0x0001e8000c101530 */
[----:B0-----:R-:W2:Y:S01]  /*91330*/  LDL.LU R57, [R1+0x218] ;  /* 0x0002180001397983 */ /* 0x001ea20000300800 */
[----:B------:R-:W-:Y:S01]  /*91340*/  ISETP.LT.AND P3, PT, R56, UR36, !P5 ;  /* 0x0000002438007c0c */ /* 0x000fe2000ef61270 */
        /* <DEDUP_REMOVED lines=32> */
[----:B----4-:R-:W-:Y:S01]  /*91550*/  IMAD.WIDE R8, R4, 0x2, R24 ;  /* 0x0000000204087825 */ /* 0x010fe200078e0218 */
[----:B------:R-:W-:Y:S01]  /*91560*/  PRMT R5, R52, 0x7632, R5 ;  /* 0x0000763234057816 */ /* 0x000fe20000000005 */
[----:B------:R1:W-:Y:S04]  /*91570*/  @P4 STG.E.U16 desc[UR48][R6.64], R52 ;  /* 0x0000003406004986 */ /* 0x0003e8000c101530 */
[----:B------:R4:W-:Y:S04]  /*91580*/  @P5 STG.E.U16 desc[UR48][R8.64], R5 ;  /* 0x0000000508005986 */ /* 0x0009e8000c101530 */
[----:B-1----:R-:W3:Y:S01]  /*91590*/  LDL.LU R52, [R1+0x54c] ;  /* 0x00054c0001347983 */ /* 0x002ee20000300800 */
[----:B----4-:R-:W-:Y:S01]  /*915a0*/  IMAD.WIDE R8, R4, 0x2, R26 ;  /* 0x0000000204087825 */ /* 0x010fe200078e021a */
[----:B--2---:R-:W-:-:S04]  /*915b0*/  PRMT R5, R57, 0x7632, R5 ;  /* 0x0000763239057816 */ /* 0x004fc80000000005 */
        /* <DEDUP_REMOVED lines=12> */
[----:B------:R-:W0:Y:S01]  /*91680*/  LDCU UR30, c[0x0][0x398] ;  /* 0x00007300ff1e77ac */ /* 0x000e220008000800 */
[----:B------:R-:W-:-:S02]  /*91690*/  ISETP.LT.AND P0, PT, R50, UR32, !P5 ;  /* 0x0000002032007c0c */ /* 0x000fc4000ef01270 */
[----:B------:R-:W-:Y:S01]  /*916a0*/  ISETP.LT.AND P3, PT, R55, UR6, !P5 ;  /* 0x0000000637007c0c */ /* 0x000fe2000ef61270 */
[----:B------:R-:W0:Y:S01]  /*916b0*/  LDCU UR6, c[0x0][0x398] ;  /* 0x00007300ff0677ac */ /* 0x000e220008000800 */
[----:B------:R-:W0:Y:S01]  /*916c0*/  LDCU UR32, c[0x0][0x398] ;  /* 0x00007300ff2077ac */ /* 0x000e220008000800 */
[----:B----4-:R-:W-:-:S04]  /*916d0*/  IMAD.WIDE R6, R4, 0x2, R48 ;  /* 0x0000000204067825 */ /* 0x010fc800078e0230 */
[----:B------:R-:W-:Y:S01]  /*916e0*/  VIADD R4, R4, UR36 ;  /* 0x0000002404047c36 */ /* 0x000fe20008000000 */
[----:B------:R-:W4:Y:S01]  /*916f0*/  LDCU UR36, c[0x0][0x398] ;  /* 0x00007300ff2477ac */ /* 0x000f220008000800 */
[----:B---3--:R3:W-:Y:S01]  /*91700*/  @P4 STG.E.U16 desc[UR48][R8.64], R60 ;  /* 0x0000003c08004986 */ /* 0x0087e2000c101530 */
[----:B------:R-:W-:-:S03]  /*91710*/  PRMT R5, R60, 0x7632, R5 ;  /* 0x000076323c057816 */ /* 0x000fc60000000005 */
[----:B---3--:R-:W3:Y:S01]  /*91720*/  LDL.LU R60, [R1+0x24c] ;  /* 0x00024c00013c7983 */ /* 0x008ee20000300800 */
[----:B0-----:R-:W-:Y:S01]  /*91730*/  ISETP.LT.AND P4, PT, R59, UR8, !P5 ;  /* 0x000000083b007c0c */ /* 0x001fe2000ef81270 */
[----:B------:R-:W-:Y:S01]  /*91740*/  IMAD.WIDE R8, R4, 0x2, R20 ;  /* 0x0000000204087825 */ /* 0x000fe200078e0214 */
[----:B------:R-:W0:Y:S01]  /*91750*/  LDCU UR8, c[0x0][0x398] ;  /* 0x00007300ff0877ac */ /* 0x000e220008000800 */
[----:B------:R4:W-:Y:S01]  /*91760*/  @P6 STG.E.U16 desc[UR48][R6.64], R5 ;  /* 0x0000000506006986 */ /* 0x0009e2000c101530 */
[----:B-1----:R-:W-:Y:S01]  /*91770*/  ISETP.LT.AND P6, PT, R54, UR34, !P5 ;  /* 0x0000002236007c0c */ /* 0x002fe2000efc1270 */
[----:B------:R-:W1:Y:S01]  /*91780*/  LDCU UR34, c[0x0][0x398] ;  /* 0x00007300ff2277ac */ /* 0x000e620008000800 */
[----:B----4-:R-:W-:-:S04]  /*91790*/  IMAD.WIDE R6, R4, 0x2, R2 ;  /* 0x0000000204067825 */ /* 0x010fc800078e0202 */
[----:B------:R-:W-:Y:S01]  /*917a0*/  VIADD R5, R0, 0x2f ;  /* 0x0000002f00057836 */ /* 0x000fe20000000000 */
[----:B------:R-:W-:Y:S02]  /*917b0*/  PRMT R10, R51, 0x7632, R10 ;  /* 0x00007632330a7816 */ /* 0x000fe4000000000a */
[----:B------:R4:W-:Y:S02]  /*917c0*/  @P4 STG.E.U16 desc[UR48][R6.64], R51 ;  /* 0x0000003306004986 */ /* 0x0009e4000c101530 */
[----:B------:R-:W-:Y:S02]  /*917d0*/  ISETP.GE.AND P4, PT, R5, UR57, PT ;  /* 0x0000003905007c0c */ /* 0x000fe4000bf86270 */
[----:B------:R0:W-:Y:S01]  /*917e0*/  @P0 STG.E.U16 desc[UR48][R8.64], R10 ;  /* 0x0000000a08000986 */ /* 0x0001e2000c101530 */
[----:B------:R-:W-:Y:S01]  /*917f0*/  ISETP.LT.AND P0, PT, R53, UR76, !P5 ;  /* 0x0000004c35007c0c */ /* 0x000fe2000ef01270 */
[----:B------:R-:W1:Y:S02]  /*91800*/  LDCU.64 UR76, c[0x0][0x398] ;  /* 0x00007300ff4c77ac */ /* 0x000e640008000a00 */
[----:B----4-:R-:W4:Y:S01]  /*91810*/  LDL.LU R51, [R1+0x23c] ;  /* 0x00023c0001337983 */ /* 0x010f220000300800 */
[----:B------:R-:W-:Y:S01]  /*91820*/  IMAD.WIDE R6, R4, 0x2, R22 ;  /* 0x0000000204067825 */ /* 0x000fe200078e0216 */
[----:B------:R-:W-:-:S04]  /*91830*/  PRMT R5, R52, 0x7632, R5 ;  /* 0x0000763234057816 */ /* 0x000fc80000000005 */
[----:B------:R1:W-:Y:S01]  /*91840*/  @P6 STG.E.U16 desc[UR48][R6.64], R52 ;  /* 0x0000003406006986 */ /* 0x0003e2000c101530 */
[----:B0-----:R-:W-:-:S03]  /*91850*/  IMAD.WIDE R8, R4, 0x2, R24 ;  /* 0x0000000204087825 */ /* 0x001fc600078e0218 */
[----:B-1----:R-:W4:Y:S01]  /*91860*/  LDL.LU R52, [R1+0x22c] ;  /* 0x00022c0001347983 */ /* 0x002f220000300800 */
        /* <DEDUP_REMOVED lines=13> */
[----:B------:R-:W3:Y:S01]  /*91940*/  LDCU UR8, c[0x0][0x398] ;  /* 0x00007300ff0877ac */ /* 0x000ee20008000800 */
[----:B------:R-:W-:-:S02]  /*91950*/  ISETP.LT.AND P3, PT, R59, UR38, !P4 ;  /* 0x000000263b007c0c */ /* 0x000fc4000e761270 */
[----:B------:R-:W-:Y:S01]  /*91960*/  ISETP.LT.AND P0, PT, R50, UR36, !P4 ;  /* 0x0000002432007c0c */ /* 0x000fe2000e701270 */
[----:B------:R-:W2:Y:S01]  /*91970*/  LDCU UR36, c[0x0][0x398] ;  /* 0x00007300ff2477ac */ /* 0x000ea20008000800 */
[----:B------:R-:W2:Y:S01]  /*91980*/  LDCU UR38, c[0x0][0x398] ;  /* 0x00007300ff2677ac */ /* 0x000ea20008000800 */
[C---:B0-----:R-:W-:Y:S02]  /*91990*/  VIADD R10, R4.reuse, UR34 ;  /* 0x00000022040a7c36 */ /* 0x041fe40008000000 */
[----:B-1----:R-:W-:Y:S01]  /*919a0*/  IMAD.WIDE R8, R4, 0x2, R48 ;  /* 0x0000000204087825 */ /* 0x002fe200078e0230 */
[----:B------:R-:W0:Y:S01]  /*919b0*/  LDCU UR34, c[0x0][0x398] ;  /* 0x00007300ff2277ac */ /* 0x000e220008000800 */
[----:B---3--:R-:W-:Y:S01]  /*919c0*/  PRMT R5, R60, 0x7632, R5 ;  /* 0x000076323c057816 */ /* 0x008fe20000000005 */
[----:B------:R1:W-:Y:S04]  /*919d0*/  @P5 STG.E.U16 desc[UR48][R6.64], R60 ;  /* 0x0000003c06005986 */ /* 0x0003e8000c101530 */
[----:B-1----:R-:W3:Y:S04]  /*919e0*/  LDL.LU R60, [R1+0x20c] ;  /* 0x00020c00013c7983 */ /* 0x002ee80000300800 */
[----:B------:R1:W-:Y:S01]  /*919f0*/  @P6 STG.E.U16 desc[UR48][R8.64], R5 ;  /* 0x0000000508006986 */ /* 0x0003e2000c101530 */
[----:B------:R-:W-:Y:S01]  /*91a00*/  ISETP.LT.AND P6, PT, R54, UR6, !P4 ;  /* 0x0000000636007c0c */ /* 0x000fe2000e7c1270 */
[C---:B------:R-:W-:Y:S01]  /*91a10*/  IMAD.WIDE R6, R10.reuse, 0x2, R20 ;  /* 0x000000020a067825 */ /* 0x040fe200078e0214 */
[----:B------:R-:W-:Y:S01]  /*91a20*/  ISETP.LT.AND P5, PT, R53, UR72, !P4 ;  /* 0x0000004835007c0c */ /* 0x000fe2000e7a1270 */
[----:B------:R-:W0:Y:S01]  /*91a30*/  LDCU UR6, c[0x0][0x398] ;  /* 0x00007300ff0677ac */ /* 0x000e220008000800 */
[----:B------:R-:W0:Y:S01]  /*91a40*/  LDCU.64 UR72, c[0x0][0x398] ;  /* 0x00007300ff4877ac */ /* 0x000e220008000a00 */
[----:B-1----:R-:W-:Y:S01]  /*91a50*/  IMAD.WIDE R4, R10, 0x2, R2 ;  /* 0x000000020a047825 */ /* 0x002fe200078e0202 */
[----:B----4-:R-:W-:-:S04]  /*91a60*/  PRMT R8, R51, 0x7632, R8 ;  /* 0x0000763233087816 */ /* 0x010fc80000000008 */
[----:B------:R1:W-:Y:S01]  /*91a70*/  @P3 STG.E.U16 desc[UR48][R4.64], R51 ;  /* 0x0000003304003986 */ /* 0x0003e2000c101530 */
[----:B------:R-:W-:Y:S01]  /*91a80*/  ISETP.LT.AND P3, PT, R55, UR8, !P4 ;  /* 0x0000000837007c0c */ /* 0x000fe2000e761270 */
[----:B------:R-:W4:Y:S02]  /*91a90*/  LDCU UR8, c[0x0][0x398] ;  /* 0x00007300ff0877ac */ /* 0x000f240008000800 */
[----:B------:R0:W-:Y:S04]  /*91aa0*/  @P0 STG.E.U16 desc[UR48][R6.64], R8 ;  /* 0x0000000806000986 */ /* 0x0001e8000c101530 */
[----:B-1----:R-:W3:Y:S01]  /*91ab0*/  LDL.LU R51, [R1+0x1f0] ;  /* 0x0001f00001337983 */ /* 0x002ee20000300800 */
[----:B------:R-:W-:Y:S01]  /*91ac0*/  IMAD.WIDE R4, R10, 0x2, R22 ;  /* 0x000000020a047825 */ /* 0x000fe200078e0216 */
[----:B------:R-:W-:-:S04]  /*91ad0*/  PRMT R9, R52, 0x7632, R9 ;  /* 0x0000763234097816 */ /* 0x000fc80000000009 */
[----:B------:R1:W-:Y:S01]  /*91ae0*/  @P6 STG.E.U16 desc[UR48][R4.64], R52 ;  /* 0x0000003404006986 */ /* 0x0003e2000c101530 */
[----:B0-----:R-:W-:Y:S02]  /*91af0*/  VIADD R8, R0, 0x30 ;  /* 0x0000003000087836 */ /* 0x001fe40000000000 */
[C---:B------:R-:W-:Y:S01]  /*91b00*/  IMAD.WIDE R6, R10.reuse, 0x2, R24 ;  /* 0x000000020a067825 */ /* 0x040fe200078e0218 */
[----:B-1----:R-:W3:Y:S03]  /*91b10*/  LDL.LU R52, [R1+0x560] ;  /* 0x0005600001347983 */ /* 0x002ee60000300800 */
[----:B------:R-:W-:Y:S01]  /*91b20*/  IMAD.WIDE R4, R10, 0x2, R26 ;  /* 0x000000020a047825 */ /* 0x000fe200078e021a */
[----:B------:R-:W-:Y:S01]  /*91b30*/  ISETP.GE.AND P6, PT, R8, UR77, PT ;  /* 0x0000004d08007c0c */ /* 0x000fe2000bfc6270 */
[----:B------:R-:W-:Y:S01]  /*91b40*/  @P3 STG.E.U16 desc[UR48][R6.64], R9 ;  /* 0x0000000906003986 */ /* 0x000fe2000c101530 */
[----:B--2---:R-:W-:-:S03]  /*91b50*/  PRMT R8, R57, 0x7632, R8 ;  /* 0x0000763239087816 */ /* 0x004fc60000000008 */
[----:B------:R0:W-:Y:S04]  /*91b60*/  @P5 STG.E.U16 desc[UR48][R4.64], R57 ;  /* 0x0000003904005986 */ /* 0x0001e8000c101530 */
[----:B0-----:R-:W2:Y:S01]  /*91b70*/  LDL.LU R57, [R1+0x6c0] ;  /* 0x0006c00001397983 */ /* 0x001ea20000300800 */
[----:B------:R-:W-:Y:S02]  /*91b80*/  ISETP.LT.AND P0, PT, R56, UR36, !P4 ;  /* 0x0000002438007c0c */ /* 0x000fe4000e701270 */
[----:B------:R-:W-:Y:S01]  /*91b90*/  ISETP.LT.AND P3, PT, R58, UR6, !P4 ;  /* 0x000000063a007c0c */ /* 0x000fe2000e761270 */
[C---:B------:R-:W-:Y:S01]  /*91ba0*/  IMAD.WIDE R6, R10.reuse, 0x2, R44 ;  /* 0x000000020a067825 */ /* 0x040fe200078e022c */
[----:B------:R-:W0:Y:S03]  /*91bb0*/  LDCU UR36, c[0x0][0x3b8] ;  /* 0x00007700ff2477ac */ /* 0x000e260008000800 */
[----:B------:R-:W-:Y:S01]  /*91bc0*/  IMAD.WIDE R4, R10, 0x2, R46 ;  /* 0x000000020a047825 */ /* 0x000fe200078e022e */
[----:B------:R-:W-:Y:S01]  /*91bd0*/  ISETP.LT.AND P5, PT, R50, UR32, !P6 ;  /* 0x0000002032007c0c */ /* 0x000fe2000f7a1270 */
[----:B------:R-:W1:Y:S04]  /*91be0*/  LDCU UR32, c[0x0][0x398] ;  /* 0x00007300ff2077ac */ /* 0x000e680008000800 */
[----:B------:R0:W-:Y:S01]  /*91bf0*/  @P0 STG.E.U16 desc[UR48][R6.64], R8 ;  /* 0x0000000806000986 */ /* 0x0001e2000c101530 */
[----:B----4-:R-:W-:Y:S01]  /*91c00*/  ISETP.LT.AND P4, PT, R61, UR8, !P4 ;  /* 0x000000083d007c0c */ /* 0x010fe2000e781270 */
[----:B------:R-:W4:Y:S01]  /*91c10*/  LDCU UR8, c[0x0][0x398] ;  /* 0x00007300ff0877ac */ /* 0x000f220008000800 */
[----:B------:R-:W-:Y:S01]  /*91c20*/  ISETP.LT.AND P0, PT, R59, UR34, !P6 ;  /* 0x000000223b007c0c */ /* 0x000fe2000f701270 */
[----:B------:R-:W1:Y:S01]  /*91c30*/  LDCU UR34, c[0x0][0x398] ;  /* 0x00007300ff2277ac */ /* 0x000e620008000800 */
[----:B------:R-:W1:Y:S01]  /*91c40*/  LDCU UR6, c[0x0][0x398] ;  /* 0x00007300ff0677ac */ /* 0x000e620008000800 */
[----:B0-----:R-:W-:Y:S01]  /*91c50*/  IMAD.WIDE R6, R10, 0x2, R48 ;  /* 0x000000020a067825 */ /* 0x001fe200078e0230 */
[----:B---3--:R-:W-:Y:S01]  /*91c60*/  PRMT R8, R60, 0x7632, R8 ;  /* 0x000076323c087816 */ /* 0x008fe20000000008 */
[----:B------:R0:W-:Y:S04]  /*91c70*/  @P3 STG.E.U16 desc[UR48][R4.64], R60 ;  /* 0x0000003c04003986 */ /* 0x0001e8000c101530 */
[----:B0-----:R-:W3:Y:S01]  /*91c80*/  LDL.LU R60, [R1+0x2b0] ;  /* 0x0002b000013c7983 */ /* 0x001ee20000300800 */
[----:B------:R-:W-:Y:S01]  /*91c90*/  VIADD R4, R10, UR36 ;  /* 0x000000240a047c36 */ /* 0x000fe20008000000 */
[----:B------:R-:W-:Y:S01]  /*91ca0*/  ISETP.LT.AND P3, PT, R55, UR30, !P6 ;  /* 0x0000001e37007c0c */ /* 0x000fe2000f761270 */
[----:B------:R-:W0:Y:S01]  /*91cb0*/  LDCU UR30, c[0x0][0x398] ;  /* 0x00007300ff1e77ac */ /* 0x000e220008000800 */
[----:B------:R1:W-:Y:S01]  /*91cc0*/  @P4 STG.E.U16 desc[UR48][R6.64], R8 ;  /* 0x0000000806004986 */ /* 0x0003e2000c101530 */
[----:B------:R-:W-:Y:S01]  /*91cd0*/  ISETP.LT.AND P4, PT, R54, UR38, !P6 ;  /* 0x0000002636007c0c */ /* 0x000fe2000f781270 */
[----:B------:R-:W0:Y:S01]  /*91ce0*/  LDCU UR36, c[0x0][0x3b8] ;  /* 0x00007700ff2477ac */ /* 0x000e220008000800 */
[----:B------:R-:W0:Y:S01]  /*91cf0*/  LDCU UR38, c[0x0][0x398] ;  /* 0x00007300ff2677ac */ /* 0x000e220008000800 */
[----:B-1----:R-:W-:-:S04]  /*91d00*/  IMAD.WIDE R6, R4, 0x2, R2 ;  /* 0x0000000204067825 */ /* 0x002fc800078e0202 */
[C---:B------:R-:W-:Y:S01]  /*91d10*/  IMAD.WIDE R8, R4.reuse, 0x2, R20 ;  /* 0x0000000204087825 */ /* 0x040fe200078e0214 */
[----:B------:R-:W-:Y:S01]  /*91d20*/  PRMT R5, R51, 0x7632, R5 ;  /* 0x0000763233057816 */ /* 0x000fe20000000005 */
        /* <DEDUP_REMOVED lines=17> */
[----:B------:R-:W-:Y:S01]  /*91e40*/  ISETP.LT.AND P4, PT, R58, UR34, !P6 ;  /* 0x000000223a007c0c */ /* 0x000fe2000f781270 */
[----:B------:R-:W-:Y:S01]  /*91e50*/  IMAD.WIDE R8, R4, 0x2, R46 ;  /* 0x0000000204087825 */ /* 0x000fe200078e022e */
[----:B------:R-:W1:Y:S02]  /*91e60*/  LDCU UR8, c[0x0][0x398] ;  /* 0x00007300ff0877ac */ /* 0x000e640008000800 */
[----:B------:R-:W-:Y:S01]  /*91e70*/  ISETP.GE.AND P3, PT, R6, UR73, PT ;  /* 0x0000004906007c0c */ /* 0x000fe2000bf66270 */
[----:B------:R-:W-:Y:S01]  /*91e80*/  IMAD.WIDE R6, R4, 0x2, R44 ;  /* 0x0000000204067825 */ /* 0x000fe200078e022c */
[----:B------:R-:W4:Y:S05]  /*91e90*/  LDCU UR34, c[0x0][0x398] ;  /* 0x00007300ff2277ac */ /* 0x000f2a0008000800 */
[----:B------:R1:W-:Y:S01]  /*91ea0*/  @P5 STG.E.U16 desc[UR48][R6.64], R5 ;  /* 0x0000000506005986 */ /* 0x0003e2000c101530 */
[----:B0-----:R-:W-:Y:S01]  /*91eb0*/  ISETP.LT.AND P6, PT, R61, UR30, !P6 ;  /* 0x0000001e3d007c0c */ /* 0x001fe2000f7c1270 */
[----:B------:R-:W0:Y:S01]  /*91ec0*/  LDCU UR30, c[0x0][0x398] ;  /* 0x00007300ff1e77ac */ /* 0x000e220008000800 */
[----:B------:R-:W-:Y:S01]  /*91ed0*/  ISETP.LT.AND P0, PT, R50, UR32, !P3 ;  /* 0x0000002032007c0c */ /* 0x000fe2000df01270 */
[C---:B-1----:R-:W-:Y:S01]  /*91ee0*/  IMAD.WIDE R6, R4.reuse, 0x2, R48 ;  /* 0x0000000204067825 */ /* 0x042fe200078e0230 */
[----:B------:R-:W-:Y:S01]  /*91ef0*/  ISETP.LT.AND P5, PT, R55, UR6, !P3 ;  /* 0x0000000637007c0c */ /* 0x000fe2000dfa1270 */
[----:B------:R-:W1:Y:S02]  /*91f00*/  LDCU UR6, c[0x0][0x398] ;  /* 0x00007300ff0677ac */ /* 0x000e640008000800 */
        /* <DEDUP_REMOVED lines=10> */
[----:B----4-:R-:W-:Y:S01]  /*91fb0*/  ISETP.LT.AND P6, PT, R54, UR34, !P3 ;  /* 0x0000002236007c0c */ /* 0x010fe2000dfc1270 */
[----:B------:R-:W4:Y:S01]  /*91fc0*/  LDCU UR34, c[0x0][0x398] ;  /* 0x00007300ff2277ac */ /* 0x000f220008000800 */
[----:B-1----:R-:W-:-:S04]  /*91fd0*/  IMAD.WIDE R6, R4, 0x2, R2 ;  /* 0x0000000204067825 */ /* 0x002fc800078e0202 */
[----:B------:R-:W-:Y:S01]  /*91fe0*/  VIADD R5, R0, 0x32 ;  /* 0x0000003200057836 */ /* 0x000fe20000000000 */
[----:B------:R-:W-:Y:S02]  /*91ff0*/  PRMT R10, R51, 0x7632, R10 ;  /* 0x00007632330a7816 */ /* 0x000fe4000000000a */
[----:B------:R1:W-:Y:S02]  /*92000*/  @P4 STG.E.U16 desc[UR48][R6.64], R51 ;  /* 0x0000003306004986 */ /* 0x0003e4000c101530 */
[----:B------:R-:W-:Y:S02]  /*92010*/  ISETP.GE.AND P4, PT, R5, UR67, PT ;  /* 0x0000004305007c0c */ /* 0x000fe4000bf86270 */
[----:B------:R0:W-:Y:S01]  /*92020*/  @P0 STG.E.U16 desc[UR48][R8.64], R10 ;  /* 0x0000000a08000986 */ /* 0x0001e2000c101530 */
[----:B------:R-:W-:Y:S01]  /*92030*/  ISETP.LT.AND P0, PT, R53, UR56, !P3 ;  /* 0x0000003835007c0c */ /* 0x000fe2000df01270 */
[----:B------:R-:W0:Y:S02]  /*92040*/  LDCU.64 UR56, c[0x0][0x398] ;  /* 0x00007300ff3877ac */ /* 0x000e240008000a00 */
[----:B-1----:R-:W3:Y:S01]  /*92050*/  LDL.LU R51, [R1+0x1f4] ;  /* 0x0001f40001337983 */ /* 0x002ee20000300800 */
[----:B------:R-:W-:Y:S01]  /*92060*/  IMAD.WIDE R6, R4, 0x2, R22 ;  /* 0x0000000204067825 */ /* 0x000fe200078e0216 */
[----:B------:R-:W-:-:S04]  /*92070*/  PRMT R5, R52, 0x7632, R5 ;  /* 0x0000763234057816 */ /* 0x000fc80000000005 */
[----:B------:R1:W-:Y:S01]  /*92080*/  @P6 STG.E.U16 desc[UR48][R6.64], R52 ;  /* 0x0000003406006986 */ /* 0x0003e2000c101530 */
[----:B0-----:R-:W-:-:S03]  /*92090*/  IMAD.WIDE R8, R4, 0x2, R24 ;  /* 0x0000000204087825 */ /* 0x001fc600078e0218 */
[----:B-1----:R-:W3:Y:S01]  /*920a0*/  LDL.LU R52, [R1+0x564] ;  /* 0x0005640001347983 */ /* 0x002ee20000300800 */
[----:B------:R-:W-:-:S03]  /*920b0*/  IMAD.WIDE R6, R4, 0x2, R26 ;  /* 0x0000000204067825 */ /* 0x000fc600078e021a */
[----:B------:R0:W-:Y:S04]  /*920c0*/  @P5 STG.E.U16 desc[UR48][R8.64], R5 ;  /* 0x0000000508005986 */ /* 0x0001e8000c101530 */
[----:B--2---:R1:W-:Y:S01]  /*920d0*/  @P0 STG.E.U16 desc[UR48][R6.64], R57 ;  /* 0x0000003906000986 */ /* 0x0043e2000c101530 */
[----:B0-----:R-:W-:-:S03]  /*920e0*/  PRMT R5, R57, 0x7632, R5 ;  /* 0x0000763239057816 */ /* 0x001fc60000000005 */
[----:B-1----:R-:W2:Y:S01]  /*920f0*/  LDL.LU R57, [R1+0x6c4] ;  /* 0x0006c40001397983 */ /* 0x002ea20000300800 */
[----:B----4-:R-:W-:Y:S02]  /*92100*/  ISETP.LT.AND P5, PT, R56, UR34, !P3 ;  /* 0x0000002238007c0c */ /* 0x010fe4000dfa1270 */
[----:B------:R-:W-:Y:S01]  /*92110*/  ISETP.LT.AND P6, PT, R61, UR6, !P3 ;  /* 0x000000063d007c0c */ /* 0x000fe2000dfc1270 */
[----:B------:R-:W-:Y:S01]  /*92120*/  IMAD.WIDE R8, R4, 0x2, R44 ;  /* 0x0000000204087825 */ /* 0x000fe200078e022c */
[----:B------:R-:W-:Y:S01]  /*92130*/  ISETP.LT.AND P3, PT, R58, UR8, !P3 ;  /* 0x000000083a007c0c */ /* 0x000fe2000df61270 */
[----:B------:R-:W0:Y:S01]  /*92140*/  LDCU UR34, c[0x0][0x3b8] ;  /* 0x00007700ff2277ac */ /* 0x000e220008000800 */
[----:B------:R-:W1:Y:S07]  /*92150*/  LDCU UR6, c[0x0][0x398] ;  /* 0x00007300ff0677ac */ /* 0x000e6e0008000800 */
[----:B------:R4:W-:Y:S01]  /*92160*/  @P5 STG.E.U16 desc[UR48][R8.64], R5 ;  /* 0x0000000508005986 */ /* 0x0009e2000c101530 */
[----:B------:R-:W0:Y:S01]  /*92170*/  LDCU UR8, c[0x0][0x398] ;  /* 0x00007300ff0877ac */ /* 0x000e220008000800 */
[C---:B----4-:R-:W-:Y:S01]  /*92180*/  IMAD.WIDE R8, R4.reuse, 0x2, R46 ;  /* 0x0000000204087825 */ /* 0x050fe200078e022e */
[----:B------:R-:W-:Y:S01]  /*92190*/  ISETP.LT.AND P5, PT, R59, UR38, !P4 ;  /* 0x000000263b007c0c */ /* 0x000fe2000e7a1270 */
[----:B------:R-:W4:Y:S02]  /*921a0*/  LDCU UR38, c[0x0][0x398] ;  /* 0x00007300ff2677ac */ /* 0x000f240008000800 */
[----:B------:R-:W-:Y:S01]  /*921b0*/  IMAD.WIDE R6, R4, 0x2, R48 ;  /* 0x0000000204067825 */ /* 0x000fe200078e0230 */
[----:B------:R-:W-:Y:S01]  /*921c0*/  ISETP.LT.AND P0, PT, R50, UR36, !P4 ;  /* 0x0000002432007c0c */ /* 0x000fe2000e701270 */
[----:B------:R-:W1:Y:S02]  /*921d0*/  LDCU UR36, c[0x0][0x398] ;  /* 0x00007300ff2477ac */ /* 0x000e640008000800 */
[----:B0-----:R-:W-:Y:S01]  /*921e0*/  VIADD R4, R4, UR34 ;  /* 0x0000002204047c36 */ /* 0x001fe20008000000 */
        /* <DEDUP_REMOVED lines=16> */
[----:B0-----:R-:W4:Y:S01]  /*922f0*/  LDL.LU R51, [R1+0x2a4] ;  /* 0x0002a40001337983 */ /* 0x001f220000300800 */
[----:B------:R-:W-:Y:S01]  /*92300*/  IMAD.WIDE R6, R4, 0x2, R22 ;  /* 0x0000000204067825 */ /* 0x000fe200078e0216 */
[----:B------:R-:W-:-:S04]  /*92310*/  PRMT R10, R52, 0x7632, R10 ;  /* 0x00007632340a7816 */ /* 0x000fc8000000000a */
        /* <DEDUP_REMOVED lines=15> */
[----:B------:R-:W-:Y:S01]  /*92410*/  ISETP.LT.AND P3, PT, R59, UR34, !P6 ;  /* 0x000000223b007c0c */ /* 0x000fe2000f761270 */
[C---:B------:R-:W-:Y:S01]  /*92420*/  IMAD.WIDE R6, R4.reuse, 0x2, R48 ;  /* 0x0000000204067825 */ /* 0x040fe200078e0230 */
[----:B------:R-:W2:Y:S03]  /*92430*/  LDCU UR6, c[0x0][0x398] ;  /* 0x00007300ff0677ac */ /* 0x000ea60008000800 */
[C---:B-1----:R-:W-:Y:S01]  /*92440*/  IMAD.WIDE R8, R4.reuse, 0x2, R46 ;  /* 0x0000000204087825 */ /* 0x042fe200078e022e */
[----:B------:R-:W-:Y:S01]  /*92450*/  ISETP.LT.AND P4, PT, R61, UR8, !P4 ;  /* 0x000000083d007c0c */ /* 0x000fe2000e781270 */
[----:B------:R-:W1:Y:S02]  /*92460*/  LDCU UR8, c[0x0][0x398] ;  /* 0x00007300ff0877ac */ /* 0x000e640008000800 */
[----:B0-----:R-:W-:Y:S01]  /*92470*/  VIADD R4, R4, UR36 ;  /* 0x0000002404047c36 */ /* 0x001fe20008000000 */
[----:B------:R-:W-:Y:S01]  /*92480*/  ISETP.LT.AND P0, PT, R50, UR32, !P6 ;  /* 0x0000002032007c0c */ /* 0x000fe2000f701270 */
[----:B------:R-:W0:Y:S01]  /*92490*/  LDCU UR34, c[0x0][0x398] ;  /* 0x00007300ff2277ac */ /* 0x000e220008000800 */
[----:B------:R-:W0:Y:S01]  /*924a0*/  LDCU UR36, c[0x0][0x3b8] ;  /* 0x00007700ff2477ac */ /* 0x000e220008000800 */
[----:B------:R-:W0:Y:S01]  /*924b0*/  LDCU UR32, c[0x0][0x398] ;  /* 0x00007300ff2077ac */ /* 0x000e220008000800 */
[----:B---3--:R-:W-:Y:S01]  /*924c0*/  PRMT R5, R60, 0x7632, R5 ;  /* 0x000076323c057816 */ /* 0x008fe20000000005 */
[----:B------:R3:W-:Y:S04]  /*924d0*/  @P5 STG.E.U16 desc[UR48][R8.64], R60 ;  /* 0x0000003c08005986 */ /* 0x0007e8000c101530 */
[----:B---3--:R-:W3:Y:S04]  /*924e0*/  LDL.LU R60, [R1+0x1d4] ;  /* 0x0001d400013c7983 */ /* 0x008ee80000300800 */
[----:B------:R0:W-:Y:S01]  /*924f0*/  @P4 STG.E.U16 desc[UR48][R6.64], R5 ;  /* 0x0000000506004986 */ /* 0x0001e2000c101530 */
[----:B----4-:R-:W-:Y:S01]  /*92500*/  ISETP.LT.AND P4, PT, R54, UR38, !P6 ;  /* 0x0000002636007c0c */ /* 0x010fe2000f781270 */
[C---:B------:R-:W-:Y:S01]  /*92510*/  IMAD.WIDE R8, R4.reuse, 0x2, R20 ;  /* 0x0000000204087825 */ /* 0x040fe200078e0214 */
[----:B------:R-:W-:Y:S01]  /*92520*/  ISETP.LT.AND P5, PT, R55, UR30, !P6 ;  /* 0x0000001e37007c0c */ /* 0x000fe2000f7a1270 */
[----:B------:R-:W4:Y:S01]  /*92530*/  LDCU UR30, c[0x0][0x398] ;  /* 0x00007300ff1e77ac */ /* 0x000f220008000800 */
[----:B------:R-:W1:Y:S01]  /*92540*/  LDCU UR38, c[0x0][0x398] ;  /* 0x00007300ff2677ac */ /* 0x000e620008000800 */
[----:B0-----:R-:W-:Y:S01]  /*92550*/  IMAD.WIDE R6, R4, 0x2, R2 ;  /* 0x0000000204067825 */ /* 0x001fe200078e0202 */
[----:B------:R-:W-:-:S04]  /*92560*/  PRMT R5, R51, 0x7632, R5 ;  /* 0x0000763233057816 */ /* 0x000fc80000000005 */
[----:B------:R0:W-:Y:S01]  /*92570*/  @P3 STG.E.U16 desc[UR48][R6.64], R51 ;  /* 0x0000003306003986 */ /* 0x0001e2000c101530 */
[----:B------:R-:W-:Y:S01]  /*92580*/  ISETP.LT.AND P3, PT, R53, UR72, !P6 ;  /* 0x0000004835007c0c */ /* 0x000fe2000f761270 */
[----:B------:R-:W1:Y:S02]  /*92590*/  LDCU.64 UR72, c[0x0][0x398] ;  /* 0x00007300ff4877ac */ /* 0x000e640008000a00 */
[----:B------:R1:W-:Y:S04]  /*925a0*/  @P0 STG.E.U16 desc[UR48][R8.64], R5 ;  /* 0x0000000508000986 */ /* 0x0003e8000c101530 */
[----:B0-----:R-:W3:Y:S01]  /*925b0*/  LDL.LU R51, [R1+0x1f8] ;  /* 0x0001f80001337983 */ /* 0x001ee20000300800 */
[----:B------:R-:W-:-:S04]  /*925c0*/  IMAD.WIDE R6, R4, 0x2, R22 ;  /* 0x0000000204067825 */ /* 0x000fc800078e0216 */
[----:B-1----:R-:W-:Y:S01]  /*925d0*/  IMAD.WIDE R8, R4, 0x2, R24 ;  /* 0x0000000204087825 */ /* 0x002fe200078e0218 */
[----:B------:R-:W-:Y:S01]  /*925e0*/  PRMT R5, R52, 0x7632, R5 ;  /* 0x0000763234057816 */ /* 0x000fe20000000005 */
[----:B------:R0:W-:Y:S04]  /*925f0*/  @P4 STG.E.U16 desc[UR48][R6.64], R52 ;  /* 0x0000003406004986 */ /* 0x0001e8000c101530 */
[----:B------:R1:W-:Y:S04]  /*92600*/  @P5 STG.E.U16 desc[UR48][R8.64], R5 ;  /* 0x0000000508005986 */ /* 0x0003e8000c101530 */
[----:B0-----:R-:W3:Y:S01]  /*92610*/  LDL.LU R52, [R1+0x568] ;  /* 0x0005680001347983 */ /* 0x001ee20000300800 */
[----:B-1----:R-:W-:Y:S01]  /*92620*/  IMAD.WIDE R8, R4, 0x2, R26 ;  /* 0x0000000204087825 */ /* 0x002fe200078e021a */
[----:B--2---:R-:W-:-:S04]  /*92630*/  PRMT R5, R57, 0x7632, R5 ;  /* 0x0000763239057816 */ /* 0x004fc80000000005 */
[----:B------:R0:W-:Y:S04]  /*92640*/  @P3 STG.E.U16 desc[UR48][R8.64], R57 ;  /* 0x0000003908003986 */ /* 0x0001e8000c101530 */
[----:B0-----:R-:W2:Y:S01]  /*92650*/  LDL.LU R57, [R1+0x6c8] ;  /* 0x0006c80001397983 */ /* 0x001ea20000300800 */
[----:B------:R-:W-:Y:S01]  /*92660*/  ISETP.LT.AND P0, PT, R56, UR8, !P6 ;  /* 0x0000000838007c0c */ /* 0x000fe2000f701270 */
[----:B------:R-:W-:Y:S01]  /*92670*/  VIADD R6, R0, 0x34 ;  /* 0x0000003400067836 */ /* 0x000fe20000000000 */
[----:B------:R-:W-:Y:S01]  /*92680*/  ISETP.LT.AND P4, PT, R58, UR34, !P6 ;  /* 0x000000223a007c0c */ /* 0x000fe2000f781270 */
[----:B------:R-:W-:Y:S01]  /*92690*/  IMAD.WIDE R8, R4, 0x2, R46 ;  /* 0x0000000204087825 */ /* 0x000fe200078e022e */
[----:B------:R-:W0:Y:S02]  /*926a0*/  LDCU UR8, c[0x0][0x398] ;  /* 0x00007300ff0877ac */ /* 0x000e240008000800 */
[----:B------:R-:W-:Y:S01]  /*926b0*/  ISETP.GE.AND P5, PT, R6, UR57, PT ;  /* 0x0000003906007c0c */ /* 0x000fe2000bfa6270 */
[----:B------:R-:W-:Y:S01]  /*926c0*/  IMAD.WIDE R6, R4, 0x2, R44 ;  /* 0x0000000204067825 */ /* 0x000fe200078e022c */
[----:B------:R-:W1:Y:S05]  /*926d0*/  LDCU UR34, c[0x0][0x398] ;  /* 0x00007300ff2277ac */ /* 0x000e6a0008000800 */
[----:B------:R0:W-:Y:S01]  /*926e0*/  @P0 STG.E.U16 desc[UR48][R6.64], R5 ;  /* 0x0000000506000986 */ /* 0x0001e2000c101530 */
[----:B----4-:R-:W-:Y:S01]  /*926f0*/  ISETP.LT.AND P6, PT, R61, UR30, !P6 ;  /* 0x0000001e3d007c0c */ /* 0x010fe2000f7c1270 */
[----:B------:R-:W4:Y:S01]  /*92700*/  LDCU UR30, c[0x0][0x398] ;  /* 0x00007300ff1e77ac */ /* 0x000f220008000800 */
[----:B------:R-:W-:-:S02]  /*92710*/  ISETP.LT.AND P0, PT, R50, UR32, !P5 ;  /* 0x0000002032007c0c */ /* 0x000fc4000ef01270 */
[----:B------:R-:W-:Y:S01]  /*92720*/  ISETP.LT.AND P3, PT, R55, UR6, !P5 ;  /* 0x0000000637007c0c */ /* 0x000fe2000ef61270 */
[----:B------:R-:W1:Y:S01]  /*92730*/  LDCU UR6, c[0x0][0x398] ;  /* 0x00007300ff0677ac */ /* 0x000e620008000800 */
[----:B------:R-:W1:Y:S01]  /*92740*/  LDCU UR32, c[0x0][0x398] ;  /* 0x00007300ff2077ac */ /* 0x000e620008000800 */
[----:B0-----:R-:W-:-:S04]  /*92750*/  IMAD.WIDE R6, R4, 0x2, R48 ;  /* 0x0000000204067825 */ /* 0x001fc800078e0230 */
[----:B------:R-:W-:Y:S01]  /*92760*/  VIADD R4, R4, UR36 ;  /* 0x0000002404047c36 */ /* 0x000fe20008000000 */
        /* <DEDUP_REMOVED lines=17> */
[----:B------:R-:W0:Y:S02]  /*92880*/  LDCU.64 UR66, c[0x0][0x398] ;  /* 0x00007300ff4277ac */ /* 0x000e240008000a00 */
        /* <DEDUP_REMOVED lines=23> */
[----:B------:R-:W-:Y:S01]  /*92a00*/  ISETP.LT.AND P0, PT, R50, UR36, !P4 ;  /* 0x0000002432007c0c */ /* 0x000fe2000e701270 */
[----:B------:R-:W0:Y:S02]  /*92a10*/  LDCU UR36, c[0x0][0x398] ;  /* 0x00007300ff2477ac */ /* 0x000e240008000800 */
        /* <DEDUP_REMOVED lines=12> */
[----:B----4-:R-:W-:-:S04]  /*92ae0*/  PRMT R5, R51, 0x7632, R5 ;  /* 0x0000763233057816 */ /* 0x010fc80000000005 */
[----:B------:R0:W-:Y:S01]  /*92af0*/  @P3 STG.E.U16 desc[UR48][R6.64], R51 ;  /* 0x0000003306003986 */ /* 0x0001e2000c101530 */
[----:B------:R-:W-:Y:S01]  /*92b00*/  ISETP.LT.AND P3, PT, R55, UR8, !P4 ;  /* 0x0000000837007c0c */ /* 0x000fe2000e761270 */
[----:B------:R-:W4:Y:S02]  /*92b10*/  LDCU UR8, c[0x0][0x398] ;  /* 0x00007300ff0877ac */ /* 0x000f240008000800 */
[----:B------:R1:W-:Y:S04]  /*92b20*/  @P0 STG.E.U16 desc[UR48][R8.64], R5 ;  /* 0x0000000508000986 */ /* 0x0003e8000c101530 */
[----:B0-----:R-:W3:Y:S01]  /*92b30*/  LDL.LU R51, [R1+0x1fc] ;  /* 0x0001fc0001337983 */ /* 0x001ee20000300800 */
[----:B------:R-:W-:Y:S01]  /*92b40*/  IMAD.WIDE R6, R4, 0x2, R22 ;  /* 0x0000000204067825 */ /* 0x000fe200078e0216 */
[----:B------:R-:W-:-:S04]  /*92b50*/  PRMT R10, R52, 0x7632, R10 ;  /* 0x00007632340a7816 */ /* 0x000fc8000000000a */
[----:B------:R0:W-:Y:S01]  /*92b60*/  @P6 STG.E.U16 desc[UR48][R6.64], R52 ;  /* 0x0000003406006986 */ /* 0x0001e2000c101530 */
[----:B-1----:R-:W-:Y:S02]  /*92b70*/  VIADD R5, R0, 0x36 ;  /* 0x0000003600057836 */ /* 0x002fe40000000000 */
[C---:B------:R-:W-:Y:S01]  /*92b80*/  IMAD.WIDE R8, R4.reuse, 0x2, R24 ;  /* 0x0000000204087825 */ /* 0x040fe200078e0218 */
[----:B0-----:R-:W3:Y:S03]  /*92b90*/  LDL.LU R52, [R1+0x56c] ;  /* 0x00056c0001347983 */ /* 0x001ee60000300800 */
        /* <DEDUP_REMOVED lines=17> */
[----:B------:R-:W2:Y:S01]  /*92cb0*/  LDCU UR34, c[0x0][0x398] ;  /* 0x00007300ff2277ac */ /* 0x000ea20008000800 */
[C---:B0-----:R-:W-:Y:S01]  /*92cc0*/  VIADD R10, R4.reuse, UR36 ;  /* 0x00000024040a7c36 */ /* 0x041fe20008000000 */
[----:B------:R-:W0:Y:S01]  /*92cd0*/  LDCU UR36, c[0x0][0x3b8] ;  /* 0x00007700ff2477ac */ /* 0x000e220008000800 */
[----:B-1----:R-:W-:Y:S01]  /*92ce0*/  IMAD.WIDE R8, R4, 0x2, R48 ;  /* 0x0000000204087825 */ /* 0x002fe200078e0230 */
[----:B------:R-:W1:Y:S01]  /*92cf0*/  LDCU UR6, c[0x0][0x398] ;  /* 0x00007300ff0677ac */ /* 0x000e620008000800 */
[----:B---3--:R-:W-:Y:S01]  /*92d00*/  PRMT R5, R60, 0x7632, R5 ;  /* 0x000076323c057816 */ /* 0x008fe20000000005 */
[----:B------:R3:W-:Y:S04]  /*92d10*/  @P3 STG.E.U16 desc[UR48][R6.64], R60 ;  /* 0x0000003c06003986 */ /* 0x0007e8000c101530 */
[----:B---3--:R-:W3:Y:S04]  /*92d20*/  LDL.LU R60, [R1+0x2bc] ;  /* 0x0002bc00013c7983 */ /* 0x008ee80000300800 */
[----:B------:R0:W-:Y:S01]  /*92d30*/  @P4 STG.E.U16 desc[UR48][R8.64], R5 ;  /* 0x0000000508004986 */ /* 0x0001e2000c101530 */
[----:B------:R-:W-:Y:S01]  /*92d40*/  ISETP.LT.AND P4, PT, R54, UR38, !P6 ;  /* 0x0000002636007c0c */ /* 0x000fe2000f781270 */
[C---:B------:R-:W-:Y:S01]  /*92d50*/  IMAD.WIDE R6, R10.reuse, 0x2, R20 ;  /* 0x000000020a067825 */ /* 0x040fe200078e0214 */
[----:B------:R-:W-:Y:S01]  /*92d60*/  ISETP.LT.AND P3, PT, R55, UR30, !P6 ;  /* 0x0000001e37007c0c */ /* 0x000fe2000f761270 */
[----:B------:R-:W1:Y:S01]  /*92d70*/  LDCU UR30, c[0x0][0x398] ;  /* 0x00007300ff1e77ac */ /* 0x000e620008000800 */
        /* <DEDUP_REMOVED lines=9> */
[----:B----4-:R-:W-:Y:S01]  /*92e10*/  IMAD.WIDE R6, R10, 0x2, R24 ;  /* 0x000000020a067825 */ /* 0x010fe200078e0218 */
[----:B------:R-:W-:Y:S01]  /*92e20*/  PRMT R8, R52, 0x7632, R8 ;  /* 0x0000763234087816 */ /* 0x000fe20000000008 */
[----:B------:R0:W-:Y:S04]  /*92e30*/  @P4 STG.E.U16 desc[UR48][R4.64], R52 ;  /* 0x0000003404004986 */ /* 0x0001e8000c101530 */
[----:B------:R4:W-:Y:S04]  /*92e40*/  @P3 STG.E.U16 desc[UR48][R6.64], R8 ;  /* 0x0000000806003986 */ /* 0x0009e8000c101530 */
[----:B0-----:R-:W3:Y:S01]  /*92e50*/  LDL.LU R52, [R1+0x29c] ;  /* 0x00029c0001347983 */ /* 0x001ee20000300800 */
[----:B----4-:R-:W-:Y:S01]  /*92e60*/  IMAD.WIDE R6, R10, 0x2, R26 ;  /* 0x000000020a067825 */ /* 0x010fe200078e021a */
        /* <DEDUP_REMOVED lines=10> */
[----:B------:R-:W4:Y:S05]  /*92f10*/  LDCU UR34, c[0x0][0x398] ;  /* 0x00007300ff2277ac */ /* 0x000f2a0008000800 */
[----:B------:R0:W-:Y:S01]  /*92f20*/  @P5 STG.E.U16 desc[UR48][R4.64], R8 ;  /* 0x0000000804005986 */ /* 0x0001e2000c101530 */
[----:B-1----:R-:W-:Y:S01]  /*92f30*/  ISETP.LT.AND P6, PT, R61, UR30, !P6 ;  /* 0x0000001e3d007c0c */ /* 0x002fe2000f7c1270 */
[----:B------:R-:W1:Y:S01]  /*92f40*/  LDCU UR30, c[0x0][0x398] ;  /* 0x00007300ff1e77ac */ /* 0x000e620008000800 */
[----:B------:R-:W-:Y:S01]  /*92f50*/  ISETP.LT.AND P0, PT, R50, UR32, !P3 ;  /* 0x0000002032007c0c */ /* 0x000fe2000df01270 */
[C---:B0-----:R-:W-:Y:S01]  /*92f60*/  IMAD.WIDE R4, R10.reuse, 0x2, R48 ;  /* 0x000000020a047825 */ /* 0x041fe200078e0230 */
[----:B------:R-:W-:Y:S01]  /*92f70*/  ISETP.LT.AND P5, PT, R55, UR6, !P3 ;  /* 0x0000000637007c0c */ /* 0x000fe2000dfa1270 */
[----:B------:R-:W0:Y:S02]  /*92f80*/  LDCU UR6, c[0x0][0x398] ;  /* 0x00007300ff0677ac */ /* 0x000e240008000800 */
[----:B------:R-:W-:-:S02]  /*92f90*/  VIADD R10, R10, UR36 ;  /* 0x000000240a0a7c36 */ /* 0x000fc40008000000 */
[----:B------:R-:W-:Y:S01]  /*92fa0*/  VIADD R8, R0, 0x38 ;  /* 0x0000003800087836 */ /* 0x000fe20000000000 */
[----:B------:R-:W0:Y:S01]  /*92fb0*/  LDCU UR36, c[0x0][0x398] ;  /* 0x00007300ff2477ac */ /* 0x000e220008000800 */
[----:B------:R-:W0:Y:S01]  /*92fc0*/  LDCU UR32, c[0x0][0x398] ;  /* 0x00007300ff2077ac */ /* 0x000e220008000800 */
[----:B---3--:R3:W-:Y:S02]  /*92fd0*/  @P4 STG.E.U16 desc[UR48][R6.64], R60 ;  /* 0x0000003c06004986 */ /* 0x0087e4000c101530 */
[----:B---3--:R-:W-:Y:S02]  /*92fe0*/  PRMT R6, R60, 0x7632, R6 ;  /* 0x000076323c067816 */ /* 0x008fe40000000006 */
[----:B------:R-:W3:Y:S01]  /*92ff0*/  LDL.LU R60, [R1+0x1dc] ;  /* 0x0001dc00013c7983 */ /* 0x000ee20000300800 */
[----:B------:R-:W-:Y:S01]  /*93000*/  ISETP.LT.AND P4, PT, R59, UR8, !P3 ;  /* 0x000000083b007c0c */ /* 0x000fe2000df81270 */
[----:B------:R-:W0:Y:S02]  /*93010*/  LDCU UR8, c[0x0][0x398] ;  /* 0x00007300ff0877ac */ /* 0x000e240008000800 */
[----:B------:R1:W-:Y:S01]  /*93020*/  @P6 STG.E.U16 desc[UR48][R4.64], R6 ;  /* 0x0000000604006986 */ /* 0x0003e2000c101530 */
[----:B----4-:R-:W-:Y:S01]  /*93030*/  ISETP.LT.AND P6, PT, R54, UR34, !P3 ;  /* 0x0000002236007c0c */ /* 0x010fe2000dfc1270 */
[----:B------:R-:W4:Y:S01]  /*93040*/  LDCU UR34, c[0x0][0x398] ;  /* 0x00007300ff2277ac */ /* 0x000f220008000800 */
[----:B-1----:R-:W-:-:S04]  /*93050*/  IMAD.WIDE R4, R10, 0x2, R2 ;  /* 0x000000020a047825 */ /* 0x002fc800078e0202 */
[----:B------:R-:W-:Y:S01]  /*93060*/  IMAD.WIDE R6, R10, 0x2, R20 ;  /* 0x000000020a067825 */ /* 0x000fe200078e0214 */
[----:B------:R-:W-:Y:S02]  /*93070*/  PRMT R9, R51, 0x7632, R9 ;  /* 0x0000763233097816 */ /* 0x000fe40000000009 */
[----:B------:R1:W-:Y:S01]  /*93080*/  @P4 STG.E.U16 desc[UR48][R4.64], R51 ;  /* 0x0000003304004986 */ /* 0x0003e2000c101530 */
[----:B------:R-:W-:-:S03]  /*93090*/  ISETP.GE.AND P4, PT, R8, UR57, PT ;  /* 0x0000003908007c0c */ /* 0x000fc6000bf86270 */
        /* <DEDUP_REMOVED lines=18> */
[----:B------:R-:W0:Y:S02]  /*931c0*/  LDCU UR34, c[0x0][0x3b8] ;  /* 0x00007700ff2277ac */ /* 0x000e240008000800 */
[----:B------:R-:W-:Y:S01]  /*931d0*/  IMAD.WIDE R4, R10, 0x2, R46 ;  /* 0x000000020a047825 */ /* 0x000fe200078e022e */
[----:B------:R-:W1:Y:S05]  /*931e0*/  LDCU UR6, c[0x0][0x398] ;  /* 0x00007300ff0677ac */ /* 0x000e6a0008000800 */
[----:B------:R4:W-:Y:S01]  /*931f0*/  @P5 STG.E.U16 desc[UR48][R6.64], R8 ;  /* 0x0000000806005986 */ /* 0x0009e2000c101530 */
[----:B------:R-:W0:Y:S01]  /*93200*/  LDCU UR8, c[0x0][0x398] ;  /* 0x00007300ff0877ac */ /* 0x000e220008000800 */
[----:B------:R-:W-:-:S02]  /*93210*/  ISETP.LT.AND P5, PT, R59, UR38, !P4 ;  /* 0x000000263b007c0c */ /* 0x000fc4000e7a1270 */
[----:B------:R-:W-:Y:S01]  /*93220*/  ISETP.LT.AND P0, PT, R50, UR36, !P4 ;  /* 0x0000002432007c0c */ /* 0x000fe2000e701270 */
[----:B------:R-:W0:Y:S01]  /*93230*/  LDCU UR36, c[0x0][0x398] ;  /* 0x00007300ff2477ac */ /* 0x000e220008000800 */
[----:B------:R-:W0:Y:S01]  /*93240*/  LDCU UR38, c[0x0][0x398] ;  /* 0x00007300ff2677ac */ /* 0x000e220008000800 */
[----:B----4-:R-:W-:Y:S01]  /*93250*/  IMAD.WIDE R6, R10, 0x2, R48 ;  /* 0x000000020a067825 */ /* 0x010fe200078e0230 */
[----:B---3--:R-:W-:Y:S01]  /*93260*/  PRMT R8, R60, 0x7632, R8 ;  /* 0x000076323c087816 */ /* 0x008fe20000000008 */
[----:B------:R3:W-:Y:S04]  /*93270*/  @P3 STG.E.U16 desc[UR48][R4.64], R60 ;  /* 0x0000003c04003986 */ /* 0x0007e8000c101530 */
[----:B---3--:R-:W3:Y:S01]  /*93280*/  LDL.LU R60, [R1+0x2f0] ;  /* 0x0002f000013c7983 */ /* 0x008ee20000300800 */
[----:B0-----:R-:W-:Y:S01]  /*93290*/  VIADD R4, R10, UR34 ;  /* 0x000000220a047c36 */ /* 0x001fe20008000000 */
[----:B------:R-:W-:Y:S01]  /*932a0*/  ISETP.LT.AND P3, PT, R53, UR76, !P4 ;  /* 0x0000004c35007c0c */ /* 0x000fe2000e761270 */
[----:B------:R-:W0:Y:S01]  /*932b0*/  LDCU.64 UR76, c[0x0][0x398] ;  /* 0x00007300ff4c77ac */ /* 0x000e220008000a00 */
[----:B------:R4:W-:Y:S01]  /*932c0*/  @P6 STG.E.U16 desc[UR48][R6.64], R8 ;  /* 0x0000000806006986 */ /* 0x0009e2000c101530 */
[----:B-1----:R-:W-:Y:S01]  /*932d0*/  ISETP.LT.AND P6, PT, R54, UR6, !P4 ;  /* 0x0000000636007c0c */ /* 0x002fe2000e7c1270 */
[----:B------:R-:W1:Y:S01]  /*932e0*/  LDCU UR6, c[0x0][0x398] ;  /* 0x00007300ff0677ac */ /* 0x000e620008000800 */
[----:B------:R-:W0:Y:S01]  /*932f0*/  LDCU UR34, c[0x0][0x398] ;  /* 0x00007300ff2277ac */ /* 0x000e220008000800 */
[----:B----4-:R-:W-:-:S04]  /*93300*/  IMAD.WIDE R6, R4, 0x2, R2 ;  /* 0x0000000204067825 */ /* 0x010fc800078e0202 */
[C---:B------:R-:W-:Y:S01]  /*93310*/  IMAD.WIDE R8, R4.reuse, 0x2, R20 ;  /* 0x0000000204087825 */ /* 0x040fe200078e0214 */
[----:B------:R-:W-:Y:S01]  /*93320*/  PRMT R5, R51, 0x7632, R5 ;  /* 0x0000763233057816 */ /* 0x000fe20000000005 */
[----:B------:R4:W-:Y:S01]  /*93330*/  @P5 STG.E.U16 desc[UR48][R6.64], R51 ;  /* 0x0000003306005986 */ /* 0x0009e2000c101530 */
[----:B------:R-:W-:Y:S01]  /*93340*/  ISETP.LT.AND P5, PT, R55, UR8, !P4 ;  /* 0x0000000837007c0c */ /* 0x000fe2000e7a1270 */
[----:B------:R-:W0:Y:S02]  /*93350*/  LDCU UR8, c[0x0][0x398] ;  /* 0x00007300ff0877ac */ /* 0x000e240008000800 */
[----:B------:R0:W-:Y:S04]  /*93360*/  @P0 STG.E.U16 desc[UR48][R8.64], R5 ;  /* 0x0000000508000986 */ /* 0x0001e8000c101530 */
[----:B----4-:R-:W4:Y:S01]  /*93370*/  LDL.LU R51, [R1+0x390] ;  /* 0x0003900001337983 */ /* 0x010f220000300800 */
[----:B------:R-:W-:Y:S01]  /*93380*/  IMAD.WIDE R6, R4, 0x2, R22 ;  /* 0x0000000204067825 */ /* 0x000fe200078e0216 */
[----:B------:R-:W-:-:S04]  /*93390*/  PRMT R10, R52, 0x7632, R10 ;  /* 0x00007632340a7816 */ /* 0x000fc8000000000a */
[----:B------:R1:W-:Y:S01]  /*933a0*/  @P6 STG.E.U16 desc[UR48][R6.64], R52 ;  /* 0x0000003406006986 */ /* 0x0003e2000c101530 */
[----:B0-----:R-:W-:Y:S02]  /*933b0*/  VIADD R5, R0, 0x39 ;  /* 0x0000003900057836 */ /* 0x001fe40000000000 */
[C---:B------:R-:W-:Y:S01]  /*933c0*/  IMAD.WIDE R8, R4.reuse, 0x2, R24 ;  /* 0x0000000204087825 */ /* 0x040fe200078e0218 */
[----:B-1----:R-:W4:Y:S03]  /*933d0*/  LDL.LU R52, [R1+0x380] ;  /* 0x0003800001347983 */ /* 0x002f260000300800 */
        /* <DEDUP_REMOVED lines=32> */
[----:B----4-:R-:W-:-:S04]  /*935e0*/  PRMT R5, R51, 0x7632, R5 ;  /* 0x0000763233057816 */ /* 0x010fc80000000005 */
[----:B------:R0:W-:Y:S01]  /*935f0*/  @P3 STG.E.U16 desc[UR48][R6.64], R51 ;  /* 0x0000003306003986 */ /* 0x0001e2000c101530 */
[----:B------:R-:W-:Y:S01]  /*93600*/  ISETP.LT.AND P3, PT, R53, UR66, !P6 ;  /* 0x0000004235007c0c */ /* 0x000fe2000f761270 */
[----:B------:R-:W4:Y:S02]  /*93610*/  LDCU.64 UR66, c[0x0][0x398] ;  /* 0x00007300ff4277ac */ /* 0x000f240008000a00 */
[----:B------:R1:W-:Y:S04]  /*93620*/  @P0 STG.E.U16 desc[UR48][R8.64], R5 ;  /* 0x0000000508000986 */ /* 0x0003e8000c101530 */
[----:B0-----:R-:W4:Y:S01]  /*93630*/  LDL.LU R51, [R1+0x274] ;  /* 0x0002740001337983 */ /* 0x001f220000300800 */
[----:B------:R-:W-:-:S04]  /*93640*/  IMAD.WIDE R6, R4, 0x2, R22 ;  /* 0x0000000204067825 */ /* 0x000fc800078e0216 */
[----:B-1----:R-:W-:Y:S01]  /*93650*/  IMAD.WIDE R8, R4, 0x2, R24 ;  /* 0x0000000204087825 */ /* 0x002fe200078e0218 */
[----:B------:R-:W-:Y:S01]  /*93660*/  PRMT R5, R52, 0x7632, R5 ;  /* 0x0000763234057816 */ /* 0x000fe20000000005 */
[----:B------:R0:W-:Y:S04]  /*93670*/  @P4 STG.E.U16 desc[UR48][R6.64], R52 ;  /* 0x0000003406004986 */ /* 0x0001e8000c101530 */
[----:B------:R1:W-:Y:S04]  /*93680*/  @P5 STG.E.U16 desc[UR48][R8.64], R5 ;  /* 0x0000000508005986 */ /* 0x0003e8000c101530 */
[----:B0-----:R-:W4:Y:S01]  /*93690*/  LDL.LU R52, [R1+0x284] ;  /* 0x0002840001347983 */ /* 0x001f220000300800 */
        /* <DEDUP_REMOVED lines=31> */
[----:B0-----:R-:W-:-:S04]  /*93890*/  IMAD.WIDE R6, R4, 0x2, R2 ;  /* 0x0000000204067825 */ /* 0x001fc800078e0202 */
[----:B------:R-:W-:Y:S01]  /*938a0*/  VIADD R5, R0, 0x3b ;  /* 0x0000003b00057836 */ /* 0x000fe20000000000 */
[----:B----4-:R-:W-:Y:S02]  /*938b0*/  PRMT R10, R51, 0x7632, R10 ;  /* 0x00007632330a7816 */ /* 0x010fe4000000000a */
[----:B------:R0:W-:Y:S02]  /*938c0*/  @P4 STG.E.U16 desc[UR48][R6.64], R51 ;  /* 0x0000003306004986 */ /* 0x0001e4000c101530 */
[----:B------:R-:W-:Y:S02]  /*938d0*/  ISETP.GE.AND P4, PT, R5, UR67, PT ;  /* 0x0000004305007c0c */ /* 0x000fe4000bf86270 */
[----:B------:R4:W-:Y:S01]  /*938e0*/  @P0 STG.E.U16 desc[UR48][R8.64], R10 ;  /* 0x0000000a08000986 */ /* 0x0009e2000c101530 */
[----:B------:R-:W-:Y:S01]  /*938f0*/  ISETP.LT.AND P0, PT, R53, UR56, !P5 ;  /* 0x0000003835007c0c */ /* 0x000fe2000ef01270 */
[----:B------:R-:W1:Y:S02]  /*93900*/  LDCU.64 UR56, c[0x0][0x398] ;  /* 0x00007300ff3877ac */ /* 0x000e640008000a00 */
[----:B0-----:R-:W3:Y:S01]  /*93910*/  LDL.LU R51, [R1+0x394] ;  /* 0x0003940001337983 */ /* 0x001ee20000300800 */
[----:B------:R-:W-:Y:S01]  /*93920*/  IMAD.WIDE R6, R4, 0x2, R22 ;  /* 0x0000000204067825 */ /* 0x000fe200078e0216 */
[----:B------:R-:W-:-:S04]  /*93930*/  PRMT R5, R52, 0x7632, R5 ;  /* 0x0000763234057816 */ /* 0x000fc80000000005 */
[----:B------:R0:W-:Y:S01]  /*93940*/  @P6 STG.E.U16 desc[UR48][R6.64], R52 ;  /* 0x0000003406006986 */ /* 0x0001e2000c101530 */
[----:B----4-:R-:W-:-:S03]  /*93950*/  IMAD.WIDE R8, R4, 0x2, R24 ;  /* 0x0000000204087825 */ /* 0x010fc600078e0218 */
[----:B0-----:R-:W4:Y:S01]  /*93960*/  LDL.LU R52, [R1+0x384] ;  /* 0x0003840001347983 */ /* 0x001f220000300800 */
[----:B------:R-:W-:-:S03]  /*93970*/  IMAD.WIDE R6, R4, 0x2, R26 ;  /* 0x0000000204067825 */ /* 0x000fc600078e021a */
[----:B------:R0:W-:Y:S04]  /*93980*/  @P3 STG.E.U16 desc[UR48][R8.64], R5 ;  /* 0x0000000508003986 */ /* 0x0001e8000c101530 */
[----:B--2---:R2:W-:Y:S01]  /*93990*/  @P0 STG.E.U16 desc[UR48][R6.64], R57 ;  /* 0x0000003906000986 */ /* 0x0045e2000c101530 */
[----:B0-----:R-:W-:-:S03]  /*939a0*/  PRMT R5, R57, 0x7632, R5 ;  /* 0x0000763239057816 */ /* 0x001fc60000000005 */
[----:B--2---:R-:W2:Y:S01]  /*939b0*/  LDL.LU R57, [R1+0x264] ;  /* 0x0002640001397983 */ /* 0x004ea20000300800 */
[----:B-1----:R-:W-:Y:S02]  /*939c0*/  ISETP.LT.AND P3, PT, R56, UR34, !P5 ;  /* 0x0000002238007c0c */ /* 0x002fe4000ef61270 */
        /* <DEDUP_REMOVED lines=51> */
[----:B------:R-:W-:Y:S01]  /*93d00*/  ISETP.LT.AND P4, PT, R61, UR8, !P4 ;  /* 0x000000083d007c0c */ /* 0x000fe2000e781270 */
[----:B------:R-:W1:Y:S01]  /*93d10*/  LDCU UR8, c[0x0][0x398] ;  /* 0x00007300ff0877ac */ /* 0x000e620008000800 */
        /* <DEDUP_REMOVED lines=11> */
[----:B------:R-:W-:Y:S01]  /*93dd0*/  ISETP.LT.AND P4, PT, R54, UR38, !P6 ;  /* 0x0000002636007c0c */ /* 0x000fe2000f781270 */
[----:B------:R-:W1:Y:S01]  /*93de0*/  LDCU UR38, c[0x0][0x398] ;  /* 0x00007300ff2677ac */ /* 0x000e620008000800 */
[----:B------:R-:W-:Y:S01]  /*93df0*/  ISETP.LT.AND P3, PT, R55, UR30, !P6 ;  /* 0x0000001e37007c0c */ /* 0x000fe2000f761270 */
[----:B------:R-:W1:Y:S01]  /*93e00*/  LDCU UR30, c[0x0][0x398] ;  /* 0x00007300ff1e77ac */ /* 0x000e620008000800 */
[C---:B0-----:R-:W-:Y:S01]  /*93e10*/  IMAD.WIDE R8, R4.reuse, 0x2, R20 ;  /* 0x0000000204087825 */ /* 0x041fe200078e0214 */
[----:B------:R-:W-:Y:S01]  /*93e20*/  PRMT R5, R51, 0x7632, R5 ;  /* 0x0000763233057816 */ /* 0x000fe20000000005 */
[----:B------:R0:W-:Y:S01]  /*93e30*/  @P0 STG.E.U16 desc[UR48][R6.64], R51 ;  /* 0x0000003306000986 */ /* 0x0001e2000c101530 */
[----:B------:R-:W-:Y:S01]  /*93e40*/  ISETP.LT.AND P0, PT, R53, UR72, !P6 ;  /* 0x0000004835007c0c */ /* 0x000fe2000f701270 */
[----:B------:R-:W1:Y:S02]  /*93e50*/  LDCU.64 UR72, c[0x0][0x398] ;  /* 0x00007300ff4877ac */ /* 0x000e640008000a00 */
[----:B------:R1:W-:Y:S04]  /*93e60*/  @P5 STG.E.U16 desc[UR48][R8.64], R5 ;  /* 0x0000000508005986 */ /* 0x0003e8000c101530 */
[----:B0-----:R-:W3:Y:S01]  /*93e70*/  LDL.LU R51, [R1+0x398] ;  /* 0x0003980001337983 */ /* 0x001ee20000300800 */
[----:B------:R-:W-:-:S04]  /*93e80*/  IMAD.WIDE R6, R4, 0x2, R22 ;  /* 0x0000000204067825 */ /* 0x000fc800078e0216 */
[----:B-1----:R-:W-:Y:S01]  /*93e90*/  IMAD.WIDE R8, R4, 0x2, R24 ;  /* 0x0000000204087825 */ /* 0x002fe200078e0218 */
[----:B----4-:R-:W-:Y:S01]  /*93ea0*/  PRMT R5, R52, 0x7632, R5 ;  /* 0x0000763234057816 */ /* 0x010fe20000000005 */
        /* <DEDUP_REMOVED lines=36> */
[----:B------:R-:W-:Y:S02]  /*940f0*/  PRMT R10, R51, 0x7632, R10 ;  /* 0x00007632330a7816 */ /* 0x000fe4000000000a */
[----:B------:R0:W-:Y:S02]  /*94100*/  @P4 STG.E.U16 desc[UR48][R6.64], R51 ;  /* 0x0000003306004986 */ /* 0x0001e4000c101530 */
[----:B------:R-:W-:Y:S02]  /*94110*/  ISETP.GE.AND P4, PT, R5, UR73, PT ;  /* 0x0000004905007c0c */ /* 0x000fe4000bf86270 */
[----:B------:R1:W-:Y:S01]  /*94120*/  @P0 STG.E.U16 desc[UR48][R8.64], R10 ;  /* 0x0000000a08000986 */ /* 0x0003e2000c101530 */
[----:B------:R-:W-:Y:S01]  /*94130*/  ISETP.LT.AND P0, PT, R53, UR66, !P3 ;  /* 0x0000004235007c0c */ /* 0x000fe2000df01270 */
[----:B------:R-:W1:Y:S01]  /*94140*/  LDCU.64 UR66, c[0x0][0x398] ;  /* 0x00007300ff4277ac */ /* 0x000e620008000a00 */
[----:B0-----:R-:W-:Y:S01]  /*94150*/  IMAD.WIDE R6, R4, 0x2, R22 ;  /* 0x0000000204067825 */ /* 0x001fe200078e0216 */
[----:B------:R-:W3:Y:S01]  /*94160*/  LDL.LU R51, [R1+0x27c] ;  /* 0x00027c0001337983 */ /* 0x000ee20000300800 */
[----:B----4-:R-:W-:-:S03]  /*94170*/  PRMT R5, R52, 0x7632, R5 ;  /* 0x0000763234057816 */ /* 0x010fc60000000005 */
        /* <DEDUP_REMOVED lines=38> */
[----:B------:R1:W-:Y:S01]  /*943e0*/  @P0 STG.E.U16 desc[UR48][R8.64], R5 ;  /* 0x0000000508000986 */ /* 0x0003e2000c101530 */
[----:B0-----:R-:W-:-:S03]  /*943f0*/  IMAD.WIDE R6, R4, 0x2, R22 ;  /* 0x0000000204067825 */ /* 0x001fc600078e0216 */
[----:B------:R-:W3:Y:S01]  /*94400*/  LDL.LU R51, [R1+0x39c] ;  /* 0x00039c0001337983 */ /* 0x000ee20000300800 */
[----:B----4-:R-:W-:-:S03]  /*94410*/  PRMT R10, R52, 0x7632, R10 ;  /* 0x00007632340a7816 */ /* 0x010fc6000000000a */
        /* <DEDUP_REMOVED lines=19> */
[----:B------:R-:W2:Y:S01]  /*94550*/  LDCU UR34, c[0x0][0x398] ;  /* 0x00007300ff2277ac */ /* 0x000ea20008000800 */
        /* <DEDUP_REMOVED lines=19> */
[----:B------:R-:W-:Y:S01]  /*94690*/  VIADD R9, R0, 0x40 ;  /* 0x0000004000097836 */ /* 0x000fe20000000000 */
[----:B------:R-:W1:Y:S01]  /*946a0*/  LDCU.64 UR56, c[0x0][0x398] ;  /* 0x00007300ff3877ac */ /* 0x000e620008000a00 */
[----:B------:R4:W-:Y:S01]  /*946b0*/  @P0 STG.E.U16 desc[UR48][R6.64], R8 ;  /* 0x0000000806000986 */ /* 0x0009e2000c101530 */
[----:B0-----:R-:W-:Y:S01]  /*946c0*/  IMAD.WIDE R4, R10, 0x2, R22 ;  /* 0x000000020a047825 */ /* 0x001fe200078e0216 */
[----:B----4-:R-:W-:-:S04]  /*946d0*/  PRMT R8, R52, 0x7632, R8 ;  /* 0x0000763234087816 */ /* 0x010fc80000000008 */
[----:B------:R0:W-:Y:S01]  /*946e0*/  @P4 STG.E.U16 desc[UR48][R4.64], R52 ;  /* 0x0000003404004986 */ /* 0x0001e2000c101530 */
[----:B------:R-:W-:-:S03]  /*946f0*/  IMAD.WIDE R6, R10, 0x2, R24 ;  /* 0x000000020a067825 */ /* 0x000fc600078e0218 */
[----:B0-----:R-:W4:Y:S01]  /*94700*/  LDL.LU R52, [R1+0x3a0] ;  /* 0x0003a00001347983 */ /* 0x001f220000300800 */
[----:B------:R-:W-:-:S03]  /*94710*/  IMAD.WIDE R4, R10, 0x2, R26 ;  /* 0x000000020a047825 */ /* 0x000fc600078e021a */
[----:B------:R0:W-:Y:S04]  /*94720*/  @P5 STG.E.U16 desc[UR48][R6.64], R8 ;  /* 0x0000000806005986 */ /* 0x0001e8000c101530 */
[----:B--2---:R2:W-:Y:S01]  /*94730*/  @P3 STG.E.U16 desc[UR48][R4.64], R57 ;  /* 0x0000003904003986 */ /* 0x0045e2000c101530 */
[----:B0-----:R-:W-:-:S03]  /*94740*/  PRMT R8, R57, 0x7632, R8 ;  /* 0x0000763239087816 */ /* 0x001fc60000000008 */
[----:B--2---:R-:W2:Y:S01]  /*94750*/  LDL.LU R57, [R1+0x310] ;  /* 0x0003100001397983 */ /* 0x004ea20000300800 */
[----:B------:R-:W-:Y:S02]  /*94760*/  ISETP.LT.AND P0, PT, R56, UR6, !P6 ;  /* 0x0000000638007c0c */ /* 0x000fe4000f701270 */
[----:B------:R-:W-:Y:S01]  /*94770*/  ISETP.LT.AND P4, PT, R58, UR34, !P6 ;  /* 0x000000223a007c0c */ /* 0x000fe2000f781270 */
[C---:B------:R-:W-:Y:S01]  /*94780*/  IMAD.WIDE R6, R10.reuse, 0x2, R44 ;  /* 0x000000020a067825 */ /* 0x040fe200078e022c */
[----:B------:R-:W0:Y:S03]  /*94790*/  LDCU UR34, c[0x0][0x398] ;  /* 0x00007300ff2277ac */ /* 0x000e260008000800 */
[----:B------:R-:W-:Y:S01]  /*947a0*/  IMAD.WIDE R4, R10, 0x2, R46 ;  /* 0x000000020a047825 */ /* 0x000fe200078e022e */
[----:B------:R-:W-:Y:S01]  /*947b0*/  ISETP.GE.AND P5, PT, R9, UR67, PT ;  /* 0x0000004309007c0c */ /* 0x000fe2000bfa6270 */
[----:B------:R-:W0:Y:S04]  /*947c0*/  LDCU UR6, c[0x0][0x398] ;  /* 0x00007300ff0677ac */ /* 0x000e280008000800 */
[----:B------:R0:W-:Y:S01]  /*947d0*/  @P0 STG.E.U16 desc[UR48][R6.64], R8 ;  /* 0x0000000806000986 */ /* 0x0001e2000c101530 */
[----:B------:R-:W-:Y:S01]  /*947e0*/  ISETP.LT.AND P6, PT, R61, UR36, !P6 ;  /* 0x000000243d007c0c */ /* 0x000fe2000f7c1270 */
[----:B------:R-:W2:Y:S01]  /*947f0*/  LDCU UR36, c[0x0][0x3b8] ;  /* 0x00007700ff2477ac */ /* 0x000ea20008000800 */
[----:B------:R-:W-:-:S02]  /*94800*/  ISETP.LT.AND P0, PT, R50, UR32, !P5 ;  /* 0x0000002032007c0c */ /* 0x000fc4000ef01270 */
[----:B-1----:R-:W-:Y:S01]  /*94810*/  ISETP.LT.AND P3, PT, R55, UR8, !P5 ;  /* 0x0000000837007c0c */ /* 0x002fe2000ef61270 */
[----:B------:R-:W1:Y:S01]  /*94820*/  LDCU UR8, c[0x0][0x398] ;  /* 0x00007300ff0877ac */ /* 0x000e620008000800 */
[----:B------:R-:W1:Y:S01]  /*94830*/  LDCU UR32, c[0x0][0x398] ;  /* 0x00007300ff2077ac */ /* 0x000e620008000800 */
[----:B0-----:R-:W-:Y:S01]  /*94840*/  IMAD.WIDE R6, R10, 0x2, R48 ;  /* 0x000000020a067825 */ /* 0x001fe200078e0230 */
[----:B---3--:R0:W-:Y:S02]  /*94850*/  @P4 STG.E.U16 desc[UR48][R4.64], R60 ;  /* 0x0000003c04004986 */ /* 0x0081e4000c101530 */
[----:B0-----:R-:W-:Y:S02]  /*94860*/  PRMT R4, R60, 0x7632, R4 ;  /* 0x000076323c047816 */ /* 0x001fe40000000004 */
[----:B------:R-:W3:Y:S01]  /*94870*/  LDL.LU R60, [R1+0x3c0] ;  /* 0x0003c000013c7983 */ /* 0x000ee20000300800 */
[----:B------:R-:W-:Y:S01]  /*94880*/  ISETP.LT.AND P4, PT, R59, UR30, !P5 ;  /* 0x0000001e3b007c0c */ /* 0x000fe2000ef81270 */
[----:B------:R-:W-:Y:S01]  /*94890*/  VIADD R5, R10, UR38 ;  /* 0x000000260a057c36 */ /* 0x000fe20008000000 */
[----:B------:R-:W0:Y:S01]  /*948a0*/  LDCU UR30, c[0x0][0x398] ;  /* 0x00007300ff1e77ac */ /* 0x000e220008000800 */
[----:B------:R-:W3:Y:S04]  /*948b0*/  LDL.LU R51, [R1+0x3b0] ;  /* 0x0003b00001337983 */ /* 0x000ee80000300800 */
[----:B------:R1:W-:Y:S01]  /*948c0*/  @P6 STG.E.U16 desc[UR48][R6.64], R4 ;  /* 0x0000000406006986 */ /* 0x0003e2000c101530 */
[----:B------:R-:W-:Y:S01]  /*948d0*/  ISETP.LT.AND P6, PT, R54, UR34, !P5 ;  /* 0x0000002236007c0c */ /* 0x000fe2000efc1270 */
[C---:B------:R-:W-:Y:S01]  /*948e0*/  IMAD.WIDE R8, R5.reuse, 0x2, R20 ;  /* 0x0000000205087825 */ /* 0x040fe200078e0214 */
[----:B------:R-:W0:Y:S01]  /*948f0*/  LDCU UR34, c[0x0][0x398] ;  /* 0x00007300ff2277ac */ /* 0x000e220008000800 */
[----:B------:R-:W0:Y:S02]  /*94900*/  LDCU UR38, c[0x0][0x398] ;  /* 0x00007300ff2677ac */ /* 0x000e240008000800 */
[----:B-1----:R-:W-:-:S04]  /*94910*/  IMAD.WIDE R6, R5, 0x2, R2 ;  /* 0x0000000205067825 */ /* 0x002fc800078e0202 */
[----:B------:R-:W-:Y:S01]  /*94920*/  VIADD R4, R0, 0x41 ;  /* 0x0000004100047836 */ /* 0x000fe20000000000 */
[----:B----4-:R-:W-:Y:S01]  /*94930*/  PRMT R10, R52, 0x7632, R10 ;  /* 0x00007632340a7816 */ /* 0x010fe2000000000a */
[----:B------:R1:W-:Y:S03]  /*94940*/  @P4 STG.E.U16 desc[UR48][R6.64], R52 ;  /* 0x0000003406004986 */ /* 0x0003e6000c101530 */
[----:B------:R-:W-:Y:S01]  /*94950*/  ISETP.GE.AND P4, PT, R4, UR57, PT ;  /* 0x0000003904007c0c */ /* 0x000fe2000bf86270 */
[----:B-1----:R-:W4:Y:S01]  /*94960*/  LDL.LU R52, [R1+0x410] ;  /* 0x0004100001347983 */ /* 0x002f220000300800 */
[----:B------:R-:W-:-:S03]  /*94970*/  IMAD.WIDE R6, R5, 0x2, R22 ;  /* 0x0000000205067825 */ /* 0x000fc600078e0216 */
[----:B------:R-:W-:Y:S01]  /*94980*/  @P0 STG.E.U16 desc[UR48][R8.64], R10 ;  /* 0x0000000a08000986 */ /* 0x000fe2000c101530 */
[----:B--2---:R-:W-:-:S03]  /*94990*/  PRMT R4, R57, 0x7632, R4 ;  /* 0x0000763239047816 */ /* 0x004fc60000000004 */
[----:B------:R1:W-:Y:S04]  /*949a0*/  @P6 STG.E.U16 desc[UR48][R6.64], R57 ;  /* 0x0000003906006986 */ /* 0x0003e8000c101530 */
[----:B-1----:R-:W2:Y:S01]  /*949b0*/  LDL.LU R57, [R1+0x3d0] ;  /* 0x0003d00001397983 */ /* 0x002ea20000300800 */
[----:B------:R-:W-:Y:S01]  /*949c0*/  ISETP.LT.AND P0, PT, R53, UR72, !P5 ;  /* 0x0000004835007c0c */ /* 0x000fe2000ef01270 */
[----:B------:R-:W-:-:S04]  /*949d0*/  IMAD.WIDE R8, R5, 0x2, R24 ;  /* 0x0000000205087825 */ /* 0x000fc800078e0218 */
[----:B------:R-:W-:Y:S01]  /*949e0*/  IMAD.WIDE R6, R5, 0x2, R26 ;  /* 0x0000000205067825 */ /* 0x000fe200078e021a */
[----:B------:R1:W-:Y:S01]  /*949f0*/  @P3 STG.E.U16 desc[UR48][R8.64], R4 ;  /* 0x0000000408003986 */ /* 0x0003e2000c101530 */
[----:B0-----:R-:W-:Y:S01]  /*94a00*/  ISETP.LT.AND P6, PT, R56, UR30, !P5 ;  /* 0x0000001e38007c0c */ /* 0x001fe2000efc1270 */
[----:B------:R-:W0:Y:S01]  /*94a10*/  LDCU UR30, c[0x0][0x398] ;  /* 0x00007300ff1e77ac */ /* 0x000e220008000800 */
[----:B------:R-:W-:Y:S02]  /*94a20*/  ISETP.LT.AND P3, PT, R61, UR8, !P5 ;  /* 0x000000083d007c0c */ /* 0x000fe4000ef61270 */
[----:B------:R-:W-:Y:S01]  /*94a30*/  ISETP.LT.AND P5, PT, R58, UR32, !P5 ;  /* 0x000000203a007c0c */ /* 0x000fe2000efa1270 */
[----:B------:R-:W0:Y:S01]  /*94a40*/  LDCU UR32, c[0x0][0x398] ;  /* 0x00007300ff2077ac */ /* 0x000e220008000800 */
[----:B------:R-:W0:Y:S01]  /*94a50*/  LDCU UR8, c[0x0][0x398] ;  /* 0x00007300ff0877ac */ /* 0x000e220008000800 */
[C---:B-1----:R-:W-:Y:S01]  /*94a60*/  IMAD.WIDE R8, R5.reuse, 0x2, R44 ;  /* 0x0000000205087825 */ /* 0x042fe200078e022c */
[----:B------:R-:W1:Y:S01]  /*94a70*/  LDCU.64 UR72, c[0x0][0x398] ;  /* 0x00007300ff4877ac */ /* 0x000e620008000a00 */
[----:B---3--:R-:W-:Y:S01]  /*94a80*/  PRMT R4, R60, 0x7632, R4 ;  /* 0x000076323c047816 */ /* 0x008fe20000000004 */
[----:B------:R3:W-:Y:S04]  /*94a90*/  @P0 STG.E.U16 desc[UR48][R6.64], R60 ;  /* 0x0000003c06000986 */ /* 0x0007e8000c101530 */
[----:B---3--:R-:W3:Y:S01]  /*94aa0*/  LDL.LU R60, [R1+0x3f0] ;  /* 0x0003f000013c7983 */ /* 0x008ee20000300800 */
[----:B------:R-:W-:Y:S01]  /*94ab0*/  IMAD.WIDE R6, R5, 0x2, R46 ;  /* 0x0000000205067825 */ /* 0x000fe200078e022e */
[----:B------:R-:W-:Y:S01]  /*94ac0*/  ISETP.LT.AND P0, PT, R59, UR34, !P4 ;  /* 0x000000223b007c0c */ /* 0x000fe2000e701270 */
[----:B------:R-:W0:Y:S01]  /*94ad0*/  LDCU UR34, c[0x0][0x398] ;  /* 0x00007300ff2277ac */ /* 0x000e220008000800 */
[----:B------:R1:W-:Y:S04]  /*94ae0*/  @P6 STG.E.U16 desc[UR48][R8.64], R4 ;  /* 0x0000000408006986 */ /* 0x0003e8000c101530 */
[----:B------:R0:W-:Y:S01]  /*94af0*/  @P5 STG.E.U16 desc[UR48][R6.64], R51 ;  /* 0x0000003306005986 */ /* 0x0001e2000c101530 */
[----:B-1----:R-:W-:-:S02]  /*94b00*/  VIADD R4, R5, UR36 ;  /* 0x0000002405047c36 */ /* 0x002fc40008000000 */
[----:B------:R-:W-:Y:S01]  /*94b10*/  IMAD.WIDE R8, R5, 0x2, R48 ;  /* 0x0000000205087825 */ /* 0x000fe200078e0230 */
[----:B------:R-:W-:Y:S01]  /*94b20*/  PRMT R5, R51, 0x7632, R5 ;  /* 0x0000763233057816 */ /* 0x000fe20000000005 */
[----:B------:R-:W1:Y:S01]  /*94b30*/  LDCU UR36, c[0x0][0x398] ;  /* 0x00007300ff2477ac */ /* 0x000e620008000800 */
[----:B0-----:R-:W3:Y:S01]  /*94b40*/  LDL.LU R51, [R1+0x300] ;  /* 0x0003000001337983 */ /* 0x001ee20000300800 */
[----:B------:R-:W-:Y:S01]  /*94b50*/  IMAD.WIDE R10, R4, 0x2, R2 ;  /* 0x00000002040a7825 */ /* 0x000fe200078e0202 */
[----:B------:R-:W-:Y:S01]  /*94b60*/  ISETP.LT.AND P6, PT, R50, UR30, !P4 ;  /* 0x0000001e32007c0c */ /* 0x000fe2000e7c1270 */
[----:B------:R-:W0:Y:S01]  /*94b70*/  LDCU UR30, c[0x0][0x398] ;  /* 0x00007300ff1e77ac */ /* 0x000e220008000800 */
[----:B------:R0:W-:Y:S01]  /*94b80*/  @P3 STG.E.U16 desc[UR48][R8.64], R5 ;  /* 0x0000000508003986 */ /* 0x0001e2000c101530 */
[----:B------:R-:W-:Y:S02]  /*94b90*/  ISETP.LT.AND P3, PT, R54, UR32, !P4 ;  /* 0x0000002036007c0c */ /* 0x000fe4000e761270 */
[----:B----4-:R-:W-:Y:S01]  /*94ba0*/  PRMT R12, R52, 0x7632, R12 ;  /* 0x00007632340c7816 */ /* 0x010fe2000000000c */
[----:B------:R4:W-:Y:S01]  /*94bb0*/  @P0 STG.E.U16 desc[UR48][R10.64], R52 ;  /* 0x000000340a000986 */ /* 0x0009e2000c101530 */
[C---:B0-----:R-:W-:Y:S01]  /*94bc0*/  IMAD.WIDE R8, R4.reuse, 0x2, R20 ;  /* 0x0000000204087825 */ /* 0x041fe200078e0214 */
[----:B------:R-:W-:Y:S01]  /*94bd0*/  ISETP.LT.AND P5, PT, R55, UR8, !P4 ;  /* 0x0000000837007c0c */ /* 0x000fe2000e7a1270 */
[----:B------:R-:W0:Y:S02]  /*94be0*/  LDCU UR8, c[0x0][0x3b8] ;  /* 0x00007700ff0877ac */ /* 0x000e240008000800 */
[C---:B------:R-:W-:Y:S01]  /*94bf0*/  IMAD.WIDE R6, R4.reuse, 0x2, R24 ;  /* 0x0000000204067825 */ /* 0x040fe200078e0218 */
[----:B------:R-:W0:Y:S01]  /*94c00*/  LDCU UR32, c[0x0][0x398] ;  /* 0x00007300ff2077ac */ /* 0x000e220008000800 */
[----:B----4-:R-:W4:Y:S02]  /*94c10*/  LDL.LU R52, [R1+0x3a4] ;  /* 0x0003a40001347983 */ /* 0x010f240000300800 */
[----:B------:R-:W-:-:S02]  /*94c20*/  IMAD.WIDE R10, R4, 0x2, R22 ;  /* 0x00000002040a7825 */ /* 0x000fc400078e0216 */
[----:B------:R-:W-:Y:S01]  /*94c30*/  @P6 STG.E.U16 desc[UR48][R8.64], R12 ;  /* 0x0000000c08006986 */ /* 0x000fe2000c101530 */
[----:B--2---:R-:W-:-:S03]  /*94c40*/  PRMT R5, R57, 0x7632, R5 ;  /* 0x0000763239057816 */ /* 0x004fc60000000005 */
[----:B------:R2:W-:Y:S04]  /*94c50*/  @P3 STG.E.U16 desc[UR48][R10.64], R57 ;  /* 0x000000390a003986 */ /* 0x0005e8000c101530 */
[----:B--2---:R-:W2:Y:S01]  /*94c60*/  LDL.LU R57, [R1+0x314] ;  /* 0x0003140001397983 */ /* 0x004ea20000300800 */
[----:B------:R-:W-:Y:S01]  /*94c70*/  ISETP.LT.AND P0, PT, R53, UR76, !P4 ;  /* 0x0000004c35007c0c */ /* 0x000fe2000e701270 */
[----:B------:R-:W-:Y:S02]  /*94c80*/  IMAD.WIDE R8, R4, 0x2, R26 ;  /* 0x0000000204087825 */ /* 0x000fe400078e021a */
[----:B------:R0:W-:Y:S01]  /*94c90*/  @P5 STG.E.U16 desc[UR48][R6.64], R5 ;  /* 0x0000000506005986 */ /* 0x0001e2000c101530 */
[----:B-1----:R-:W-:Y:S02]  /*94ca0*/  ISETP.LT.AND P3, PT, R56, UR36, !P4 ;  /* 0x0000002438007c0c */ /* 0x002fe4000e761270 */
[----:B------:R-:W-:Y:S01]  /*94cb0*/  ISETP.LT.AND P6, PT, R61, UR38, !P4 ;  /* 0x000000263d007c0c */ /* 0x000fe2000e7c1270 */
[----:B------:R-:W-:Y:S01]  /*94cc0*/  IMAD.WIDE R10, R4, 0x2, R44 ;  /* 0x00000002040a7825 */ /* 0x000fe200078e022c */
[----:B------:R-:W-:Y:S01]  /*94cd0*/  ISETP.LT.AND P5, PT, R58, UR30, !P4 ;  /* 0x0000001e3a007c0c */ /* 0x000fe2000e7a1270 */
[----:B------:R-:W1:Y:S01]  /*94ce0*/  LDCU UR30, c[0x0][0x398] ;  /* 0x00007300ff1e77ac */ /* 0x000e620008000800 */
[----:B------:R-:W-:Y:S01]  /*94cf0*/  ISETP.LT.AND P4, PT, R59, UR40, !P2 ;  /* 0x000000283b007c0c */ /* 0x000fe2000d781270 */
[----:B------:R-:W1:Y:S01]  /*94d00*/  LDCU UR36, c[0x0][0x398] ;  /* 0x00007300ff2477ac */ /* 0x000e620008000800 */
[----:B0-----:R-:W-:Y:S01]  /*94d10*/  IMAD.WIDE R6, R4, 0x2, R48 ;  /* 0x0000000204067825 */ /* 0x001fe200078e0230 */
[----:B---3--:R0:W-:Y:S01]  /*94d20*/  @P0 STG.E.U16 desc[UR48][R8.64], R60 ;  /* 0x0000003c08000986 */ /* 0x0081e2000c101530 */
[----:B------:R-:W-:-:S03]  /*94d30*/  PRMT R5, R60, 0x7632, R5 ;  /* 0x000076323c057816 */ /* 0x000fc60000000005 */
[----:B0-----:R-:W3:Y:S01]  /*94d40*/  LDL.LU R60, [R1+0x3c4] ;  /* 0x0003c400013c7983 */ /* 0x001ee20000300800 */
[----:B------:R-:W-:-:S03]  /*94d50*/  IMAD.WIDE R8, R4, 0x2, R46 ;  /* 0x0000000204087825 */ /* 0x000fc600078e022e */
[----:B------:R-:W3:Y:S01]  /*94d60*/  LDL.LU R18, [R1+0x3b4] ;  /* 0x0003b40001127983 */ /* 0x000ee20000300800 */
[----:B------:R-:W-:Y:S01]  /*94d70*/  VIADD R4, R4, UR8 ;  /* 0x0000000804047c36 */ /* 0x000fe20008000000 */
[----:B------:R-:W-:Y:S02]  /*94d80*/  PRMT R12, R51, 0x7632, R12 ;  /* 0x00007632330c7816 */ /* 0x000fe4000000000c */
[----:B------:R-:W-:Y:S01]  /*94d90*/  @P3 STG.E.U16 desc[UR48][R10.64], R5 ;  /* 0x000000050a003986 */ /* 0x000fe2000c101530 */
[----:B------:R-:W-:Y:S01]  /*94da0*/  ISETP.LT.AND P0, PT, R50, UR34, !P2 ;  /* 0x0000002232007c0c */ /* 0x000fe2000d701270 */
[----:B------:R-:W0:Y:S02]  /*94db0*/  LDCU UR8, c[0x0][0x398] ;  /* 0x00007300ff0877ac */ /* 0x000e240008000800 */
[----:B------:R0:W-:Y:S01]  /*94dc0*/  @P5 STG.E.U16 desc[UR48][R8.64], R51 ;  /* 0x0000003308005986 */ /* 0x0001e2000c101530 */
[----:B-1----:R-:W-:Y:S01]  /*94dd0*/  ISETP.LT.AND P3, PT, R54, UR30, !P2 ;  /* 0x0000001e36007c0c */ /* 0x002fe2000d761270 */
[----:B------:R-:W1:Y:S02]  /*94de0*/  LDCU UR30, c[0x0][0x398] ;  /* 0x00007300ff1e77ac */ /* 0x000e640008000800 */
[----:B------:R0:W-:Y:S01]  /*94df0*/  @P6 STG.E.U16 desc[UR48][R6.64], R12 ;  /* 0x0000000c06006986 */ /* 0x0001e2000c101530 */
[----:B------:R-:W1:Y:S03]  /*94e00*/  LDCU UR34, c[0x0][0x398] ;  /* 0x00007300ff2277ac */ /* 0x000e660008000800 */
[----:B0-----:R-:W3:Y:S01]  /*94e10*/  LDL.LU R51, [R1+0x414] ;  /* 0x0004140001337983 */ /* 0x001ee20000300800 */
[----:B------:R-:W-:-:S04]  /*94e20*/  IMAD.WIDE R6, R4, 0x2, R2 ;  /* 0x0000000204067825 */ /* 0x000fc800078e0202 */
[----:B------:R-:W-:Y:S01]  /*94e30*/  IMAD.WIDE R8, R4, 0x2, R20 ;  /* 0x0000000204087825 */ /* 0x000fe200078e0214 */
[----:B----4-:R-:W-:Y:S01]  /*94e40*/  PRMT R5, R52, 0x7632, R5 ;  /* 0x0000763234057816 */ /* 0x010fe20000000005 */
[----:B------:R0:W-:Y:S04]  /*94e50*/  @P4 STG.E.U16 desc[UR48][R6.64], R52 ;  /* 0x0000003406004986 */ /* 0x0001e8000c101530 */
[----:B0-----:R-:W4:Y:S01]  /*94e60*/  LDL.LU R52, [R1+0x3d4] ;  /* 0x0003d40001347983 */ /* 0x001f220000300800 */
[----:B------:R-:W-:-:S03]  /*94e70*/  IMAD.WIDE R6, R4, 0x2, R22 ;  /* 0x0000000204067825 */ /* 0x000fc600078e0216 */
[----:B------:R-:W-:Y:S01]  /*94e80*/  @P0 STG.E.U16 desc[UR48][R8.64], R5 ;  /* 0x0000000508000986 */ /* 0x000fe2000c101530 */
[----:B--2---:R-:W-:-:S03]  /*94e90*/  PRMT R10, R57, 0x7632, R10 ;  /* 0x00007632390a7816 */ /* 0x004fc6000000000a */
[----:B------:R0:W-:Y:S04]  /*94ea0*/  @P3 STG.E.U16 desc[UR48][R6.64], R57 ;  /* 0x0000003906003986 */ /* 0x0001e8000c101530 */
[----:B0-----:R-:W2:Y:S01]  /*94eb0*/  LDL.LU R57, [R1+0x3f4] ;  /* 0x0003f40001397983 */ /* 0x001ea20000300800 */
[----:B------:R-:W-:Y:S02]  /*94ec0*/  ISETP.LT.AND P6, PT, R55, UR36, !P2 ;  /* 0x0000002437007c0c */ /* 0x000fe4000d7c1270 */
[----:B------:R-:W-:Y:S01]  /*94ed0*/  ISETP.LT.AND P5, PT, R53, UR66, !P2 ;  /* 0x0000004235007c0c */ /* 0x000fe2000d7a1270 */
[----:B------:R-:W-:Y:S01]  /*94ee0*/  VIADD R5, R0, 0x43 ;  /* 0x0000004300057836 */ /* 0x000fe20000000000 */
[----:B------:R-:W-:Y:S01]  /*94ef0*/  ISETP.LT.AND P4, PT, R56, UR32, !P2 ;  /* 0x0000002038007c0c */ /* 0x000fe2000d781270 */
[C---:B------:R-:W-:Y:S01]  /*94f00*/  IMAD.WIDE R8, R4.reuse, 0x2, R24 ;  /* 0x0000000204087825 */ /* 0x040fe200078e0218 */
[----:B------:R-:W0:Y:S03]  /*94f10*/  LDCU UR32, c[0x0][0x3b8] ;  /* 0x00007700ff2077ac */ /* 0x000e260008000800 */
[----:B------:R-:W-:Y:S01]  /*94f20*/  IMAD.WIDE R6, R4, 0x2, R26 ;  /* 0x0000000204067825 */ /* 0x000fe200078e021a */
[----:B------:R-:W-:Y:S01]  /*94f30*/  ISETP.GE.AND P0, PT, R5, UR73, PT ;  /* 0x0000004905007c0c */ /* 0x000fe2000bf06270 */
[----:B------:R-:W0:Y:S02]  /*94f40*/  LDCU.64 UR66, c[0x0][0x398] ;  /* 0x00007300ff4277ac */ /* 0x000e240008000a00 */
[----:B------:R0:W-:Y:S01]  /*94f50*/  @P6 STG.E.U16 desc[UR48][R8.64], R10 ;  /* 0x0000000a08006986 */ /* 0x0001e2000c101530 */
[----:B-1----:R-:W-:Y:S01]  /*94f60*/  ISETP.LT.AND P3, PT, R58, UR30, !P2 ;  /* 0x0000001e3a007c0c */ /* 0x002fe2000d761270 */
        /* <DEDUP_REMOVED lines=13> */
[----:B------:R-:W-:Y:S02]  /*95040*/  ISETP.LT.AND P4, PT, R59, UR34, !P0 ;  /* 0x000000223b007c0c */ /* 0x000fe4000c781270 */
[----:B------:R-:W-:Y:S01]  /*95050*/  PRMT R10, R18, 0x7632, R10 ;  /* 0x00007632120a7816 */ /* 0x000fe2000000000a */
[----:B------:R1:W-:Y:S01]  /*95060*/  @P3 STG.E.U16 desc[UR48][R6.64], R18 ;  /* 0x0000001206003986 */ /* 0x0003e2000c101530 */
[----:B------:R-:W-:Y:S01]  /*95070*/  ISETP.LT.AND P5, PT, R54, UR5, !P0 ;  /* 0x0000000536007c0c */ /* 0x000fe2000c7a1270 */
[----:B------:R-:W2:Y:S01]  /*95080*/  LDCU UR5, c[0x0][0x398] ;  /* 0x00007300ff0577ac */ /* 0x000ea20008000800 */
[----:B0-----:R-:W-:Y:S02]  /*95090*/  VIADD R5, R0, 0x44 ;  /* 0x0000004400057836 */ /* 0x001fe40000000000 */
[----:B------:R-:W-:Y:S01]  /*950a0*/  IMAD.WIDE R8, R4, 0x2, R48 ;  /* 0x0000000204087825 */ /* 0x000fe200078e0230 */
[----:B-1----:R-:W3:Y:S02]  /*950b0*/  LDL.LU R18, [R1+0x3a8] ;  /* 0x0003a80001127983 */ /* 0x002ee40000300800 */
[----:B------:R-:W-:Y:S01]  /*950c0*/  ISETP.GE.AND P3, PT, R5, UR67, PT ;  /* 0x0000004305007c0c */ /* 0x000fe2000bf66270 */
[----:B------:R-:W-:Y:S01]  /*950d0*/  IMAD.WIDE R4, R12, 0x2, R2 ;  /* 0x000000020c047825 */ /* 0x000fe200078e0202 */
[----:B------:R0:W-:Y:S01]  /*950e0*/  @P2 STG.E.U16 desc[UR48][R8.64], R10 ;  /* 0x0000000a08002986 */ /* 0x0001e2000c101530 */
[----:B------:R-:W-:-:S02]  /*950f0*/  ISETP.LT.AND P2, PT, R55, UR30, !P0 ;  /* 0x0000001e37007c0c */ /* 0x000fc4000c741270 */
[C---:B------:R-:W-:Y:S01]  /*95100*/  IMAD.WIDE R6, R12.reuse, 0x2, R20 ;  /* 0x000000020c067825 */ /* 0x040fe200078e0214 */
[----:B------:R-:W1:Y:S01]  /*95110*/  LDCU UR30, c[0x0][0x398] ;  /* 0x00007300ff1e77ac */ /* 0x000e620008000800 */
[----:B------:R1:W-:Y:S01]  /*95120*/  @P4 STG.E.U16 desc[UR48][R4.64], R51 ;  /* 0x0000003304004986 */ /* 0x0003e2000c101530 */
[----:B0-----:R-:W-:Y:S01]  /*95130*/  PRMT R10, R51, 0x7632, R10 ;  /* 0x00007632330a7816 */ /* 0x001fe2000000000a */
[----:B------:R-:W-:-:S04]  /*95140*/  IMAD.WIDE R8, R12, 0x2, R22 ;  /* 0x000000020c087825 */ /* 0x000fc800078e0216 */
[----:B------:R4:W-:Y:S01]  /*95150*/  @P6 STG.E.U16 desc[UR48][R6.64], R10 ;  /* 0x0000000a06006986 */ /* 0x0009e2000c101530 */
[----:B------:R-:W-:Y:S01]  /*95160*/  ISETP.LT.AND P6, PT, R53, UR56, !P0 ;  /* 0x0000003835007c0c */ /* 0x000fe2000c7c1270 */
[----:B-1----:R-:W-:Y:S01]  /*95170*/  IMAD.WIDE R4, R12, 0x2, R24 ;  /* 0x000000020c047825 */ /* 0x002fe200078e0218 */
[----:B--2---:R-:W-:Y:S02]  /*95180*/  PRMT R13, R57, 0x7632, R13 ;  /* 0x00007632390d7816 */ /* 0x004fe4000000000d */
[----:B----4-:R-:W-:Y:S01]  /*95190*/  PRMT R6, R52, 0x7632, R6 ;  /* 0x0000763234067816 */ /* 0x010fe20000000006 */
[----:B------:R0:W-:Y:S01]  /*951a0*/  @P5 STG.E.U16 desc[UR48][R8.64], R52 ;  /* 0x0000003408005986 */ /* 0x0001e2000c101530 */
[----:B------:R-:W-:Y:S01]  /*951b0*/  ISETP.LT.AND P4, PT, R58, UR10, !P0 ;  /* 0x0000000a3a007c0c */ /* 0x000fe2000c781270 */
[----:B------:R-:W-:Y:S01]  /*951c0*/  IMAD.WIDE R10, R12, 0x2, R48 ;  /* 0x000000020c0a7825 */ /* 0x000fe200078e0230 */
[----:B------:R-:W1:Y:S01]  /*951d0*/  LDCU.64 UR56, c[0x0][0x398] ;  /* 0x00007300ff3877ac */ /* 0x000e620008000a00 */
[----:B------:R2:W-:Y:S04]  /*951e0*/  @P2 STG.E.U16 desc[UR48][R4.64], R6 ;  /* 0x0000000604002986 */ /* 0x0005e8000c101530 */
[----:B0-----:R-:W4:Y:S01]  /*951f0*/  LDL.LU R52, [R1+0x318] ;  /* 0x0003180001347983 */ /* 0x001f220000300800 */
[----:B------:R-:W-:Y:S01]  /*95200*/  ISETP.LT.AND P5, PT, R56, UR8, !P0 ;  /* 0x0000000838007c0c */ /* 0x000fe2000c7a1270 */
[C---:B------:R-:W-:Y:S01]  /*95210*/  IMAD.WIDE R8, R12.reuse, 0x2, R46 ;  /* 0x000000020c087825 */ /* 0x040fe200078e022e */
[----:B------:R-:W0:Y:S03]  /*95220*/  LDCU UR8, c[0x0][0x3b8] ;  /* 0x00007700ff0877ac */ /* 0x000e260008000800 */
[C---:B--2---:R-:W-:Y:S01]  /*95230*/  IMAD.WIDE R4, R12.reuse, 0x2, R26 ;  /* 0x000000020c047825 */ /* 0x044fe200078e021a */
[----:B------:R-:W2:Y:S04]  /*95240*/  LDCU UR10, c[0x0][0x398] ;  /* 0x00007300ff0a77ac */ /* 0x000ea80008000800 */
[----:B------:R0:W-:Y:S04]  /*95250*/  @P6 STG.E.U16 desc[UR48][R4.64], R57 ;  /* 0x0000003904006986 */ /* 0x0001e8000c101530 */
[----:B0-----:R-:W2:Y:S01]  /*95260*/  LDL.LU R57, [R1+0x3c8] ;  /* 0x0003c80001397983 */ /* 0x001ea20000300800 */
[----:B------:R-:W-:-:S03]  /*95270*/  IMAD.WIDE R6, R12, 0x2, R44 ;  /* 0x000000020c067825 */ /* 0x000fc600078e022c */
[----:B------:R-:W2:Y:S04]  /*95280*/  LDL.LU R51, [R1+0x3b8] ;  /* 0x0003b80001337983 */ /* 0x000ea80000300800 */
[----:B------:R-:W-:Y:S01]  /*95290*/  @P5 STG.E.U16 desc[UR48][R6.64], R13 ;  /* 0x0000000d06005986 */ /* 0x000fe2000c101530 */
[----:B------:R-:W-:Y:S01]  /*952a0*/  ISETP.LT.AND P0, PT, R61, UR12, !P0 ;  /* 0x0000000c3d007c0c */ /* 0x000fe2000c701270 */
[----:B------:R-:W0:Y:S01]  /*952b0*/  LDCU UR12, c[0x0][0x398] ;  /* 0x00007300ff0c77ac */ /* 0x000e220008000800 */
[----:B------:R-:W-:Y:S02]  /*952c0*/  ISETP.LT.AND P2, PT, R50, UR30, !P3 ;  /* 0x0000001e32007c0c */ /* 0x000fe4000df41270 */
[----:B------:R-:W-:Y:S01]  /*952d0*/  ISETP.LT.AND P5, PT, R54, UR5, !P3 ;  /* 0x0000000536007c0c */ /* 0x000fe2000dfa1270 */
[----:B------:R-:W0:Y:S01]  /*952e0*/  LDCU UR5, c[0x0][0x3b8] ;  /* 0x00007700ff0577ac */ /* 0x000e220008000800 */
[----:B------:R-:W-:Y:S01]  /*952f0*/  ISETP.LT.AND P6, PT, R55, UR14, !P3 ;  /* 0x0000000e37007c0c */ /* 0x000fe2000dfc1270 */
[----:B------:R-:W0:Y:S01]  /*95300*/  LDCU UR14, c[0x0][0x398] ;  /* 0x00007300ff0e77ac */ /* 0x000e220008000800 */
[----:B---3--:R-:W-:Y:S01]  /*95310*/  PRMT R14, R60, 0x7632, R14 ;  /* 0x000076323c0e7816 */ /* 0x008fe2000000000e */
[----:B------:R3:W-:Y:S04]  /*95320*/  @P4 STG.E.U16 desc[UR48][R8.64], R60 ;  /* 0x0000003c08004986 */ /* 0x0007e8000c101530 */
[----:B---3--:R-:W3:Y:S04]  /*95330*/  LDL.LU R60, [R1+0x418] ;  /* 0x00041800013c7983 */ /* 0x008ee80000300800 */
[----:B------:R0:W-:Y:S01]  /*95340*/  @P0 STG.E.U16 desc[UR48][R10.64], R14 ;  /* 0x0000000e0a000986 */ /* 0x0001e2000c101530 */
[----:B------:R-:W-:-:S02]  /*95350*/  ISETP.LT.AND P0, PT, R59, UR32, !P3 ;  /* 0x000000203b007c0c */ /* 0x000fc4000df01270 */
[----:B------:R-:W-:Y:S01]  /*95360*/  PRMT R9, R18, 0x7632, R9 ;  /* 0x0000763212097816 */ /* 0x000fe20000000009 */
[----:B0-----:R-:W-:Y:S01]  /*95370*/  VIADD R10, R12, UR8 ;  /* 0x000000080c0a7c36 */ /* 0x001fe20008000000 */
[----:B------:R-:W-:Y:S01]  /*95380*/  ISETP.LT.AND P4, PT, R53, UR74, !P3 ;  /* 0x0000004a35007c0c */ /* 0x000fe2000df81270 */
[----:B------:R-:W-:Y:S01]  /*95390*/  VIADD R8, R0, 0x45 ;  /* 0x0000004500087836 */ /* 0x000fe20000000000 */
[----:B------:R-:W0:Y:S01]  /*953a0*/  LDCU.64 UR74, c[0x0][0x398] ;  /* 0x00007300ff4a77ac */ /* 0x000e220008000a00 */
[C---:B------:R-:W-:Y:S01]  /*953b0*/  IMAD.WIDE R4, R10.reuse, 0x2, R2 ;  /* 0x000000020a047825 */ /* 0x040fe200078e0202 */
[----:B------:R-:W0:Y:S03]  /*953c0*/  LDCU UR8, c[0x0][0x398] ;  /* 0x00007300ff0877ac */ /* 0x000e260008000800 */
[----:B------:R-:W-:Y:S02]  /*953d0*/  IMAD.WIDE R6, R10, 0x2, R20 ;  /* 0x000000020a067825 */ /* 0x000fe400078e0214 */
[----:B------:R0:W-:Y:S01]  /*953e0*/  @P0 STG.E.U16 desc[UR48][R4.64], R18 ;  /* 0x0000001204000986 */ /* 0x0001e2000c101530 */
[----:B-1----:R-:W-:-:S03]  /*953f0*/  ISETP.GE.AND P0, PT, R8, UR57, PT ;  /* 0x0000003908007c0c */ /* 0x002fc6000bf06270 */
[----:B------:R1:W-:Y:S01]  /*95400*/  @P2 STG.E.U16 desc[UR48][R6.64], R9 ;  /* 0x0000000906002986 */ /* 0x0003e2000c101530 */
[----:B0-----:R-:W-:-:S04]  /*95410*/  IMAD.WIDE R4, R10, 0x2, R22 ;  /* 0x000000020a047825 */ /* 0x001fc800078e0216 */
[----:B-1----:R-:W-:-:S04]  /*95420*/  IMAD.WIDE R6, R10, 0x2, R24 ;  /* 0x000000020a067825 */ /* 0x002fc800078e0218 */
[----:B------:R-:W-:Y:S01]  /*95430*/  IMAD.WIDE R8, R10, 0x2, R26 ;  /* 0x000000020a087825 */ /* 0x000fe200078e021a */
[----:B----4-:R-:W-:Y:S01]  /*95440*/  PRMT R11, R52, 0x7632, R11 ;  /* 0x00007632340b7816 */ /* 0x010fe2000000000b */
[----:B------:R0:W-:Y:S04]  /*95450*/  @P5 STG.E.U16 desc[UR48][R4.64], R52 ;  /* 0x0000003404005986 */ /* 0x0001e8000c101530 */
[----:B------:R1:W-:Y:S04]  /*95460*/  @P6 STG.E.U16 desc[UR48][R6.64], R11 ;  /* 0x0000000b06006986 */ /* 0x0003e8000c101530 */
[----:B0-----:R-:W4:Y:S04]  /*95470*/  LDL.LU R52, [R1+0x3d8] ;  /* 0x0003d80001347983 */ /* 0x001f280000300800 */
[----:B--2---:R0:W-:Y:S01]  /*95480*/  @P4 STG.E.U16 desc[UR48][R8.64], R57 ;  /* 0x0000003908004986 */ /* 0x0041e2000c101530 */
[----:B-1----:R-:W-:-:S03]  /*95490*/  PRMT R6, R57, 0x7632, R6 ;  /* 0x0000763239067816 */ /* 0x002fc60000000006 */
[----:B0-----:R-:W2:Y:S01]  /*954a0*/  LDL.LU R57, [R1+0x3f8] ;  /* 0x0003f80001397983 */ /* 0x001ea20000300800 */
[----:B------:R-:W-:Y:S01]  /*954b0*/  ISETP.LT.AND P2, PT, R56, UR12, !P3 ;  /* 0x0000000c38007c0c */ /* 0x000fe2000df41270 */
[----:B------:R-:W-:Y:S01]  /*954c0*/  IMAD.WIDE R4, R10, 0x2, R44 ;  /* 0x000000020a047825 */ /* 0x000fe200078e022c */
[----:B------:R-:W-:Y:S01]  /*954d0*/  ISETP.LT.AND P5, PT, R58, UR10, !P3 ;  /* 0x0000000a3a007c0c */ /* 0x000fe2000dfa1270 */
[----:B------:R-:W0:Y:S01]  /*954e0*/  LDCU UR12, c[0x0][0x398] ;  /* 0x00007300ff0c77ac */ /* 0x000e220008000800 */
[----:B------:R-:W-:Y:S02]  /*954f0*/  ISETP.LT.AND P3, PT, R61, UR6, !P3 ;  /* 0x000000063d007c0c */ /* 0x000fe4000df61270 */
[----:B------:R-:W-:Y:S01]  /*95500*/  ISETP.LT.AND P6, PT, R59, UR16, !P0 ;  /* 0x000000103b007c0c */ /* 0x000fe2000c7c1270 */
[----:B------:R-:W-:Y:S01]  /*95510*/  VIADD R12, R10, UR5 ;  /* 0x000000050a0c7c36 */ /* 0x000fe20008000000 */
[----:B------:R-:W-:Y:S01]  /*95520*/  PRMT R13, R51, 0x7632, R13 ;  /* 0x00007632330d7816 */ /* 0x000fe2000000000d */
[----:B------:R-:W1:Y:S04]  /*95530*/  LDCU UR10, c[0x0][0x398] ;  /* 0x00007300ff0a77ac */ /* 0x000e680008000800 */
[----:B------:R0:W-:Y:S01]  /*95540*/  @P2 STG.E.U16 desc[UR48][R4.64], R6 ;  /* 0x0000000604002986 */ /* 0x0001e2000c101530 */
[----:B------:R-:W-:Y:S01]  /*95550*/  IMAD.WIDE R8, R12, 0x2, R2 ;  /* 0x000000020c087825 */ /* 0x000fe200078e0202 */
[----:B------:R-:W-:Y:S01]  /*95560*/  ISETP.LT.AND P4, PT, R50, UR18, !P0 ;  /* 0x0000001232007c0c */ /* 0x000fe2000c781270 */
[----:B------:R-:W1:Y:S01]  /*95570*/  LDCU UR5, c[0x0][0x3b8] ;  /* 0x00007700ff0577ac */ /* 0x000e620008000800 */
[----:B------:R-:W1:Y:S01]  /*95580*/  LDCU UR6, c[0x0][0x398] ;  /* 0x00007300ff0677ac */ /* 0x000e620008000800 */
[----:B------:R-:W1:Y:S01]  /*95590*/  LDCU UR16, c[0x0][0x398] ;  /* 0x00007300ff1077ac */ /* 0x000e620008000800 */
[----:B0-----:R-:W-:-:S04]  /*955a0*/  IMAD.WIDE R4, R10, 0x2, R46 ;  /* 0x000000020a047825 */ /* 0x001fc800078e022e */
[----:B------:R-:W-:Y:S01]  /*955b0*/  IMAD.WIDE R6, R10, 0x2, R48 ;  /* 0x000000020a067825 */ /* 0x000fe200078e0230 */
[----:B------:R0:W-:Y:S04]  /*955c0*/  @P5 STG.E.U16 desc[UR48][R4.64], R51 ;  /* 0x0000003304005986 */ /* 0x0001e8000c101530 */
[----:B------:R1:W-:Y:S04]  /*955d0*/  @P3 STG.E.U16 desc[UR48][R6.64], R13 ;  /* 0x0000000d06003986 */ /* 0x0003e8000c101530 */
[----:B0-----:R-:W2:Y:S01]  /*955e0*/  LDL.LU R51, [R1+0x308] ;  /* 0x0003080001337983 */ /* 0x001ea20000300800 */
[----:B------:R-:W-:-:S04]  /*955f0*/  IMAD.WIDE R10, R12, 0x2, R20 ;  /* 0x000000020c0a7825 */ /* 0x000fc800078e0214 */
[----:B------:R-:W-:Y:S01]  /*95600*/  VIADD R4, R0, 0x46 ;  /* 0x0000004600047836 */ /* 0x000fe20000000000 */
[----:B------:R-:W-:Y:S01]  /*95610*/  ISETP.LT.AND P5, PT, R55, UR12, !P0 ;  /* 0x0000000c37007c0c */ /* 0x000fe2000c7a1270 */
[----:B-1----:R-:W-:Y:S01]  /*95620*/  IMAD.WIDE R6, R12, 0x2, R24 ;  /* 0x000000020c067825 */ /* 0x002fe200078e0218 */
[----:B---3--:R-:W-:Y:S01]  /*95630*/  PRMT R14, R60, 0x7632, R14 ;  /* 0x000076323c0e7816 */ /* 0x008fe2000000000e */
[----:B------:R0:W-:Y:S01]  /*95640*/  @P6 STG.E.U16 desc[UR48][R8.64], R60 ;  /* 0x0000003c08006986 */ /* 0x0001e2000c101530 */
[----:B------:R-:W-:Y:S01]  /*95650*/  ISETP.GE.AND P2, PT, R4, UR75, PT ;  /* 0x0000004b04007c0c */ /* 0x000fe2000bf46270 */
[----:B------:R-:W1:Y:S02]  /*95660*/  LDCU UR12, c[0x0][0x398] ;  /* 0x00007300ff0c77ac */ /* 0x000e640008000800 */
[----:B0-----:R-:W3:Y:S01]  /*95670*/  LDL.LU R60, [R1+0x3ac] ;  /* 0x0003ac00013c7983 */ /* 0x001ee20000300800 */
[----:B------:R-:W-:Y:S01]  /*95680*/  ISETP.LT.AND P6, PT, R54, UR14, !P0 ;  /* 0x0000000e36007c0c */ /* 0x000fe2000c7c1270 */
[----:B------:R-:W-:Y:S01]  /*95690*/  IMAD.WIDE R4, R12, 0x2, R22 ;  /* 0x000000020c047825 */ /* 0x000fe200078e0216 */
[----:B----4-:R-:W-:Y:S01]  /*956a0*/  PRMT R13, R52, 0x7632, R13 ;  /* 0x00007632340d7816 */ /* 0x010fe2000000000d */
[----:B------:R-:W-:Y:S01]  /*956b0*/  @P4 STG.E.U16 desc[UR48][R10.64], R14 ;  /* 0x0000000e0a004986 */ /* 0x000fe2000c101530 */
[----:B------:R-:W-:Y:S01]  /*956c0*/  ISETP.LT.AND P4, PT, R53, UR72, !P0 ;  /* 0x0000004835007c0c */ /* 0x000fe2000c781270 */
[----:B------:R-:W-:Y:S01]  /*956d0*/  IMAD.WIDE R8, R12, 0x2, R26 ;  /* 0x000000020c087825 */ /* 0x000fe200078e021a */
[----:B------:R-:W-:-:S07]  /*956e0*/  ISETP.LT.AND P3, PT, R56, UR8, !P0 ;  /* 0x0000000838007c0c */ /* 0x000fce000c761270 */
[----:B------:R0:W-:Y:S01]  /*956f0*/  @P6 STG.E.U16 desc[UR48][R4.64], R52 ;  /* 0x0000003404006986 */ /* 0x0001e2000c101530 */
[----:B------:R-:W4:Y:S03]  /*95700*/  LDCU UR8, c[0x0][0x398] ;  /* 0x00007300ff0877ac */ /* 0x000f260008000800 */
[----:B------:R-:W-:Y:S01]  /*95710*/  @P5 STG.E.U16 desc[UR48][R6.64], R13 ;  /* 0x0000000d06005986 */ /* 0x000fe2000c101530 */
[----:B------:R-:W1:Y:S01]  /*95720*/  LDCU.64 UR72, c[0x0][0x398] ;  /* 0x00007300ff4877ac */ /* 0x000e620008000a00 */
[----:B------:R-:W1:Y:S02]  /*95730*/  LDCU UR14, c[0x0][0x398] ;  /* 0x00007300ff0e77ac */ /* 0x000e640008000800 */
[----:B0-----:R-:W3:Y:S01]  /*95740*/  LDL.LU R52, [R1+0x31c] ;  /* 0x00031c0001347983 */ /* 0x001ee20000300800 */
[----:B--2---:R-:W-:-:S03]  /*95750*/  PRMT R14, R57, 0x7632, R14 ;  /* 0x00007632390e7816 */ /* 0x004fc6000000000e */
[----:B------:R0:W-:Y:S04]  /*95760*/  @P4 STG.E.U16 desc[UR48][R8.64], R57 ;  /* 0x0000003908004986 */ /* 0x0001e8000c101530 */
[----:B0-----:R-:W2:Y:S01]  /*95770*/  LDL.LU R57, [R1+0x3cc] ;  /* 0x0003cc0001397983 */ /* 0x001ea20000300800 */
[----:B------:R-:W-:Y:S01]  /*95780*/  ISETP.LT.AND P4, PT, R58, UR10, !P0 ;  /* 0x0000000a3a007c0c */ /* 0x000fe2000c781270 */
[C---:B------:R-:W-:Y:S01]  /*95790*/  IMAD.WIDE R10, R12.reuse, 0x2, R44 ;  /* 0x000000020c0a7825 */ /* 0x040fe200078e022c */
[----:B------:R-:W-:Y:S01]  /*957a0*/  ISETP.LT.AND P0, PT, R61, UR20, !P0 ;  /* 0x000000143d007c0c */ /* 0x000fe2000c701270 */
[----:B------:R-:W0:Y:S01]  /*957b0*/  LDCU UR10, c[0x0][0x398] ;  /* 0x00007300ff0a77ac */ /* 0x000e220008000800 */
[----:B------:R-:W-:Y:S01]  /*957c0*/  ISETP.LT.AND P6, PT, R59, UR22, !P2 ;  /* 0x000000163b007c0c */ /* 0x000fe2000d7c1270 */
[C---:B------:R-:W-:Y:S01]  /*957d0*/  IMAD.WIDE R4, R12.reuse, 0x2, R46 ;  /* 0x000000020c047825 */ /* 0x040fe200078e022e */
[----:B------:R-:W-:Y:S03]  /*957e0*/  @P3 STG.E.U16 desc[UR48][R10.64], R14 ;  /* 0x0000000e0a003986 */ /* 0x000fe6000c101530 */
[----:B------:R-:W-:-:S02]  /*957f0*/  VIADD R13, R12, UR5 ;  /* 0x000000050c0d7c36 */ /* 0x000fc40008000000 */
[----:B------:R-:W-:Y:S01]  /*95800*/  IMAD.WIDE R6, R12, 0x2, R48 ;  /* 0x000000020c067825 */ /* 0x000fe200078e0230 */
[----:B------:R-:W-:Y:S01]  /*95810*/  ISETP.LT.AND P5, PT, R50, UR24, !P2 ;  /* 0x0000001832007c0c */ /* 0x000fe2000d7a1270 */
[----:B------:R-:W0:Y:S02]  /*95820*/  LDCU UR5, c[0x0][0x3b8] ;  /* 0x00007700ff0577ac */ /* 0x000e240008000800 */
[----:B------:R-:W-:Y:S01]  /*95830*/  IMAD.WIDE R8, R13, 0x2, R2 ;  /* 0x000000020d087825 */ /* 0x000fe200078e0202 */
[----:B------:R-:W-:Y:S01]  /*95840*/  PRMT R12, R51, 0x7632, R12 ;  /* 0x00007632330c7816 */ /* 0x000fe2000000000c */
[----:B------:R0:W-:Y:S04]  /*95850*/  @P4 STG.E.U16 desc[UR48][R4.64], R51 ;  /* 0x0000003304004986 */ /* 0x0001e8000c101530 */
[----:B------:R1:W-:Y:S04]  /*95860*/  @P0 STG.E.U16 desc[UR48][R6.64], R12 ;  /* 0x0000000c06000986 */ /* 0x0003e8000c101530 */
[----:B0-----:R-:W2:Y:S01]  /*95870*/  LDL.LU R51, [R1+0x3bc] ;  /* 0x0003bc0001337983 */ /* 0x001ea20000300800 */
[----:B----4-:R-:W-:Y:S01]  /*95880*/  ISETP.LT.AND P3, PT, R54, UR8, !P2 ;  /* 0x0000000836007c0c */ /* 0x010fe2000d761270 */
[----:B------:R-:W-:Y:S01]  /*95890*/  IMAD.WIDE R10, R13, 0x2, R20 ;  /* 0x000000020d0a7825 */ /* 0x000fe200078e0214 */
[----:B------:R-:W-:Y:S01]  /*958a0*/  ISETP.LT.AND P4, PT, R53, UR66, !P2 ;  /* 0x0000004235007c0c */ /* 0x000fe2000d781270 */
[----:B------:R-:W0:Y:S02]  /*958b0*/  LDCU UR8, c[0x0][0x398] ;  /* 0x00007300ff0877ac */ /* 0x000e240008000800 */
[C---:B------:R-:W-:Y:S01]  /*958c0*/  IMAD.WIDE R4, R13.reuse, 0x2, R22 ;  /* 0x000000020d047825 */ /* 0x040fe200078e0216 */
[----:B------:R-:W4:Y:S03]  /*958d0*/  LDCU.64 UR66, c[0x0][0x398] ;  /* 0x00007300ff4277ac */ /* 0x000f260008000a00 */
[----:B-1----:R-:W-:Y:S01]  /*958e0*/  IMAD.WIDE R6, R13, 0x2, R26 ;  /* 0x000000020d067825 */ /* 0x002fe200078e021a */
[----:B---3--:R-:W-:Y:S01]  /*958f0*/  PRMT R14, R60, 0x7632, R14 ;  /* 0x000076323c0e7816 */ /* 0x008fe2000000000e */
[----:B------:R1:W-:Y:S04]  /*95900*/  @P6 STG.E.U16 desc[UR48][R8.64], R60 ;  /* 0x0000003c08006986 */ /* 0x0003e8000c101530 */
[----:B-1----:R-:W3:Y:S04]  /*95910*/  LDL.LU R60, [R1+0x41c] ;  /* 0x00041c00013c7983 */ /* 0x002ee80000300800 */
[----:B------:R1:W-:Y:S01]  /*95920*/  @P5 STG.E.U16 desc[UR48][R10.64], R14 ;  /* 0x0000000e0a005986 */ /* 0x0003e2000c101530 */
[----:B------:R-:W-:-:S02]  /*95930*/  ISETP.LT.AND P5, PT, R55, UR12, !P2 ;  /* 0x0000000c37007c0c */ /* 0x000fc4000d7a1270 */
[----:B--2---:R-:W-:Y:S01]  /*95940*/  PRMT R12, R57, 0x7632, R12 ;  /* 0x00007632390c7816 */ /* 0x004fe2000000000c */
[----:B------:R2:W-:Y:S01]  /*95950*/  @P3 STG.E.U16 desc[UR48][R4.64], R52 ;  /* 0x0000003404003986 */ /* 0x0005e2000c101530 */
[----:B-1----:R-:W-:Y:S01]  /*95960*/  PRMT R10, R52, 0x7632, R10 ;  /* 0x00007632340a7816 */ /* 0x002fe2000000000a */
[----:B------:R-:W-:Y:S01]  /*95970*/  VIADD R11, R0, 0x47 ;  /* 0x00000047000b7836 */ /* 0x000fe20000000000 */
[----:B------:R-:W-:Y:S01]  /*95980*/  ISETP.LT.AND P6, PT, R56, UR10, !P2 ;  /* 0x0000000a38007c0c */ /* 0x000fe2000d7c1270 */
[C---:B------:R-:W-:Y:S01]  /*95990*/  IMAD.WIDE R8, R13.reuse, 0x2, R44 ;  /* 0x000000020d087825 */ /* 0x040fe200078e022c */
[----:B------:R-:W1:Y:S01]  /*959a0*/  LDCU UR12, c[0x0][0x398] ;  /* 0x00007300ff0c77ac */ /* 0x000e620008000800 */
[----:B--2---:R-:W2:Y:S02]  /*959b0*/  LDL.LU R52, [R1+0x3dc] ;  /* 0x0003dc0001347983 */ /* 0x004ea40000300800 */
[----:B------:R-:W-:Y:S01]  /*959c0*/  IMAD.WIDE R4, R13, 0x2, R24 ;  /* 0x000000020d047825 */ /* 0x000fe200078e0218 */
[----:B------:R-:W-:Y:S01]  /*959d0*/  ISETP.LT.AND P3, PT, R58, UR6, !P2 ;  /* 0x000000063a007c0c */ /* 0x000fe2000d761270 */
[----:B------:R-:W0:Y:S03]  /*959e0*/  LDCU UR10, c[0x0][0x398] ;  /* 0x00007300ff0a77ac */ /* 0x000e260008000800 */
[----:B------:R-:W-:Y:S01]  /*959f0*/  @P5 STG.E.U16 desc[UR48][R4.64], R10 ;  /* 0x0000000a04005986 */ /* 0x000fe2000c101530 */
[----:B------:R-:W-:Y:S01]  /*95a00*/  ISETP.GE.AND P0, PT, R11, UR73, PT ;  /* 0x000000490b007c0c */ /* 0x000fe2000bf06270 */
[----:B------:R-:W1:Y:S02]  /*95a10*/  LDCU UR6, c[0x0][0x398] ;  /* 0x00007300ff0677ac */ /* 0x000e640008000800 */
[----:B------:R0:W-:Y:S04]  /*95a20*/  @P4 STG.E.U16 desc[UR48][R6.64], R57 ;  /* 0x0000003906004986 */ /* 0x0001e8000c101530 */
[----:B0-----:R-:W2:Y:S01]  /*95a30*/  LDL.LU R57, [R1+0x3fc] ;  /* 0x0003fc0001397983 */ /* 0x001ea20000300800 */
[----:B------:R-:W-:Y:S01]  /*95a40*/  ISETP.LT.AND P2, PT, R61, UR8, !P2 ;  /* 0x000000083d007c0c */ /* 0x000fe2000d741270 */
[----:B------:R-:W-:Y:S01]  /*95a50*/  IMAD.WIDE R4, R13, 0x2, R46 ;  /* 0x000000020d047825 */ /* 0x000fe200078e022e */
[----:B------:R-:W-:Y:S01]  /*95a60*/  ISETP.LT.AND P5, PT, R59, UR26, !P0 ;  /* 0x0000001a3b007c0c */ /* 0x000fe2000c7a1270 */
[----:B------:R3:W-:Y:S02]  /*95a70*/  @P6 STG.E.U16 desc[UR48][R8.64], R12 ;  /* 0x0000000c08006986 */ /* 0x0007e4000c101530 */
[----:B------:R-:W-:Y:S01]  /*95a80*/  VIADD R10, R13, UR5 ;  /* 0x000000050d0a7c36 */ /* 0x000fe20008000000 */
[----:B------:R-:W-:Y:S01]  /*95a90*/  PRMT R11, R51, 0x7632, R11 ;  /* 0x00007632330b7816 */ /* 0x000fe2000000000b */
[----:B------:R0:W-:Y:S02]  /*95aa0*/  @P3 STG.E.U16 desc[UR48][R4.64], R51 ;  /* 0x0000003304003986 */ /* 0x0001e4000c101530 */
[----:B------:R-:W-:Y:S01]  /*95ab0*/  IMAD.WIDE R6, R10, 0x2, R2 ;  /* 0x000000020a067825 */ /* 0x000fe200078e0202 */
[----:B------:R-:W-:Y:S01]  /*95ac0*/  ISETP.LT.AND P4, PT, R50, UR28, !P0 ;  /* 0x0000001c32007c0c */ /* 0x000fe2000c781270 */
[----:B------:R-:W0:Y:S01]  /*95ad0*/  LDCU UR8, c[0x0][0x398] ;  /* 0x00007300ff0877ac */ /* 0x000e220008000800 */
[----:B---3--:R-:W-:Y:S01]  /*95ae0*/  PRMT R12, R60, 0x7632, R12 ;  /* 0x000076323c0c7816 */ /* 0x008fe2000000000c */
[----:B0-----:R-:W-:Y:S01]  /*95af0*/  IMAD.WIDE R4, R13, 0x2, R48 ;  /* 0x000000020d047825 */ /* 0x001fe200078e0230 */
[----:B------:R-:W-:Y:S01]  /*95b00*/  ISETP.LT.AND P6, PT, R56, UR60, !P0 ;  /* 0x0000003c38007c0c */ /* 0x000fe2000c7c1270 */
[----:B------:R-:W0:Y:S03]  /*95b10*/  LDCU UR5, c[0x0][0x3b8] ;  /* 0x00007700ff0577ac */ /* 0x000e260008000800 */
[----:B------:R-:W-:Y:S04]  /*95b20*/  @P2 STG.E.U16 desc[UR48][R4.64], R11 ;  /* 0x0000000b04002986 */ /* 0x000fe8000c101530 */
[----:B------:R3:W-:Y:S04]  /*95b30*/  @P5 STG.E.U16 desc[UR48][R6.64], R60 ;  /* 0x0000003c06005986 */ /* 0x0007e8000c101530 */
[----:B---3--:R-:W3:Y:S01]  /*95b40*/  LDL.LU R60, [R1+0x30c] ;  /* 0x00030c00013c7983 */ /* 0x008ee20000300800 */
[----:B------:R-:W-:Y:S01]  /*95b50*/  ISETP.LT.AND P3, PT, R54, UR10, !P0 ;  /* 0x0000000a36007c0c */ /* 0x000fe2000c761270 */
[C---:B------:R-:W-:Y:S01]  /*95b60*/  IMAD.WIDE R8, R10.reuse, 0x2, R20 ;  /* 0x000000020a087825 */ /* 0x040fe200078e0214 */
[----:B-1----:R-:W-:Y:S01]  /*95b70*/  ISETP.LT.AND P5, PT, R55, UR6, !P0 ;  /* 0x0000000637007c0c */ /* 0x002fe2000c7a1270 */
[----:B------:R-:W3:Y:S01]  /*95b80*/  LDL.LU R51, [R1+0x420] ;  /* 0x0004200001337983 */ /* 0x000ee20000300800 */
[----:B------:R-:W1:Y:S01]  /*95b90*/  LDCU UR10, c[0x0][0x398] ;  /* 0x00007300ff0a77ac */ /* 0x000e620008000800 */
[----:B------:R-:W-:-:S02]  /*95ba0*/  IMAD.WIDE R4, R10, 0x2, R22 ;  /* 0x000000020a047825 */ /* 0x000fc400078e0216 */
[----:B------:R-:W-:Y:S01]  /*95bb0*/  @P4 STG.E.U16 desc[UR48][R8.64], R12 ;  /* 0x0000000c08004986 */ /* 0x000fe2000c101530 */
[----:B------:R-:W-:Y:S01]  /*95bc0*/  ISETP.LT.AND P4, PT, R53, UR56, !P0 ;  /* 0x0000003835007c0c */ /* 0x000fe2000c781270 */
[----:B------:R-:W-:Y:S01]  /*95bd0*/  VIADD R6, R0, 0x48 ;  /* 0x0000004800067836 */ /* 0x000fe20000000000 */
[----:B------:R-:W0:Y:S04]  /*95be0*/  LDCU UR6, c[0x0][0x398] ;  /* 0x00007300ff0677ac */ /* 0x000e280008000800 */
[----:B----4-:R-:W-:Y:S01]  /*95bf0*/  ISETP.GE.AND P2, PT, R6, UR67, PT ;  /* 0x0000004306007c0c */ /* 0x010fe2000bf46270 */
[----:B------:R-:W-:Y:S01]  /*95c00*/  IMAD.WIDE R6, R10, 0x2, R26 ;  /* 0x000000020a067825 */ /* 0x000fe200078e021a */
[----:B------:R-:W4:Y:S01]  /*95c10*/  LDCU.64 UR56, c[0x0][0x398] ;  /* 0x00007300ff3877ac */ /* 0x000f220008000a00 */
[----:B--2---:R-:W-:Y:S01]  /*95c20*/  PRMT R11, R52, 0x7632, R11 ;  /* 0x00007632340b7816 */ /* 0x004fe2000000000b */
[----:B------:R2:W-:Y:S04]  /*95c30*/  @P3 STG.E.U16 desc[UR48][R4.64], R52 ;  /* 0x0000003404003986 */ /* 0x0005e8000c101530 */
[----:B--2---:R-:W2:Y:S01]  /*95c40*/  LDL.LU R52, [R1+0x400] ;  /* 0x0004000001347983 */ /* 0x004ea20000300800 */
[----:B------:R-:W-:-:S05]  /*95c50*/  IMAD.WIDE R4, R10, 0x2, R24 ;  /* 0x000000020a047825 */ /* 0x000fca00078e0218 */
[----:B------:R-:W-:Y:S01]  /*95c60*/  @P5 STG.E.U16 desc[UR48][R4.64], R11 ;  /* 0x0000000b04005986 */ /* 0x000fe2000c101530 */
[----:B------:R-:W-:-:S03]  /*95c70*/  PRMT R12, R57, 0x7632, R12 ;  /* 0x00007632390c7816 */ /* 0x000fc6000000000c */
[----:B------:R0:W-:Y:S04]  /*95c80*/  @P4 STG.E.U16 desc[UR48][R6.64], R57 ;  /* 0x0000003906004986 */ /* 0x0001e8000c101530 */
[----:B0-----:R-:W4:Y:S01]  /*95c90*/  LDL.LU R57, [R1+0x430] ;  /* 0x0004300001397983 */ /* 0x001f220000300800 */
[----:B------:R-:W-:Y:S01]  /*95ca0*/  ISETP.LT.AND P3, PT, R58, UR12, !P0 ;  /* 0x0000000c3a007c0c */ /* 0x000fe2000c761270 */
[----:B------:R-:W-:-:S04]  /*95cb0*/  IMAD.WIDE R8, R10, 0x2, R44 ;  /* 0x000000020a087825 */ /* 0x000fc800078e022c */
[C---:B------:R-:W-:Y:S01]  /*95cc0*/  IMAD.WIDE R4, R10.reuse, 0x2, R46 ;  /* 0x000000020a047825 */ /* 0x040fe200078e022e */
[----:B------:R0:W-:Y:S01]  /*95cd0*/  @P6 STG.E.U16 desc[UR48][R8.64], R12 ;  /* 0x0000000c08006986 */ /* 0x0001e2000c101530 */
[----:B-1----:R-:W-:Y:S01]  /*95ce0*/  ISETP.LT.AND P0, PT, R61, UR10, !P0 ;  /* 0x0000000a3d007c0c */ /* 0x002fe2000c701270 */
[----:B------:R-:W1:Y:S01]  /*95cf0*/  LDCU UR12, c[0x0][0x398] ;  /* 0x00007300ff0c77ac */ /* 0x000e620008000800 */
[----:B------:R-:W-:Y:S01]  /*95d00*/  ISETP.LT.AND P6, PT, R59, UR8, !P2 ;  /* 0x000000083b007c0c */ /* 0x000fe2000d7c1270 */
[----:B------:R-:W-:Y:S01]  /*95d10*/  VIADD R13, R10, UR5 ;  /* 0x000000050a0d7c36 */ /* 0x000fe20008000000 */
[----:B------:R-:W-:Y:S01]  /*95d20*/  ISETP.LT.AND P5, PT, R50, UR62, !P2 ;  /* 0x0000003e32007c0c */ /* 0x000fe2000d7a1270 */
[----:B------:R-:W1:Y:S02]  /*95d30*/  LDCU UR10, c[0x0][0x398] ;  /* 0x00007300ff0a77ac */ /* 0x000e640008000800 */
[C---:B------:R-:W-:Y:S01]  /*95d40*/  IMAD.WIDE R6, R13.reuse, 0x2, R2 ;  /* 0x000000020d067825 */ /* 0x040fe200078e0202 */
[----:B------:R-:W-:Y:S01]  /*95d50*/  ISETP.LT.AND P4, PT, R54, UR64, !P2 ;  /* 0x0000004036007c0c */ /* 0x000fe2000d781270 */
[----:B------:R-:W1:Y:S02]  /*95d60*/  LDCU UR8, c[0x0][0x398] ;  /* 0x00007300ff0877ac */ /* 0x000e640008000800 */
[----:B0-----:R-:W-:Y:S01]  /*95d70*/  IMAD.WIDE R8, R13, 0x2, R20 ;  /* 0x000000020d087825 */ /* 0x001fe200078e0214 */
[----:B------:R-:W0:Y:S01]  /*95d80*/  LDCU UR5, c[0x0][0x3b8] ;  /* 0x00007700ff0577ac */ /* 0x000e220008000800 */
[----:B---3--:R-:W-:Y:S01]  /*95d90*/  PRMT R12, R60, 0x7632, R12 ;  /* 0x000076323c0c7816 */ /* 0x008fe2000000000c */
[----:B------:R3:W-:Y:S04]  /*95da0*/  @P3 STG.E.U16 desc[UR48][R4.64], R60 ;  /* 0x0000003c04003986 */ /* 0x0007e8000c101530 */
[----:B---3--:R-:W3:Y:S01]  /*95db0*/  LDL.LU R60, [R1+0x450] ;  /* 0x00045000013c7983 */ /* 0x008ee20000300800 */
[----:B------:R-:W-:Y:S01]  /*95dc0*/  IMAD.WIDE R4, R10, 0x2, R48 ;  /* 0x000000020a047825 */ /* 0x000fe200078e0230 */
[----:B------:R-:W-:-:S04]  /*95dd0*/  PRMT R14, R51, 0x7632, R14 ;  /* 0x00007632330e7816 */ /* 0x000fc8000000000e */
[----:B------:R0:W-:Y:S04]  /*95de0*/  @P0 STG.E.U16 desc[UR48][R4.64], R12 ;  /* 0x0000000c04000986 */ /* 0x0001e8000c101530 */
[----:B------:R1:W-:Y:S01]  /*95df0*/  @P6 STG.E.U16 desc[UR48][R6.64], R51 ;  /* 0x0000003306006986 */ /* 0x0003e2000c101530 */
[----:B------:R-:W-:Y:S01]  /*95e00*/  ISETP.LT.AND P6, PT, R55, UR14, !P2 ;  /* 0x0000000e37007c0c */ /* 0x000fe2000d7c1270 */
[----:B------:R-:W-:Y:S01]  /*95e10*/  IMAD.WIDE R10, R13, 0x2, R22 ;  /* 0x000000020d0a7825 */ /* 0x000fe200078e0216 */
[----:B------:R-:W-:Y:S01]  /*95e20*/  ISETP.LT.AND P3, PT, R58, UR6, !P2 ;  /* 0x000000063a007c0c */ /* 0x000fe2000d761270 */
[----:B------:R-:W-:Y:S01]  /*95e30*/  @P5 STG.E.U16 desc[UR48][R8.64], R14 ;  /* 0x0000000e08005986 */ /* 0x000fe2000c101530 */
[----:B------:R-:W-:Y:S01]  /*95e40*/  ISETP.LT.AND P5, PT, R53, UR74, !P2 ;  /* 0x0000004a35007c0c */ /* 0x000fe2000d7a1270 */
[----:B------:R-:W2:Y:S01]  /*95e50*/  LDCU.64 UR74, c[0x0][0x398] ;  /* 0x00007300ff4a77ac */ /* 0x000ea20008000a00 */
[C---:B0-----:R-:W-:Y:S01]  /*95e60*/  IMAD.WIDE R4, R13.reuse, 0x2, R24 ;  /* 0x000000020d047825 */ /* 0x041fe200078e0218 */
[----:B------:R-:W0:Y:S01]  /*95e70*/  LDCU UR6, c[0x0][0x398] ;  /* 0x00007300ff0677ac */ /* 0x000e220008000800 */
[----:B-1----:R-:W3:Y:S02]  /*95e80*/  LDL.LU R51, [R1+0x440] ;  /* 0x0004400001337983 */ /* 0x002ee40000300800 */
[----:B------:R-:W-:Y:S01]  /*95e90*/  IMAD.WIDE R6, R13, 0x2, R26 ;  /* 0x000000020d067825 */ /* 0x000fe200078e021a */
[----:B------:R-:W1:Y:S01]  /*95ea0*/  LDCU UR14, c[0x0][0x398] ;  /* 0x00007300ff0e77ac */ /* 0x000e620008000800 */
[----:B--2---:R2:W-:Y:S02]  /*95eb0*/  @P4 STG.E.U16 desc[UR48][R10.64], R52 ;  /* 0x000000340a004986 */ /* 0x0045e4000c101530 */
[----:B--2---:R-:W-:-:S02]  /*95ec0*/  PRMT R10, R52, 0x7632, R10 ;  /* 0x00007632340a7816 */ /* 0x004fc4000000000a */
[----:B------:R-:W2:Y:S04]  /*95ed0*/  LDL.LU R52, [R1+0x480] ;  /* 0x0004800001347983 */ /* 0x000ea80000300800 */
[----:B------:R-:W-:Y:S01]  /*95ee0*/  @P6 STG.E.U16 desc[UR48][R4.64], R10 ;  /* 0x0000000a04006986 */ /* 0x000fe2000c101530 */
[----:B----4-:R-:W-:-:S03]  /*95ef0*/  PRMT R12, R57, 0x7632, R12 ;  /* 0x00007632390c7816 */ /* 0x010fc6000000000c */
[----:B------:R4:W-:Y:S04]  /*95f00*/  @P5 STG.E.U16 desc[UR48][R6.64], R57 ;  /* 0x0000003906005986 */ /* 0x0009e8000c101530 */
[----:B----4-:R-:W4:Y:S01]  /*95f10*/  LDL.LU R57, [R1+0x3e0] ;  /* 0x0003e00001397983 */ /* 0x010f220000300800 */
[----:B------:R-:W-:Y:S01]  /*95f20*/  ISETP.LT.AND P4, PT, R56, UR12, !P2 ;  /* 0x0000000c38007c0c */ /* 0x000fe2000d781270 */
[C---:B------:R-:W-:Y:S01]  /*95f30*/  IMAD.WIDE R8, R13.reuse, 0x2, R44 ;  /* 0x000000020d087825 */ /* 0x040fe200078e022c */
[----:B------:R-:W0:Y:S03]  /*95f40*/  LDCU UR12, c[0x0][0x398] ;  /* 0x00007300ff0c77ac */ /* 0x000e260008000800 */
[----:B------:R-:W-:-:S08]  /*95f50*/  IMAD.WIDE R4, R13, 0x2, R46 ;  /* 0x000000020d047825 */ /* 0x000fd000078e022e */
[----:B------:R0:W-:Y:S01]  /*95f60*/  @P4 STG.E.U16 desc[UR48][R8.64], R12 ;  /* 0x0000000c08004986 */ /* 0x0001e2000c101530 */
[----:B------:R-:W-:Y:S01]  /*95f70*/  VIADD R11, R0, 0x49 ;  /* 0x00000049000b7836 */ /* 0x000fe20000000000 */
[----:B------:R-:W-:Y:S01]  /*95f80*/  ISETP.LT.AND P2, PT, R61, UR10, !P2 ;  /* 0x0000000a3d007c0c */ /* 0x000fe2000d741270 */
[----:B------:R-:W1:Y:S03]  /*95f90*/  LDCU UR10, c[0x0][0x398] ;  /* 0x00007300ff0a77ac */ /* 0x000e660008000800 */
[----:B------:R-:W-:-:S04]  /*95fa0*/  ISETP.GE.AND P0, PT, R11, UR57, PT ;  /* 0x000000390b007c0c */ /* 0x000fc8000bf06270 */
[----:B------:R-:W-:Y:S01]  /*95fb0*/  ISETP.LT.AND P6, PT, R59, UR8, !P0 ;  /* 0x000000083b007c0c */ /* 0x000fe2000c7c1270 */
[----:B------:R-:W1:Y:S01]  /*95fc0*/  LDCU UR8, c[0x0][0x398] ;  /* 0x00007300ff0877ac */ /* 0x000e620008000800 */
[----:B0-----:R-:W-:Y:S01]  /*95fd0*/  VIADD R12, R13, UR5 ;  /* 0x000000050d0c7c36 */ /* 0x001fe20008000000 */
[----:B------:R-:W-:Y:S02]  /*95fe0*/  ISETP.LT.AND P5, PT, R50, UR68, !P0 ;  /* 0x0000004432007c0c */ /* 0x000fe4000c7a1270 */
[----:B------:R-:W-:Y:S01]  /*95ff0*/  ISETP.LT.AND P4, PT, R54, UR70, !P0 ;  /* 0x0000004636007c0c */ /* 0x000fe2000c781270 */
[C---:B------:R-:W-:Y:S01]  /*96000*/  IMAD.WIDE R6, R12.reuse, 0x2, R2 ;  /* 0x000000020c067825 */ /* 0x040fe200078e0202 */
[----:B------:R-:W0:Y:S03]  /*96010*/  LDCU UR5, c[0x0][0x3b8] ;  /* 0x00007700ff0577ac */ /* 0x000e260008000800 */
[----:B------:R-:W-:-:S04]  /*96020*/  IMAD.WIDE R8, R12, 0x2, R20 ;  /* 0x000000020c087825 */ /* 0x000fc800078e0214 */
[----:B------:R-:W-:Y:S01]  /*96030*/  IMAD.WIDE R10, R12, 0x2, R22 ;  /* 0x000000020c0a7825 */ /* 0x000fe200078e0216 */
[----:B---3--:R3:W-:Y:S01]  /*96040*/  @P3 STG.E.U16 desc[UR48][R4.64], R60 ;  /* 0x0000003c04003986 */ /* 0x0087e2000c101530 */
[----:B------:R-:W-:-:S03]  /*96050*/  PRMT R14, R60, 0x7632, R14 ;  /* 0x000076323c0e7816 */ /* 0x000fc6000000000e */
[----:B---3--:R-:W3:Y:S01]  /*96060*/  LDL.LU R60, [R1+0x460] ;  /* 0x00046000013c7983 */ /* 0x008ee20000300800 */
[----:B------:R-:W-:-:S05]  /*96070*/  IMAD.WIDE R4, R13, 0x2, R48 ;  /* 0x000000020d047825 */ /* 0x000fca00078e0230 */
[----:B------:R-:W-:Y:S01]  /*96080*/  @P2 STG.E.U16 desc[UR48][R4.64], R14 ;  /* 0x0000000e04002986 */ /* 0x000fe2000c101530 */
[----:B------:R-:W-:-:S03]  /*96090*/  PRMT R13, R51, 0x7632, R13 ;  /* 0x00007632330d7816 */ /* 0x000fc6000000000d */
[----:B------:R0:W-:Y:S01]  /*960a0*/  @P6 STG.E.U16 desc[UR48][R6.64], R51 ;  /* 0x0000003306006986 */ /* 0x0001e2000c101530 */
[----:B------:R-:W-:Y:S01]  /*960b0*/  ISETP.LT.AND P6, PT, R55, UR12, !P0 ;  /* 0x0000000c37007c0c */ /* 0x000fe2000c7c1270 */
[----:B------:R-:W1:Y:S02]  /*960c0*/  LDCU UR12, c[0x0][0x398] ;  /* 0x00007300ff0c77ac */ /* 0x000e640008000800 */
[----:B------:R1:W-:Y:S01]  /*960d0*/  @P5 STG.E.U16 desc[UR48][R8.64], R13 ;  /* 0x0000000d08005986 */ /* 0x0003e2000c101530 */
[----:B------:R-:W-:Y:S01]  /*960e0*/  ISETP.LT.AND P5, PT, R53, UR72, !P0 ;  /* 0x0000004835007c0c */ /* 0x000fe2000c7a1270 */
[----:B------:R-:W1:Y:S02]  /*960f0*/  LDCU.64 UR72, c[0x0][0x398] ;  /* 0x00007300ff4877ac */ /* 0x000e640008000a00 */
[----:B0-----:R-:W3:Y:S01]  /*96100*/  LDL.LU R51, [R1+0x424] ;  /* 0x0004240001337983 */ /* 0x001ee20000300800 */
[----:B------:R-:W-:Y:S02]  /*96110*/  VIADD R4, R0, 0x4a ;  /* 0x0000004a00047836 */ /* 0x000fe40000000000 */
[----:B------:R-:W-:-:S03]  /*96120*/  IMAD.WIDE R6, R12, 0x2, R26 ;  /* 0x000000020c067825 */ /* 0x000fc600078e021a */
[----:B------:R-:W-:Y:S01]  /*96130*/  ISETP.GE.AND P2, PT, R4, UR75, PT ;  /* 0x0000004b04007c0c */ /* 0x000fe2000bf46270 */
[----:B------:R-:W-:Y:S01]  /*96140*/  IMAD.WIDE R4, R12, 0x2, R24 ;  /* 0x000000020c047825 */ /* 0x000fe200078e0218 */
[----:B--2---:R0:W-:Y:S01]  /*96150*/  @P4 STG.E.U16 desc[UR48][R10.64], R52 ;  /* 0x000000340a004986 */ /* 0x0041e2000c101530 */
[----:B-1----:R-:W-:-:S05]  /*96160*/  PRMT R13, R52, 0x7632, R13 ;  /* 0x00007632340d7816 */ /* 0x002fca000000000d */
[----:B------:R-:W-:Y:S04]  /*96170*/  @P6 STG.E.U16 desc[UR48][R4.64], R13 ;  /* 0x0000000d04006986 */ /* 0x000fe8000c101530 */
[----:B0-----:R-:W2:Y:S01]  /*96180*/  LDL.LU R52, [R1+0x404] ;  /* 0x0004040001347983 */ /* 0x001ea20000300800 */
[----:B----4-:R-:W-:-:S03]  /*96190*/  PRMT R14, R57, 0x7632, R14 ;  /* 0x00007632390e7816 */ /* 0x010fc6000000000e */
[----:B------:R0:W-:Y:S04]  /*961a0*/  @P5 STG.E.U16 desc[UR48][R6.64], R57 ;  /* 0x0000003906005986 */ /* 0x0001e8000c101530 */
[----:B0-----:R-:W4:Y:S01]  /*961b0*/  LDL.LU R57, [R1+0x434] ;  /* 0x0004340001397983 */ /* 0x001f220000300800 */
[----:B------:R-:W-:Y:S02]  /*961c0*/  ISETP.LT.AND P4, PT, R56, UR6, !P0 ;  /* 0x0000000638007c0c */ /* 0x000fe4000c781270 */
[----:B------:R-:W-:Y:S01]  /*961d0*/  ISETP.LT.AND P3, PT, R58, UR44, !P0 ;  /* 0x0000002c3a007c0c */ /* 0x000fe2000c761270 */
[C---:B------:R-:W-:Y:S01]  /*961e0*/  IMAD.WIDE R8, R12.reuse, 0x2, R44 ;  /* 0x000000020c087825 */ /* 0x040fe200078e022c */
[----:B------:R-:W0:Y:S03]  /*961f0*/  LDCU UR44, c[0x0][0x398] ;  /* 0x00007300ff2c77ac */ /* 0x000e260008000800 */
[C---:B------:R-:W-:Y:S01]  /*96200*/  IMAD.WIDE R10, R12.reuse, 0x2, R46 ;  /* 0x000000020c0a7825 */ /* 0x040fe200078e022e */
[----:B------:R-:W1:Y:S05]  /*96210*/  LDCU UR6, c[0x0][0x398] ;  /* 0x00007300ff0677ac */ /* 0x000e6a0008000800 */
[----:B------:R1:W-:Y:S01]  /*96220*/  @P4 STG.E.U16 desc[UR48][R8.64], R14 ;  /* 0x0000000e08004986 */ /* 0x0003e2000c101530 */
[----:B------:R-:W-:Y:S01]  /*96230*/  ISETP.LT.AND P5, PT, R59, UR8, !P2 ;  /* 0x000000083b007c0c */ /* 0x000fe2000d7a1270 */
[----:B------:R-:W-:Y:S01]  /*96240*/  VIADD R13, R12, UR5 ;  /* 0x000000050c0d7c36 */ /* 0x000fe20008000000 */
[----:B------:R-:W2:Y:S01]  /*96250*/  LDCU UR8, c[0x0][0x398] ;  /* 0x00007300ff0877ac */ /* 0x000ea20008000800 */
[----:B0-----:R-:W-:Y:S01]  /*96260*/  ISETP.LT.AND P4, PT, R50, UR44, !P2 ;  /* 0x0000002c32007c0c */ /* 0x001fe2000d781270 */
[----:B------:R-:W-:Y:S01]  /*96270*/  IMAD.WIDE R4, R12, 0x2, R48 ;  /* 0x000000020c047825 */ /* 0x000fe200078e0230 */
[----:B------:R-:W0:Y:S01]  /*96280*/  LDCU UR5, c[0x0][0x3b8] ;  /* 0x00007700ff0577ac */ /* 0x000e220008000800 */
[----:B-1----:R-:W-:-:S02]  /*96290*/  ISETP.LT.AND P6, PT, R54, UR6, !P2 ;  /* 0x0000000636007c0c */ /* 0x002fc4000d7c1270 */
[C---:B------:R-:W-:Y:S01]  /*962a0*/  IMAD.WIDE R6, R13.reuse, 0x2, R2 ;  /* 0x000000020d067825 */ /* 0x040fe200078e0202 */
[----:B------:R-:W1:Y:S03]  /*962b0*/  LDCU UR6, c[0x0][0x398] ;  /* 0x00007300ff0677ac */ /* 0x000e660008000800 */
[----:B------:R-:W-:Y:S01]  /*962c0*/  IMAD.WIDE R8, R13, 0x2, R20 ;  /* 0x000000020d087825 */ /* 0x000fe200078e0214 */
[----:B------:R-:W0:Y:S01]  /*962d0*/  LDCU UR44, c[0x0][0x398] ;  /* 0x00007300ff2c77ac */ /* 0x000e220008000800 */
[----:B---3--:R3:W-:Y:S02]  /*962e0*/  @P3 STG.E.U16 desc[UR48][R10.64], R60 ;  /* 0x0000003c0a003986 */ /* 0x0087e4000c101530 */
[----:B---3--:R-:W-:Y:S02]  /*962f0*/  PRMT R10, R60, 0x7632, R10 ;  /* 0x000076323c0a7816 */ /* 0x008fe4000000000a */
[----:B------:R-:W3:Y:S01]  /*96300*/  LDL.LU R60, [R1+0x454] ;  /* 0x00045400013c7983 */ /* 0x000ee20000300800 */
[----:B------:R-:W-:-:S02]  /*96310*/  ISETP.LT.AND P3, PT, R61, UR10, !P0 ;  /* 0x0000000a3d007c0c */ /* 0x000fc4000c761270 */
[----:B------:R-:W-:Y:S02]  /*96320*/  PRMT R12, R51, 0x7632, R12 ;  /* 0x00007632330c7816 */ /* 0x000fe4000000000c */
[----:B----4-:R-:W-:-:S09]  /*96330*/  PRMT R14, R57, 0x7632, R14 ;  /* 0x00007632390e7816 */ /* 0x010fd2000000000e */
[----:B------:R4:W-:Y:S01]  /*96340*/  @P3 STG.E.U16 desc[UR48][R4.64], R10 ;  /* 0x0000000a04003986 */ /* 0x0009e2000c101530 */
[----:B------:R-:W-:Y:S01]  /*96350*/  ISETP.LT.AND P3, PT, R53, UR66, !P2 ;  /* 0x0000004235007c0c */ /* 0x000fe2000d761270 */
[----:B------:R-:W-:Y:S01]  /*96360*/  VIADD R11, R0, 0x4e ;  /* 0x0000004e000b7836 */ /* 0x000fe20000000000 */
[----:B------:R-:W0:Y:S01]  /*96370*/  LDCU UR10, c[0x0][0x398] ;  /* 0x00007300ff0a77ac */ /* 0x000e220008000800 */
[----:B------:R1:W-:Y:S01]  /*96380*/  @P5 STG.E.U16 desc[UR48][R6.64], R51 ;  /* 0x0000003306005986 */ /* 0x0003e2000c101530 */
[----:B------:R-:W0:Y:S03]  /*96390*/  LDCU.64 UR66, c[0x0][0x398] ;  /* 0x00007300ff4277ac */ /* 0x000e260008000a00 */
[----:B------:R2:W-:Y:S01]  /*963a0*/  @P4 STG.E.U16 desc[UR48][R8.64], R12 ;  /* 0x0000000c08004986 */ /* 0x0005e2000c101530 */
[----:B------:R-:W-:Y:S01]  /*963b0*/  ISETP.LT.AND P4, PT, R55, UR14, !P2 ;  /* 0x0000000e37007c0c */ /* 0x000fe2000d781270 */
[----:B----4-:R-:W-:-:S02]  /*963c0*/  IMAD.WIDE R4, R13, 0x2, R22 ;  /* 0x000000020d047825 */ /* 0x010fc400078e0216 */
[----:B-1----:R-:W4:Y:S02]  /*963d0*/  LDL.LU R51, [R1+0x444] ;  /* 0x0004440001337983 */ /* 0x002f240000300800 */
[----:B------:R-:W-:Y:S01]  /*963e0*/  IMAD.WIDE R6, R13, 0x2, R26 ;  /* 0x000000020d067825 */ /* 0x000fe200078e021a */
[----:B------:R-:W-:Y:S01]  /*963f0*/  ISETP.LT.AND P5, PT, R56, UR12, !P2 ;  /* 0x0000000c38007c0c */ /* 0x000fe2000d7a1270 */
[----:B------:R-:W1:Y:S01]  /*96400*/  LDCU UR12, c[0x0][0x398] ;  /* 0x00007300ff0c77ac */ /* 0x000e620008000800 */
[----:B--2---:R2:W-:Y:S01]  /*96410*/  @P6 STG.E.U16 desc[UR48][R4.64], R52 ;  /* 0x0000003404006986 */ /* 0x0045e2000c101530 */
[----:B------:R-:W-:Y:S02]  /*96420*/  PRMT R12, R52, 0x7632, R12 ;  /* 0x00007632340c7816 */ /* 0x000fe4000000000c */
[----:B------:R-:W-:Y:S01]  /*96430*/  ISETP.GE.AND P0, PT, R11, UR42, PT ;  /* 0x0000002a0b007c0c */ /* 0x000fe2000bf06270 */
[----:B------:R-:W0:Y:S01]  /*96440*/  LDCU UR42, c[0x0][0x398] ;  /* 0x00007300ff2a77ac */ /* 0x000e220008000800 */
[C---:B------:R-:W-:Y:S01]  /*96450*/  IMAD.WIDE R8, R13.reuse, 0x2, R44 ;  /* 0x000000020d087825 */ /* 0x040fe200078e022c */
[----:B------:R-:W0:Y:S03]  /*96460*/  LDCU UR14, c[0x0][0x398] ;  /* 0x00007300ff0e77ac */ /* 0x000e260008000800 */
[C---:B--2---:R-:W-:Y:S01]  /*96470*/  IMAD.WIDE R4, R13.reuse, 0x2, R24 ;  /* 0x000000020d047825 */ /* 0x044fe200078e0218 */
[----:B------:R-:W2:Y:S04]  /*96480*/  LDL.LU R52, [R1+0x484] ;  /* 0x0004840001347983 */ /* 0x000ea80000300800 */
[----:B------:R-:W-:Y:S04]  /*96490*/  @P4 STG.E.U16 desc[UR48][R4.64], R12 ;  /* 0x0000000c04004986 */ /* 0x000fe8000c101530 */
[----:B------:R0:W-:Y:S04]  /*964a0*/  @P3 STG.E.U16 desc[UR48][R6.64], R57 ;  /* 0x0000003906003986 */ /* 0x0001e8000c101530 */
[----:B0-----:R-:W2:Y:S01]  /*964b0*/  LDL.LU R57, [R1+0x3e4] ;  /* 0x0003e40001397983 */ /* 0x001ea20000300800 */
[----:B------:R-:W-:Y:S01]  /*964c0*/  ISETP.LT.AND P6, PT, R58, UR8, !P2 ;  /* 0x000000083a007c0c */ /* 0x000fe2000d7c1270 */
[----:B------:R-:W-:-:S02]  /*964d0*/  IMAD.WIDE R10, R13, 0x2, R46 ;  /* 0x000000020d0a7825 */ /* 0x000fc400078e022e */
[----:B------:R0:W-:Y:S01]  /*964e0*/  @P5 STG.E.U16 desc[UR48][R8.64], R14 ;  /* 0x0000000e08005986 */ /* 0x0001e2000c101530 */
[----:B------:R-:W-:Y:S01]  /*964f0*/  ISETP.LT.AND P5, PT, R50, UR42, !P1 ;  /* 0x0000002a32007c0c */ /* 0x000fe2000cfa1270 */
[----:B------:R-:W1:Y:S01]  /*96500*/  LDCU UR42, c[0x0][0x398] ;  /* 0x00007300ff2a77ac */ /* 0x000e620008000800 */
[----:B------:R-:W-:Y:S02]  /*96510*/  ISETP.LT.AND P2, PT, R61, UR6, !P2 ;  /* 0x000000063d007c0c */ /* 0x000fe4000d741270 */
[----:B------:R-:W-:Y:S01]  /*96520*/  ISETP.LT.AND P4, PT, R59, UR10, !P1 ;  /* 0x0000000a3b007c0c */ /* 0x000fe2000cf81270 */
[C---:B------:R-:W-:Y:S01]  /*96530*/  IMAD.WIDE R4, R13.reuse, 0x2, R48 ;  /* 0x000000020d047825 */ /* 0x040fe200078e0230 */
[----:B------:R-:W2:Y:S01]  /*96540*/  LDCU UR8, c[0x0][0x398] ;  /* 0x00007300ff0877ac */ /* 0x000ea20008000800 */
[----:B------:R-:W2:Y:S02]  /*96550*/  LDCU UR6, c[0x0][0x398] ;  /* 0x00007300ff0677ac */ /* 0x000ea40008000800 */
[----:B0-----:R-:W-:-:S02]  /*96560*/  VIADD R8, R13, UR5 ;  /* 0x000000050d087c36 */ /* 0x001fc40008000000 */
[----:B------:R-:W-:Y:S01]  /*96570*/  VIADD R9, R0, 0x4d ;  /* 0x0000004d00097836 */ /* 0x000fe20000000000 */
[----:B------:R-:W0:Y:S01]  /*96580*/  LDCU UR10, c[0x0][0x398] ;  /* 0x00007300ff0a77ac */ /* 0x000e220008000800 */
[----:B------:R-:W0:Y:S01]  /*96590*/  LDCU UR5, c[0x0][0x3b8] ;  /* 0x00007700ff0577ac */ /* 0x000e220008000800 */
[----:B-1----:R-:W-:Y:S01]  /*965a0*/  ISETP.LT.AND P3, PT, R54, UR42, !P1 ;  /* 0x0000002a36007c0c */ /* 0x002fe2000cf61270 */
[----:B------:R-:W1:Y:S01]  /*965b0*/  LDCU UR42, c[0x0][0x398] ;  /* 0x00007300ff2a77ac */ /* 0x000e620008000800 */
[----:B---3--:R3:W-:Y:S01]  /*965c0*/  @P6 STG.E.U16 desc[UR48][R10.64], R60 ;  /* 0x0000003c0a006986 */ /* 0x0087e2000c101530 */
[----:B------:R-:W-:-:S03]  /*965d0*/  PRMT R6, R60, 0x7632, R6 ;  /* 0x000076323c067816 */ /* 0x000fc60000000006 */
[----:B---3--:R-:W3:Y:S04]  /*965e0*/  LDL.LU R60, [R1+0x464] ;  /* 0x00046400013c7983 */ /* 0x008ee80000300800 */
[----:B------:R0:W-:Y:S01]  /*965f0*/  @P2 STG.E.U16 desc[UR48][R4.64], R6 ;  /* 0x0000000604002986 */ /* 0x0001e2000c101530 */
[----:B-1----:R-:W-:Y:S01]  /*96600*/  ISETP.LT.AND P6, PT, R55, UR42, !P1 ;  /* 0x0000002a37007c0c */ /* 0x002fe2000cfc1270 */
[----:B------:R-:W1:Y:S01]  /*96610*/  LDCU UR42, c[0x0][0x398] ;  /* 0x00007300ff2a77ac */ /* 0x000e620008000800 */
[----:B0-----:R-:W-:-:S04]  /*96620*/  IMAD.WIDE R4, R8, 0x2, R2 ;  /* 0x0000000208047825 */ /* 0x001fc800078e0202 */
[----:B------:R-:W-:Y:S01]  /*96630*/  IMAD.WIDE R6, R8, 0x2, R20 ;  /* 0x0000000208067825 */ /* 0x000fe200078e0214 */
[----:B------:R-:W-:Y:S01]  /*96640*/  ISETP.GE.AND P2, PT, R9, UR67, PT ;  /* 0x0000004309007c0c */ /* 0x000fe2000bf46270 */
[----:B----4-:R0:W-:Y:S01]  /*96650*/  @P4 STG.E.U16 desc[UR48][R4.64], R51 ;  /* 0x0000003304004986 */ /* 0x0101e2000c101530 */
[----:B------:R-:W-:Y:S02]  /*96660*/  PRMT R10, R51, 0x7632, R10 ;  /* 0x00007632330a7816 */ /* 0x000fe4000000000a */
[----:B------:R-:W-:-:S03]  /*96670*/  ISETP.LT.AND P4, PT, R53, UR56, !P1 ;  /* 0x0000003835007c0c */ /* 0x000fc6000cf81270 */
[----:B------:R4:W-:Y:S01]  /*96680*/  @P5 STG.E.U16 desc[UR48][R6.64], R10 ;  /* 0x0000000a06005986 */ /* 0x0009e2000c101530 */
[----:B0-----:R-:W-:Y:S01]  /*96690*/  IMAD.WIDE R4, R8, 0x2, R22 ;  /* 0x0000000208047825 */ /* 0x001fe200078e0216 */
[----:B--2---:R-:W-:-:S04]  /*966a0*/  PRMT R9, R52, 0x7632, R9 ;  /* 0x0000763234097816 */ /* 0x004fc80000000009 */
[----:B------:R0:W-:Y:S01]  /*966b0*/  @P3 STG.E.U16 desc[UR48][R4.64], R52 ;  /* 0x0000003404003986 */ /* 0x0001e2000c101530 */
[----:B----4-:R-:W-:-:S05]  /*966c0*/  IMAD.WIDE R6, R8, 0x2, R24 ;  /* 0x0000000208067825 */ /* 0x010fca00078e0218 */
[----:B------:R-:W-:Y:S04]  /*966d0*/  @P6 STG.E.U16 desc[UR48][R6.64], R9 ;  /* 0x0000000906006986 */ /* 0x000fe8000c101530 */
[----:B0-----:R-:W2:Y:S01]  /*966e0*/  LDL.LU R52, [R1+0x428] ;  /* 0x0004280001347983 */ /* 0x001ea20000300800 */
[----:B------:R-:W-:Y:S01]  /*966f0*/  IMAD.WIDE R4, R8, 0x2, R26 ;  /* 0x0000000208047825 */ /* 0x000fe200078e021a */
[----:B------:R-:W-:-:S04]  /*96700*/  PRMT R10, R57, 0x7632, R10 ;  /* 0x00007632390a7816 */ /* 0x000fc8000000000a */
[----:B------:R0:W-:Y:S04]  /*96710*/  @P4 STG.E.U16 desc[UR48][R4.64], R57 ;  /* 0x0000003904004986 */ /* 0x0001e8000c101530 */
[----:B0-----:R-:W4:Y:S01]  /*96720*/  LDL.LU R57, [R1+0x408] ;  /* 0x0004080001397983 */ /* 0x001f220000300800 */
[----:B------:R-:W-:Y:S01]  /*96730*/  ISETP.LT.AND P5, PT, R56, UR8, !P1 ;  /* 0x0000000838007c0c */ /* 0x000fe2000cfa1270 */
[----:B------:R-:W-:Y:S01]  /*96740*/  IMAD.WIDE R6, R8, 0x2, R44 ;  /* 0x0000000208067825 */ /* 0x000fe200078e022c */
[----:B------:R-:W-:Y:S01]  /*96750*/  ISETP.LT.AND P6, PT, R58, UR12, !P1 ;  /* 0x0000000c3a007c0c */ /* 0x000fe2000cfc1270 */
[----:B------:R-:W0:Y:S02]  /*96760*/  LDCU UR8, c[0x0][0x398] ;  /* 0x00007300ff0877ac */ /* 0x000e240008000800 */
[----:B------:R-:W-:-:S02]  /*96770*/  VIADD R9, R0, 0x4c ;  /* 0x0000004c00097836 */ /* 0x000fc40000000000 */
[C---:B------:R-:W-:Y:S01]  /*96780*/  IMAD.WIDE R4, R8.reuse, 0x2, R48 ;  /* 0x0000000208047825 */ /* 0x040fe200078e0230 */
[----:B------:R-:W0:Y:S05]  /*96790*/  LDCU UR12, c[0x0][0x398] ;  /* 0x00007300ff0c77ac */ /* 0x000e2a0008000800 */
[----:B------:R1:W-:Y:S01]  /*967a0*/  @P5 STG.E.U16 desc[UR48][R6.64], R10 ;  /* 0x0000000a06005986 */ /* 0x0003e2000c101530 */
[----:B------:R-:W-:Y:S01]  /*967b0*/  ISETP.GE.AND P3, PT, R9, UR73, PT ;  /* 0x0000004909007c0c */ /* 0x000fe2000bf66270 */
[C---:B-1----:R-:W-:Y:S01]  /*967c0*/  IMAD.WIDE R6, R8.reuse, 0x2, R46 ;  /* 0x0000000208067825 */ /* 0x042fe200078e022e */
[----:B------:R-:W-:Y:S01]  /*967d0*/  ISETP.LT.AND P1, PT, R61, UR6, !P1 ;  /* 0x000000063d007c0c */ /* 0x000fe2000cf21270 */
[----:B------:R-:W1:Y:S01]  /*967e0*/  LDCU UR6, c[0x0][0x398] ;  /* 0x00007300ff0677ac */ /* 0x000e620008000800 */
[----:B------:R-:W-:Y:S01]  /*967f0*/  ISETP.LT.AND P4, PT, R59, UR10, !P3 ;  /* 0x0000000a3b007c0c */ /* 0x000fe2000df81270 */
[----:B------:R-:W-:Y:S01]  /*96800*/  VIADD R10, R8, UR5 ;  /* 0x00000005080a7c36 */ /* 0x000fe20008000000 */
[----:B0-----:R-:W-:Y:S01]  /*96810*/  ISETP.LT.AND P5, PT, R50, UR8, !P3 ;  /* 0x0000000832007c0c */ /* 0x001fe2000dfa1270 */
[----:B------:R-:W0:Y:S01]  /*96820*/  LDCU UR8, c[0x0][0x398] ;  /* 0x00007300ff0877ac */ /* 0x000e220008000800 */
[----:B------:R-:W0:Y:S01]  /*96830*/  LDCU UR5, c[0x0][0x3b8] ;  /* 0x00007700ff0577ac */ /* 0x000e220008000800 */
[----:B------:R-:W0:Y:S01]  /*96840*/  LDCU UR10, c[0x0][0x398] ;  /* 0x00007300ff0a77ac */ /* 0x000e220008000800 */
[----:B---3--:R-:W-:Y:S01]  /*96850*/  PRMT R9, R60, 0x7632, R9 ;  /* 0x000076323c097816 */ /* 0x008fe20000000009 */
[----:B------:R3:W-:Y:S04]  /*96860*/  @P6 STG.E.U16 desc[UR48][R6.64], R60 ;  /* 0x0000003c06006986 */ /* 0x0007e8000c101530 */
[----:B---3--:R-:W3:Y:S04]  /*96870*/  LDL.LU R60, [R1+0x438] ;  /* 0x00043800013c7983 */ /* 0x008ee80000300800 */
[----:B------:R-:W3:Y:S01]  /*96880*/  LDL.LU R51, [R1+0x458] ;  /* 0x0004580001337983 */ /* 0x000ee20000300800 */
[----:B------:R-:W-:-:S03]  /*96890*/  ISETP.LT.AND P6, PT, R54, UR44, !P3 ;  /* 0x0000002c36007c0c */ /* 0x000fc6000dfc1270 */
[----:B------:R0:W-:Y:S01]  /*968a0*/  @P1 STG.E.U16 desc[UR48][R4.64], R9 ;  /* 0x0000000904001986 */ /* 0x0001e2000c101530 */
[----:B------:R-:W-:-:S04]  /*968b0*/  IMAD.WIDE R6, R10, 0x2, R20 ;  /* 0x000000020a067825 */ /* 0x000fc800078e0214 */
[----:B0-----:R-:W-:Y:S01]  /*968c0*/  IMAD.WIDE R4, R10, 0x2, R2 ;  /* 0x000000020a047825 */ /* 0x001fe200078e0202 */
[----:B--2---:R-:W-:-:S04]  /*968d0*/  PRMT R8, R52, 0x7632, R8 ;  /* 0x0000763234087816 */ /* 0x004fc80000000008 */
[----:B------:R0:W-:Y:S04]  /*968e0*/  @P4 STG.E.U16 desc[UR48][R4.64], R52 ;  /* 0x0000003404004986 */ /* 0x0001e8000c101530 */
[----:B------:R4:W-:Y:S04]  /*968f0*/  @P5 STG.E.U16 desc[UR48][R6.64], R8 ;  /* 0x0000000806005986 */ /* 0x0009e8000c101530 */
[----:B0-----:R-:W2:Y:S01]  /*96900*/  LDL.LU R52, [R1+0x448] ;  /* 0x0004480001347983 */ /* 0x001ea20000300800 */
[----:B------:R-:W-:Y:S01]  /*96910*/  IMAD.WIDE R4, R10, 0x2, R22 ;  /* 0x000000020a047825 */ /* 0x000fe200078e0216 */
[----:B----4-:R-:W-:-:S04]  /*96920*/  PRMT R8, R57, 0x7632, R8 ;  /* 0x0000763239087816 */ /* 0x010fc80000000008 */
[----:B------:R0:W-:Y:S04]  /*96930*/  @P6 STG.E.U16 desc[UR48][R4.64], R57 ;  /* 0x0000003904006986 */ /* 0x0001e8000c101530 */
[----:B0-----:R-:W4:Y:S01]  /*96940*/  LDL.LU R57, [R1+0x488] ;  /* 0x0004880001397983 */ /* 0x001f220000300800 */
[----:B------:R-:W-:Y:S02]  /*96950*/  ISETP.LT.AND P1, PT, R55, UR42, !P3 ;  /* 0x0000002a37007c0c */ /* 0x000fe4000df21270 */
[----:B------:R-:W-:Y:S01]  /*96960*/  ISETP.LT.AND P4, PT, R53, UR74, !P3 ;  /* 0x0000004a35007c0c */ /* 0x000fe2000df81270 */
[----:B------:R-:W-:-:S04]  /*96970*/  IMAD.WIDE R6, R10, 0x2, R24 ;  /* 0x000000020a067825 */ /* 0x000fc800078e0218 */
[----:B------:R-:W-:Y:S01]  /*96980*/  IMAD.WIDE R4, R10, 0x2, R26 ;  /* 0x000000020a047825 */ /* 0x000fe200078e021a */
[----:B------:R-:W-:Y:S01]  /*96990*/  ISETP.LT.AND P5, PT, R56, UR8, !P3 ;  /* 0x0000000838007c0c */ /* 0x000fe2000dfa1270 */
[----:B------:R-:W0:Y:S04]  /*969a0*/  LDCU UR8, c[0x0][0x398] ;  /* 0x00007300ff0877ac */ /* 0x000e280008000800 */
[----:B------:R0:W-:Y:S01]  /*969b0*/  @P1 STG.E.U16 desc[UR48][R6.64], R8 ;  /* 0x0000000806001986 */ /* 0x0001e2000c101530 */
[----:B------:R-:W-:Y:S01]  /*969c0*/  ISETP.LT.AND P1, PT, R58, UR16, !P3 ;  /* 0x000000103a007c0c */ /* 0x000fe2000df21270 */
[----:B------:R-:W2:Y:S01]  /*969d0*/  LDCU UR42, c[0x0][0x398] ;  /* 0x00007300ff2a77ac */ /* 0x000ea20008000800 */
[----:B-1----:R-:W-:Y:S02]  /*969e0*/  ISETP.LT.AND P3, PT, R61, UR6, !P3 ;  /* 0x000000063d007c0c */ /* 0x002fe4000df61270 */
[----:B------:R-:W-:Y:S01]  /*969f0*/  ISETP.LT.AND P6, PT, R54, UR10, !P2 ;  /* 0x0000000a36007c0c */ /* 0x000fe2000d7c1270 */
[----:B------:R-:W1:Y:S01]  /*96a00*/  LDCU UR6, c[0x0][0x398] ;  /* 0x00007300ff0677ac */ /* 0x000e620008000800 */
[----:B------:R-:W1:Y:S01]  /*96a10*/  LDCU UR10, c[0x0][0x3b8] ;  /* 0x00007700ff0a77ac */ /* 0x000e620008000800 */
[----:B0-----:R-:W-:-:S04]  /*96a20*/  IMAD.WIDE R8, R10, 0x2, R44 ;  /* 0x000000020a087825 */ /* 0x001fc800078e022c */
[----:B------:R-:W-:Y:S01]  /*96a30*/  IMAD.WIDE R6, R10, 0x2, R48 ;  /* 0x000000020a067825 */ /* 0x000fe200078e0230 */
[----:B---3--:R0:W-:Y:S01]  /*96a40*/  @P4 STG.E.U16 desc[UR48][R4.64], R60 ;  /* 0x0000003c04004986 */ /* 0x0081e2000c101530 */
[----:B------:R-:W-:-:S03]  /*96a50*/  PRMT R12, R60, 0x7632, R12 ;  /* 0x000076323c0c7816 */ /* 0x000fc6000000000c */
[----:B0-----:R-:W3:Y:S01]  /*96a60*/  LDL.LU R60, [R1+0x3e8] ;  /* 0x0003e800013c7983 */ /* 0x001ee20000300800 */
[----:B------:R-:W-:Y:S01]  /*96a70*/  IMAD.WIDE R4, R10, 0x2, R46 ;  /* 0x000000020a047825 */ /* 0x000fe200078e022e */
[----:B------:R-:W-:Y:S02]  /*96a80*/  ISETP.LT.AND P4, PT, R59, UR14, !P2 ;  /* 0x0000000e3b007c0c */ /* 0x000fe4000d781270 */
[----:B------:R-:W-:Y:S01]  /*96a90*/  @P5 STG.E.U16 desc[UR48][R8.64], R12 ;  /* 0x0000000c08005986 */ /* 0x000fe2000c101530 */
[----:B------:R-:W-:-:S03]  /*96aa0*/  PRMT R11, R51, 0x7632, R11 ;  /* 0x00007632330b7816 */ /* 0x000fc6000000000b */
[----:B------:R0:W-:Y:S01]  /*96ab0*/  @P1 STG.E.U16 desc[UR48][R4.64], R51 ;  /* 0x0000003304001986 */ /* 0x0001e2000c101530 */
[----:B------:R-:W-:Y:S01]  /*96ac0*/  VIADD R10, R10, UR5 ;  /* 0x000000050a0a7c36 */ /* 0x000fe20008000000 */
[----:B------:R-:W-:Y:S01]  /*96ad0*/  ISETP.LT.AND P5, PT, R50, UR12, !P2 ;  /* 0x0000000c32007c0c */ /* 0x000fe2000d7a1270 */
[----:B------:R-:W1:Y:S01]  /*96ae0*/  LDCU UR5, c[0x0][0x3b8] ;  /* 0x00007700ff0577ac */ /* 0x000e620008000800 */
[----:B------:R0:W-:Y:S04]  /*96af0*/  @P3 STG.E.U16 desc[UR48][R6.64], R11 ;  /* 0x0000000b06003986 */ /* 0x0001e8000c101530 */
[----:B0-----:R-:W3:Y:S01]  /*96b00*/  LDL.LU R51, [R1+0x468] ;  /* 0x0004680001337983 */ /* 0x001ee20000300800 */
[----:B------:R-:W-:-:S04]  /*96b10*/  IMAD.WIDE R6, R10, 0x2, R2 ;  /* 0x000000020a067825 */ /* 0x000fc800078e0202 */
[----:B------:R-:W-:-:S04]  /*96b20*/  IMAD.WIDE R4, R10, 0x2, R20 ;  /* 0x000000020a047825 */ /* 0x000fc800078e0214 */
[----:B------:R-:W-:Y:S01]  /*96b30*/  IMAD.WIDE R8, R10, 0x2, R22 ;  /* 0x000000020a087825 */ /* 0x000fe200078e0216 */
[----:B--2---:R-:W-:Y:S01]  /*96b40*/  PRMT R11, R52, 0x7632, R11 ;  /* 0x00007632340b7816 */ /* 0x004fe2000000000b */
[----:B------:R0:W-:Y:S04]  /*96b50*/  @P4 STG.E.U16 desc[UR48][R6.64], R52 ;  /* 0x0000003406004986 */ /* 0x0001e8000c101530 */
[----:B------:R4:W-:Y:S04]  /*96b60*/  @P5 STG.E.U16 desc[UR48][R4.64], R11 ;  /* 0x0000000b04005986 */ /* 0x0009e8000c101530 */
[----:B0-----:R-:W2:Y:S01]  /*96b70*/  LDL.LU R52, [R1+0x42c] ;  /* 0x00042c0001347983 */ /* 0x001ea20000300800 */
[----:B----4-:R-:W-:-:S03]  /*96b80*/  PRMT R11, R57, 0x7632, R11 ;  /* 0x00007632390b7816 */ /* 0x010fc6000000000b */
[----:B------:R0:W-:Y:S04]  /*96b90*/  @P6 STG.E.U16 desc[UR48][R8.64], R57 ;  /* 0x0000003908006986 */ /* 0x0001e8000c101530 */
[----:B0-----:R-:W4:Y:S01]  /*96ba0*/  LDL.LU R57, [R1+0x40c] ;  /* 0x00040c0001397983 */ /* 0x001f220000300800 */
[----:B------:R-:W-:Y:S02]  /*96bb0*/  ISETP.LT.AND P3, PT, R55, UR8, !P2 ;  /* 0x0000000837007c0c */ /* 0x000fe4000d761270 */
[----:B------:R-:W-:Y:S01]  /*96bc0*/  ISETP.LT.AND P1, PT, R53, UR42, !P2 ;  /* 0x0000002a35007c0c */ /* 0x000fe2000d721270 */
[----:B------:R-:W-:-:S04]  /*96bd0*/  IMAD.WIDE R4, R10, 0x2, R24 ;  /* 0x000000020a047825 */ /* 0x000fc800078e0218 */
[----:B------:R-:W-:Y:S01]  /*96be0*/  IMAD.WIDE R6, R10, 0x2, R26 ;  /* 0x000000020a067825 */ /* 0x000fe200078e021a */
[----:B-1----:R-:W-:Y:S01]  /*96bf0*/  ISETP.LT.AND P4, PT, R56, UR6, !P2 ;  /* 0x0000000638007c0c */ /* 0x002fe2000d781270 */
[----:B------:R-:W0:Y:S04]  /*96c00*/  LDCU UR6, c[0x0][0x3b8] ;  /* 0x00007700ff0677ac */ /* 0x000e280008000800 */
[----:B------:R1:W-:Y:S01]  /*96c10*/  @P3 STG.E.U16 desc[UR48][R4.64], R11 ;  /* 0x0000000b04003986 */ /* 0x0003e2000c101530 */
[C---:B------:R-:W-:Y:S01]  /*96c20*/  IMAD.WIDE R8, R10.reuse, 0x2, R44 ;  /* 0x000000020a087825 */ /* 0x040fe200078e022c */
[----:B------:R-:W-:Y:S01]  /*96c30*/  ISETP.LT.AND P6, PT, R61, UR66, !P2 ;  /* 0x000000423d007c0c */ /* 0x000fe2000d7c1270 */
[----:B------:R-:W0:Y:S02]  /*96c40*/  LDCU UR8, c[0x0][0x3b8] ;  /* 0x00007700ff0877ac */ /* 0x000e240008000800 */
[----:B-1----:R-:W-:-:S04]  /*96c50*/  IMAD.WIDE R4, R10, 0x2, R46 ;  /* 0x000000020a047825 */ /* 0x002fc800078e022e */
[----:B------:R-:W-:Y:S01]  /*96c60*/  VIADD R11, R10, UR5 ;  /* 0x000000050a0b7c36 */ /* 0x000fe20008000000 */
[----:B------:R-:W-:Y:S01]  /*96c70*/  ISETP.LT.AND P5, PT, R54, UR4, !P0 ;  /* 0x0000000436007c0c */ /* 0x000fe2000c7a1270 */
[----:B------:R-:W1:Y:S01]  /*96c80*/  LDCU UR5, c[0x0][0x3b8] ;  /* 0x00007700ff0577ac */ /* 0x000e620008000800 */
[----:B---3--:R-:W-:Y:S01]  /*96c90*/  PRMT R12, R60, 0x7632, R12 ;  /* 0x000076323c0c7816 */ /* 0x008fe2000000000c */
[----:B------:R3:W-:Y:S04]  /*96ca0*/  @P1 STG.E.U16 desc[UR48][R6.64], R60 ;  /* 0x0000003c06001986 */ /* 0x0007e8000c101530 */
[----:B---3--:R-:W3:Y:S01]  /*96cb0*/  LDL.LU R60, [R1+0x43c] ;  /* 0x00043c00013c7983 */ /* 0x008ee20000300800 */
[----:B------:R-:W-:Y:S01]  /*96cc0*/  ISETP.LT.AND P1, PT, R58, UR72, !P2 ;  /* 0x000000483a007c0c */ /* 0x000fe2000d721270 */
[----:B------:R-:W-:-:S02]  /*96cd0*/  IMAD.WIDE R6, R10, 0x2, R48 ;  /* 0x000000020a067825 */ /* 0x000fc400078e0230 */
[----:B------:R0:W-:Y:S01]  /*96ce0*/  @P4 STG.E.U16 desc[UR48][R8.64], R12 ;  /* 0x0000000c08004986 */ /* 0x0001e2000c101530 */
[----:B------:R-:W-:Y:S02]  /*96cf0*/  ISETP.LT.AND P4, PT, R59, UR4, !P0 ;  /* 0x000000043b007c0c */ /* 0x000fe4000c781270 */
[----:B------:R-:W-:Y:S02]  /*96d00*/  PRMT R10, R51, 0x7632, R10 ;  /* 0x00007632330a7816 */ /* 0x000fe4000000000a */
[----:B------:R-:W-:-:S05]  /*96d10*/  ISETP.LT.AND P2, PT, R50, UR4, !P0 ;  /* 0x0000000432007c0c */ /* 0x000fca000c741270 */
[----:B------:R1:W-:Y:S01]  /*96d20*/  @P1 STG.E.U16 desc[UR48][R4.64], R51 ;  /* 0x0000003304001986 */ /* 0x0003e2000c101530 */
[----:B0-----:R-:W-:-:S03]  /*96d30*/  IMAD.WIDE R8, R11, 0x2, R2 ;  /* 0x000000020b087825 */ /* 0x001fc600078e0202 */
[----:B-1----:R-:W3:Y:S01]  /*96d40*/  LDL.LU R51, [R1+0x45c] ;  /* 0x00045c0001337983 */ /* 0x002ee20000300800 */
[----:B------:R-:W-:-:S03]  /*96d50*/  IMAD.WIDE R4, R11, 0x2, R20 ;  /* 0x000000020b047825 */ /* 0x000fc600078e0214 */
[----:B------:R0:W-:Y:S02]  /*96d60*/  @P6 STG.E.U16 desc[UR48][R6.64], R10 ;  /* 0x0000000a06006986 */ /* 0x0001e4000c101530 */
[----:B0-----:R-:W-:Y:S01]  /*96d70*/  IMAD.WIDE R6, R11, 0x2, R22 ;  /* 0x000000020b067825 */ /* 0x001fe200078e0216 */
[----:B--2---:R-:W-:Y:S01]  /*96d80*/  PRMT R10, R52, 0x7632, R10 ;  /* 0x00007632340a7816 */ /* 0x004fe2000000000a */
[----:B------:R0:W-:Y:S04]  /*96d90*/  @P4 STG.E.U16 desc[UR48][R8.64], R52 ;  /* 0x0000003408004986 */ /* 0x0001e8000c101530 */
[----:B------:R-:W-:Y:S04]  /*96da0*/  @P2 STG.E.U16 desc[UR48][R4.64], R10 ;  /* 0x0000000a04002986 */ /* 0x000fe8000c101530 */
[----:B0-----:R-:W2:Y:S01]  /*96db0*/  LDL.LU R52, [R1+0x44c] ;  /* 0x00044c0001347983 */ /* 0x001ea20000300800 */
[----:B----4-:R-:W-:-:S03]  /*96dc0*/  PRMT R8, R57, 0x7632, R8 ;  /* 0x0000763239087816 */ /* 0x010fc60000000008 */
[----:B------:R0:W-:Y:S04]  /*96dd0*/  @P5 STG.E.U16 desc[UR48][R6.64], R57 ;  /* 0x0000003906005986 */ /* 0x0001e8000c101530 */
[----:B0-----:R-:W4:Y:S01]  /*96de0*/  LDL.LU R57, [R1+0x48c] ;  /* 0x00048c0001397983 */ /* 0x001f220000300800 */
[----:B------:R-:W-:Y:S02]  /*96df0*/  ISETP.LT.AND P6, PT, R55, UR4, !P0 ;  /* 0x0000000437007c0c */ /* 0x000fe4000c7c1270 */
[----:B------:R-:W-:Y:S01]  /*96e00*/  ISETP.LT.AND P4, PT, R53, UR4, !P0 ;  /* 0x0000000435007c0c */ /* 0x000fe2000c781270 */
[----:B------:R-:W-:Y:S02]  /*96e10*/  VIADD R12, R0, 0x4f ;  /* 0x0000004f000c7836 */ /* 0x000fe40000000000 */
[----:B------:R-:W-:-:S04]  /*96e20*/  IMAD.WIDE R4, R11, 0x2, R24 ;  /* 0x000000020b047825 */ /* 0x000fc800078e0218 */
[----:B------:R-:W-:Y:S01]  /*96e30*/  IMAD.WIDE R6, R11, 0x2, R26 ;  /* 0x000000020b067825 */ /* 0x000fe200078e021a */
[----:B------:R-:W-:-:S03]  /*96e40*/  ISETP.GE.AND P3, PT, R12, UR46, PT ;  /* 0x0000002e0c007c0c */ /* 0x000fc6000bf66270 */
[----:B------:R0:W-:Y:S01]  /*96e50*/  @P6 STG.E.U16 desc[UR48][R4.64], R8 ;  /* 0x0000000804006986 */ /* 0x0001e2000c101530 */
[----:B------:R-:W-:Y:S02]  /*96e60*/  ISETP.LT.AND P2, PT, R56, UR4, !P0 ;  /* 0x0000000438007c0c */ /* 0x000fe4000c741270 */
[----:B------:R-:W-:Y:S01]  /*96e70*/  ISETP.LT.AND P5, PT, R58, UR4, !P0 ;  /* 0x000000043a007c0c */ /* 0x000fe2000c7a1270 */
[----:B------:R-:W-:Y:S01]  /*96e80*/  VIADD R9, R0, 0x50 ;  /* 0x0000005000097836 */ /* 0x000fe20000000000 */
[----:B------:R-:W-:Y:S01]  /*96e90*/  ISETP.LT.AND P0, PT, R61, UR4, !P0 ;  /* 0x000000043d007c0c */ /* 0x000fe2000c701270 */
[C---:B------:R-:W-:Y:S02]  /*96ea0*/  VIADD R10, R11.reuse, UR5 ;  /* 0x000000050b0a7c36 */ /* 0x040fe40008000000 */
[----:B0-----:R-:W-:Y:S01]  /*96eb0*/  IMAD.WIDE R4, R11, 0x2, R44 ;  /* 0x000000020b047825 */ /* 0x001fe200078e022c */
[----:B------:R-:W-:Y:S01]  /*96ec0*/  ISETP.GE.AND P1, PT, R9, UR54, PT ;  /* 0x0000003609007c0c */ /* 0x000fe2000bf26270 */
[----:B------:R-:W0:Y:S02]  /*96ed0*/  LDCU UR5, c[0x0][0x3b8] ;  /* 0x00007700ff0577ac */ /* 0x000e240008000800 */
[----:B------:R-:W-:Y:S01]  /*96ee0*/  IMAD.WIDE R8, R11, 0x2, R48 ;  /* 0x000000020b087825 */ /* 0x000fe200078e0230 */
[----:B---3--:R-:W-:Y:S01]  /*96ef0*/  PRMT R12, R60, 0x7632, R12 ;  /* 0x000076323c0c7816 */ /* 0x008fe2000000000c */
[----:B------:R1:W-:Y:S04]  /*96f00*/  @P4 STG.E.U16 desc[UR48][R6.64], R60 ;  /* 0x0000003c06004986 */ /* 0x0003e8000c101530 */
[----:B-1----:R-:W3:Y:S01]  /*96f10*/  LDL.LU R60, [R1+0x3ec] ;  /* 0x0003ec00013c7983 */ /* 0x002ee20000300800 */
[----:B------:R-:W-:Y:S01]  /*96f20*/  ISETP.LT.AND P4, PT, R59, UR4, !P3 ;  /* 0x000000043b007c0c */ /* 0x000fe2000df81270 */
[----:B------:R-:W-:-:S02]  /*96f30*/  IMAD.WIDE R6, R11, 0x2, R46 ;  /* 0x000000020b067825 */ /* 0x000fc400078e022e */
[----:B------:R1:W-:Y:S01]  /*96f40*/  @P2 STG.E.U16 desc[UR48][R4.64], R12 ;  /* 0x0000000c04002986 */ /* 0x0003e2000c101530 */
[----:B------:R-:W-:-:S03]  /*96f50*/  ISETP.LT.AND P2, PT, R50, UR4, !P3 ;  /* 0x0000000432007c0c */ /* 0x000fc6000df41270 */
[----:B------:R-:W3:Y:S01]  /*96f60*/  LDL.LU R18, [R1+0x46c] ;  /* 0x00046c0001127983 */ /* 0x000ee20000300800 */
[----:B------:R-:W-:-:S03]  /*96f70*/  PRMT R11, R51, 0x7632, R11 ;  /* 0x00007632330b7816 */ /* 0x000fc6000000000b */
[----:B------:R0:W-:Y:S01]  /*96f80*/  @P5 STG.E.U16 desc[UR48][R6.64], R51 ;  /* 0x0000003306005986 */ /* 0x0001e2000c101530 */
[----:B-1----:R-:W-:-:S03]  /*96f90*/  IMAD.WIDE R4, R10, 0x2, R2 ;  /* 0x000000020a047825 */ /* 0x002fc600078e0202 */
[----:B------:R1:W-:Y:S01]  /*96fa0*/  @P0 STG.E.U16 desc[UR48][R8.64], R11 ;  /* 0x0000000b08000986 */ /* 0x0003e2000c101530 */
[----:B------:R-:W-:-:S03]  /*96fb0*/  ISETP.LT.AND P0, PT, R54, UR4, !P3 ;  /* 0x0000000436007c0c */ /* 0x000fc6000df01270 */
[----:B0-----:R-:W3:Y:S01]  /*96fc0*/  LDL.LU R51, [R1+0x470] ;  /* 0x0004700001337983 */ /* 0x001ee20000300800 */
[----:B------:R-:W-:-:S03]  /*96fd0*/  IMAD.WIDE R6, R10, 0x2, R22 ;  /* 0x000000020a067825 */ /* 0x000fc600078e0216 */
[----:B--2---:R0:W-:Y:S01]  /*96fe0*/  @P4 STG.E.U16 desc[UR48][R4.64], R52 ;  /* 0x0000003404004986 */ /* 0x0041e2000c101530 */
[----:B-1----:R-:W-:Y:S01]  /*96ff0*/  PRMT R11, R52, 0x7632, R11 ;  /* 0x00007632340b7816 */ /* 0x002fe2000000000b */
[----:B0-----:R-:W-:-:S05]  /*97000*/  IMAD.WIDE R4, R10, 0x2, R20 ;  /* 0x000000020a047825 */ /* 0x001fca00078e0214 */
[----:B------:R-:W-:Y:S01]  /*97010*/  @P2 STG.E.U16 desc[UR48][R4.64], R11 ;  /* 0x0000000b04002986 */ /* 0x000fe2000c101530 */
[----:B----4-:R-:W-:-:S03]  /*97020*/  PRMT R13, R57, 0x7632, R13 ;  /* 0x00007632390d7816 */ /* 0x010fc6000000000d */
[----:B------:R0:W-:Y:S04]  /*97030*/  @P0 STG.E.U16 desc[UR48][R6.64], R57 ;  /* 0x0000003906000986 */ /* 0x0001e8000c101530 */
[----:B0-----:R-:W2:Y:S01]  /*97040*/  LDL.LU R57, [R1+0x4b0] ;  /* 0x0004b00001397983 */ /* 0x001ea20000300800 */
[----:B------:R-:W-:Y:S02]  /*97050*/  ISETP.LT.AND P6, PT, R55, UR4, !P3 ;  /* 0x0000000437007c0c */ /* 0x000fe4000dfc1270 */
[----:B------:R-:W-:Y:S01]  /*97060*/  ISETP.LT.AND P5, PT, R53, UR4, !P3 ;  /* 0x0000000435007c0c */ /* 0x000fe2000dfa1270 */
[----:B------:R-:W-:-:S04]  /*97070*/  IMAD.WIDE R8, R10, 0x2, R24 ;  /* 0x000000020a087825 */ /* 0x000fc800078e0218 */
[----:B------:R-:W-:-:S06]  /*97080*/  IMAD.WIDE R4, R10, 0x2, R26 ;  /* 0x000000020a047825 */ /* 0x000fcc00078e021a */
[----:B------:R3:W-:Y:S01]  /*97090*/  @P6 STG.E.U16 desc[UR48][R8.64], R13 ;  /* 0x0000000d08006986 */ /* 0x0007e2000c101530 */
[----:B------:R-:W-:Y:S02]  /*970a0*/  ISETP.LT.AND P4, PT, R56, UR4, !P3 ;  /* 0x0000000438007c0c */ /* 0x000fe4000df81270 */
[----:B------:R-:W-:Y:S01]  /*970b0*/  ISETP.LT.AND P0, PT, R58, UR4, !P3 ;  /* 0x000000043a007c0c */ /* 0x000fe2000df01270 */
[----:B------:R-:W-:Y:S01]  /*970c0*/  IMAD.WIDE R6, R10, 0x2, R44 ;  /* 0x000000020a067825 */ /* 0x000fe200078e022c */
[----:B------:R-:W-:-:S03]  /*970d0*/  ISETP.LT.AND P6, PT, R61, UR4, !P3 ;  /* 0x000000043d007c0c */ /* 0x000fc6000dfc1270 */
[----:B------:R-:W-:Y:S01]  /*970e0*/  VIADD R12, R0, 0x51 ;  /* 0x00000051000c7836 */ /* 0x000fe20000000000 */
[----:B------:R-:W-:-:S04]  /*970f0*/  ISETP.LT.AND P3, PT, R59, UR4, !P1 ;  /* 0x000000043b007c0c */ /* 0x000fc8000cf61270 */
[----:B------:R-:W-:Y:S01]  /*97100*/  ISETP.GE.AND P2, PT, R12, UR58, PT ;  /* 0x0000003a0c007c0c */ /* 0x000fe2000bf46270 */
[----:B------:R-:W-:Y:S01]  /*97110*/  VIADD R12, R10, UR5 ;  /* 0x000000050a0c7c36 */ /* 0x000fe20008000000 */
[----:B------:R-:W0:Y:S01]  /*97120*/  LDCU UR5, c[0x0][0x3b8] ;  /* 0x00007700ff0577ac */ /* 0x000e220008000800 */
[----:B---3--:R-:W-:Y:S01]  /*97130*/  PRMT R8, R60, 0x7632, R8 ;  /* 0x000076323c087816 */ /* 0x008fe20000000008 */
[----:B------:R1:W-:Y:S04]  /*97140*/  @P5 STG.E.U16 desc[UR48][R4.64], R60 ;  /* 0x0000003c04005986 */ /* 0x0003e8000c101530 */
[----:B-1----:R-:W3:Y:S01]  /*97150*/  LDL.LU R60, [R1+0x4a0] ;  /* 0x0004a000013c7983 */ /* 0x002ee20000300800 */
[----:B------:R-:W-:Y:S01]  /*97160*/  IMAD.WIDE R4, R10, 0x2, R46 ;  /* 0x000000020a047825 */ /* 0x000fe200078e022e */
[----:B------:R-:W-:-:S02]  /*97170*/  ISETP.LT.AND P5, PT, R50, UR4, !P1 ;  /* 0x0000000432007c0c */ /* 0x000fc4000cfa1270 */
[----:B------:R-:W4:Y:S04]  /*97180*/  LDL.LU R52, [R1+0x490] ;  /* 0x0004900001347983 */ /* 0x000f280000300800 */
[----:B------:R1:W-:Y:S04]  /*97190*/  @P4 STG.E.U16 desc[UR48][R6.64], R8 ;  /* 0x0000000806004986 */ /* 0x0003e8000c101530 */
[----:B------:R0:W-:Y:S01]  /*971a0*/  @P0 STG.E.U16 desc[UR48][R4.64], R18 ;  /* 0x0000001204000986 */ /* 0x0001e2000c101530 */
[----:B------:R-:W-:Y:S02]  /*971b0*/  ISETP.LT.AND P0, PT, R54, UR4, !P1 ;  /* 0x0000000436007c0c */ /* 0x000fe4000cf01270 */
[----:B------:R-:W-:-:S02]  /*971c0*/  PRMT R13, R18, 0x7632, R13 ;  /* 0x00007632120d7816 */ /* 0x000fc4000000000d */
[----:B------:R-:W-:Y:S01]  /*971d0*/  PRMT R14, R51, 0x7632, R14 ;  /* 0x00007632330e7816 */ /* 0x000fe2000000000e */
[----:B-1----:R-:W-:-:S04]  /*971e0*/  IMAD.WIDE R6, R10, 0x2, R48 ;  /* 0x000000020a067825 */ /* 0x002fc800078e0230 */
[C---:B------:R-:W-:Y:S01]  /*971f0*/  IMAD.WIDE R8, R12.reuse, 0x2, R2 ;  /* 0x000000020c087825 */ /* 0x040fe200078e0202 */
[----:B0-----:R-:W4:Y:S03]  /*97200*/  LDL.LU R18, [R1+0x4d0] ;  /* 0x0004d00001127983 */ /* 0x001f260000300800 */
[C---:B------:R-:W-:Y:S01]  /*97210*/  IMAD.WIDE R10, R12.reuse, 0x2, R20 ;  /* 0x000000020c0a7825 */ /* 0x040fe200078e0214 */
[----:B------:R-:W-:Y:S03]  /*97220*/  @P6 STG.E.U16 desc[UR48][R6.64], R13 ;  /* 0x0000000d06006986 */ /* 0x000fe6000c101530 */
[----:B------:R-:W-:Y:S01]  /*97230*/  IMAD.WIDE R4, R12, 0x2, R22 ;  /* 0x000000020c047825 */ /* 0x000fe200078e0216 */
[----:B------:R-:W-:Y:S04]  /*97240*/  @P3 STG.E.U16 desc[UR48][R8.64], R51 ;  /* 0x0000003308003986 */ /* 0x000fe8000c101530 */
[----:B------:R2:W-:Y:S02]  /*97250*/  @P5 STG.E.U16 desc[UR48][R10.64], R14 ;  /* 0x0000000e0a005986 */ /* 0x0005e4000c101530 */
[----:B--2---:R-:W-:-:S02]  /*97260*/  PRMT R11, R57, 0x7632, R11 ;  /* 0x00007632390b7816 */ /* 0x004fc4000000000b */
        /* <DEDUP_REMOVED lines=8> */
[----:B------:R-:W-:Y:S02]  /*972f0*/  ISETP.LT.AND P5, PT, R58, UR4, !P1 ;  /* 0x000000043a007c0c */ /* 0x000fe4000cfa1270 */
[----:B------:R-:W-:Y:S01]  /*97300*/  ISETP.LT.AND P1, PT, R61, UR4, !P1 ;  /* 0x000000043d007c0c */ /* 0x000fe2000cf21270 */
[----:B------:R-:W-:Y:S01]  /*97310*/  VIADD R10, R0, 0x52 ;  /* 0x00000052000a7836 */ /* 0x000fe20000000000 */
[----:B------:R-:W-:Y:S01]  /*97320*/  ISETP.LT.AND P4, PT, R59, UR4, !P2 ;  /* 0x000000043b007c0c */ /* 0x000fe2000d781270 */
[----:B0-----:R-:W-:-:S03]  /*97330*/  IMAD.WIDE R6, R12, 0x2, R44 ;  /* 0x000000020c067825 */ /* 0x001fc600078e022c */
[----:B------:R-:W-:Y:S01]  /*97340*/  ISETP.GE.AND P0, PT, R10, UR52, PT ;  /* 0x000000340a007c0c */ /* 0x000fe2000bf06270 */
[----:B------:R-:W-:Y:S01]  /*97350*/  IMAD.WIDE R4, R12, 0x2, R48 ;  /* 0x000000020c047825 */ /* 0x000fe200078e0230 */
[----:B---3--:R0:W-:Y:S01]  /*97360*/  @P6 STG.E.U16 desc[UR48][R8.64], R60 ;  /* 0x0000003c08006986 */ /* 0x0081e2000c101530 */
[----:B------:R-:W-:-:S03]  /*97370*/  PRMT R11, R60, 0x7632, R11 ;  /* 0x000076323c0b7816 */ /* 0x000fc6000000000b */
[----:B0-----:R-:W3:Y:S01]  /*97380*/  LDL.LU R60, [R1+0x4f0] ;  /* 0x0004f000013c7983 */ /* 0x001ee20000300800 */
[----:B------:R-:W-:-:S03]  /*97390*/  IMAD.WIDE R8, R12, 0x2, R46 ;  /* 0x000000020c087825 */ /* 0x000fc600078e022e */
[----:B------:R-:W-:Y:S01]  /*973a0*/  @P3 STG.E.U16 desc[UR48][R6.64], R11 ;  /* 0x0000000b06003986 */ /* 0x000fe2000c101530 */
[----:B------:R-:W-:-:S03]  /*973b0*/  ISETP.LT.AND P6, PT, R54, UR4, !P2 ;  /* 0x0000000436007c0c */ /* 0x000fc6000d7c1270 */
[----:B----4-:R0:W-:Y:S01]  /*973c0*/  @P5 STG.E.U16 desc[UR48][R8.64], R52 ;  /* 0x0000003408005986 */ /* 0x0101e2000c101530 */
[----:B------:R-:W-:Y:S02]  /*973d0*/  ISETP.LT.AND P5, PT, R50, UR4, !P2 ;  /* 0x0000000432007c0c */ /* 0x000fe4000d7a1270 */
[----:B------:R-:W-:Y:S01]  /*973e0*/  PRMT R10, R52, 0x7632, R10 ;  /* 0x00007632340a7816 */ /* 0x000fe2000000000a */
[----:B------:R-:W4:Y:S01]  /*973f0*/  LDL.LU R51, [R1+0x4e0] ;  /* 0x0004e00001337983 */ /* 0x000f220000300800 */
[----:B0-----:R-:W-:-:S03]  /*97400*/  VIADD R8, R12, UR5 ;  /* 0x000000050c087c36 */ /* 0x001fc60008000000 */
[----:B------:R0:W-:Y:S01]  /*97410*/  @P1 STG.E.U16 desc[UR48][R4.64], R10 ;  /* 0x0000000a04001986 */ /* 0x0001e2000c101530 */
[----:B------:R-:W-:Y:S01]  /*97420*/  VIADD R9, R0, 0x53 ;  /* 0x0000005300097836 */ /* 0x000fe20000000000 */
[----:B------:R-:W-:Y:S01]  /*97430*/  ISETP.LT.AND P3, PT, R55, UR4, !P2 ;  /* 0x0000000437007c0c */ /* 0x000fe2000d761270 */
[C---:B------:R-:W-:Y:S01]  /*97440*/  IMAD.WIDE R6, R8.reuse, 0x2, R2 ;  /* 0x0000000208067825 */ /* 0x040fe200078e0202 */
[----:B------:R-:W4:Y:S01]  /*97450*/  LDL.LU R52, [R1+0x474] ;  /* 0x0004740001347983 */ /* 0x000f220000300800 */
[----:B------:R-:W1:Y:S03]  /*97460*/  LDCU UR5, c[0x0][0x3b8] ;  /* 0x00007700ff0577ac */ /* 0x000e660008000800 */
[----:B------:R1:W-:Y:S01]  /*97470*/  @P4 STG.E.U16 desc[UR48][R6.64], R18 ;  /* 0x0000001206004986 */ /* 0x0003e2000c101530 */
[----:B0-----:R-:W-:Y:S01]  /*97480*/  IMAD.WIDE R4, R8, 0x2, R20 ;  /* 0x0000000208047825 */ /* 0x001fe200078e0214 */
[----:B------:R-:W-:-:S02]  /*97490*/  PRMT R10, R18, 0x7632, R10 ;  /* 0x00007632120a7816 */ /* 0x000fc4000000000a */
[----:B------:R-:W-:Y:S01]  /*974a0*/  ISETP.GE.AND P1, PT, R9, UR50, PT ;  /* 0x0000003209007c0c */ /* 0x000fe2000bf26270 */
[----:B-1----:R-:W-:Y:S02]  /*974b0*/  IMAD.WIDE R6, R8, 0x2, R22 ;  /* 0x0000000208067825 */ /* 0x002fe400078e0216 */
[----:B------:R-:W-:Y:S01]  /*974c0*/  @P5 STG.E.U16 desc[UR48][R4.64], R10 ;  /* 0x0000000a04005986 */ /* 0x000fe2000c101530 */
[----:B--2---:R-:W-:-:S03]  /*974d0*/  PRMT R9, R57, 0x7632, R9 ;  /* 0x0000763239097816 */ /* 0x004fc60000000009 */
[----:B------:R0:W-:Y:S04]  /*974e0*/  @P6 STG.E.U16 desc[UR48][R6.64], R57 ;  /* 0x0000003906006986 */ /* 0x0001e8000c101530 */
[----:B0-----:R-:W2:Y:S01]  /*974f0*/  LDL.LU R57, [R1+0x4b4] ;  /* 0x0004b40001397983 */ /* 0x001ea20000300800 */
[----:B------:R-:W-:Y:S01]  /*97500*/  ISETP.LT.AND P4, PT, R53, UR4, !P2 ;  /* 0x0000000435007c0c */ /* 0x000fe2000d781270 */
[----:B------:R-:W-:-:S04]  /*97510*/  IMAD.WIDE R4, R8, 0x2, R24 ;  /* 0x0000000208047825 */ /* 0x000fc800078e0218 */
[----:B------:R-:W-:Y:S01]  /*97520*/  IMAD.WIDE R6, R8, 0x2, R26 ;  /* 0x0000000208067825 */ /* 0x000fe200078e021a */
[----:B------:R0:W-:Y:S01]  /*97530*/  @P3 STG.E.U16 desc[UR48][R4.64], R9 ;  /* 0x0000000904003986 */ /* 0x0001e2000c101530 */
[----:B------:R-:W-:Y:S02]  /*97540*/  ISETP.LT.AND P5, PT, R56, UR4, !P2 ;  /* 0x0000000438007c0c */ /* 0x000fe4000d7a1270 */
[----:B------:R-:W-:Y:S02]  /*97550*/  ISETP.LT.AND P6, PT, R58, UR4, !P2 ;  /* 0x000000043a007c0c */ /* 0x000fe4000d7c1270 */
[----:B------:R-:W-:Y:S02]  /*97560*/  ISETP.LT.AND P2, PT, R61, UR4, !P2 ;  /* 0x000000043d007c0c */ /* 0x000fe4000d741270 */
[----:B------:R-:W-:Y:S01]  /*97570*/  ISETP.LT.AND P3, PT, R59, UR4, !P0 ;  /* 0x000000043b007c0c */ /* 0x000fe2000c761270 */
[C---:B------:R-:W-:Y:S01]  /*97580*/  VIADD R12, R8.reuse, UR5 ;  /* 0x00000005080c7c36 */ /* 0x040fe20008000000 */
[----:B------:R-:W1:Y:S01]  /*97590*/  LDCU UR5, c[0x0][0x3b8] ;  /* 0x00007700ff0577ac */ /* 0x000e620008000800 */
[----:B0-----:R-:W-:-:S04]  /*975a0*/  IMAD.WIDE R4, R8, 0x2, R44 ;  /* 0x0000000208047825 */ /* 0x001fc800078e022c */
[----:B------:R-:W-:Y:S01]  /*975b0*/  IMAD.WIDE R10, R12, 0x2, R2 ;  /* 0x000000020c0a7825 */ /* 0x000fe200078e0202 */
[----:B---3--:R0:W-:Y:S01]  /*975c0*/  @P4 STG.E.U16 desc[UR48][R6.64], R60 ;  /* 0x0000003c06004986 */ /* 0x0081e2000c101530 */
[----:B------:R-:W-:-:S03]  /*975d0*/  PRMT R13, R60, 0x7632, R13 ;  /* 0x000076323c0d7816 */ /* 0x000fc6000000000d */
[----:B0-----:R-:W3:Y:S04]  /*975e0*/  LDL.LU R60, [R1+0x4a4] ;  /* 0x0004a400013c7983 */ /* 0x001ee80000300800 */
[----:B------:R-:W3:Y:S01]  /*975f0*/  LDL.LU R18, [R1+0x494] ;  /* 0x0004940001127983 */ /* 0x000ee20000300800 */
[----:B------:R-:W-:Y:S01]  /*97600*/  IMAD.WIDE R6, R8, 0x2, R46 ;  /* 0x0000000208067825 */ /* 0x000fe200078e022e */
[----:B----4-:R-:W-:Y:S02]  /*97610*/  PRMT R14, R51, 0x7632, R14 ;  /* 0x00007632330e7816 */ /* 0x010fe4000000000e */
[----:B------:R0:W-:Y:S01]  /*97620*/  @P5 STG.E.U16 desc[UR48][R4.64], R13 ;  /* 0x0000000d04005986 */ /* 0x0001e2000c101530 */
[----:B------:R-:W-:Y:S01]  /*97630*/  ISETP.LT.AND P5, PT, R50, UR4, !P0 ;  /* 0x0000000432007c0c */ /* 0x000fe2000c7a1270 */
[----:B------:R-:W-:Y:S01]  /*97640*/  IMAD.WIDE R8, R8, 0x2, R48 ;  /* 0x0000000208087825 */ /* 0x000fe200078e0230 */
[----:B------:R-:W-:Y:S01]  /*97650*/  ISETP.LT.AND P4, PT, R54, UR4, !P0 ;  /* 0x0000000436007c0c */ /* 0x000fe2000c781270 */
[----:B------:R4:W-:Y:S04]  /*97660*/  @P6 STG.E.U16 desc[UR48][R6.64], R51 ;  /* 0x0000003306006986 */ /* 0x0009e8000c101530 */
[----:B------:R-:W-:Y:S04]  /*97670*/  @P2 STG.E.U16 desc[UR48][R8.64], R14 ;  /* 0x0000000e08002986 */ /* 0x000fe8000c101530 */
[----:B------:R1:W-:Y:S01]  /*97680*/  @P3 STG.E.U16 desc[UR48][R10.64], R52 ;  /* 0x000000340a003986 */ /* 0x0003e2000c101530 */
[----:B0-----:R-:W-:-:S03]  /*97690*/  IMAD.WIDE R4, R12, 0x2, R20 ;  /* 0x000000020c047825 */ /* 0x001fc600078e0214 */
[----:B----4-:R-:W4:Y:S01]  /*976a0*/  LDL.LU R51, [R1+0x4d4] ;  /* 0x0004d40001337983 */ /* 0x010f220000300800 */
[----:B------:R-:W-:Y:S01]  /*976b0*/  IMAD.WIDE R6, R12, 0x2, R22 ;  /* 0x000000020c067825 */ /* 0x000fe200078e0216 */
[----:B-1----:R-:W-:-:S05]  /*976c0*/  PRMT R10, R52, 0x7632, R10 ;  /* 0x00007632340a7816 */ /* 0x002fca000000000a */
[----:B------:R-:W-:Y:S01]  /*976d0*/  @P5 STG.E.U16 desc[UR48][R4.64], R10 ;  /* 0x0000000a04005986 */ /* 0x000fe2000c101530 */
[----:B--2---:R-:W-:-:S03]  /*976e0*/  PRMT R13, R57, 0x7632, R13 ;  /* 0x00007632390d7816 */ /* 0x004fc6000000000d */
[----:B------:R0:W-:Y:S04]  /*976f0*/  @P4 STG.E.U16 desc[UR48][R6.64], R57 ;  /* 0x0000003906004986 */ /* 0x0001e8000c101530 */
[----:B0-----:R-:W2:Y:S01]  /*97700*/  LDL.LU R57, [R1+0x4c4] ;  /* 0x0004c40001397983 */ /* 0x001ea20000300800 */
[----:B------:R-:W-:Y:S02]  /*97710*/  ISETP.LT.AND P6, PT, R55, UR4, !P0 ;  /* 0x0000000437007c0c */ /* 0x000fe4000c7c1270 */
[----:B------:R-:W-:Y:S01]  /*97720*/  ISETP.LT.AND P3, PT, R53, UR4, !P0 ;  /* 0x0000000435007c0c */ /* 0x000fe2000c761270 */
[C---:B------:R-:W-:Y:S01]  /*97730*/  IMAD.WIDE R8, R12.reuse, 0x2, R24 ;  /* 0x000000020c087825 */ /* 0x040fe200078e0218 */
[----:B------:R-:W2:Y:S03]  /*97740*/  LDL.LU R52, [R1+0x4f4] ;  /* 0x0004f40001347983 */ /* 0x000ea60000300800 */
[----:B------:R-:W-:-:S06]  /*97750*/  IMAD.WIDE R6, R12, 0x2, R26 ;  /* 0x000000020c067825 */ /* 0x000fcc00078e021a */
[----:B------:R0:W-:Y:S01]  /*97760*/  @P6 STG.E.U16 desc[UR48][R8.64], R13 ;  /* 0x0000000d08006986 */ /* 0x0001e2000c101530 */
[----:B------:R-:W-:Y:S02]  /*97770*/  ISETP.LT.AND P5, PT, R56, UR4, !P0 ;  /* 0x0000000438007c0c */ /* 0x000fe4000c7a1270 */
[----:B------:R-:W-:Y:S01]  /*97780*/  ISETP.LT.AND P6, PT, R58, UR4, !P0 ;  /* 0x000000043a007c0c */ /* 0x000fe2000c7c1270 */
[----:B------:R-:W-:Y:S01]  /*97790*/  IMAD.WIDE R4, R12, 0x2, R44 ;  /* 0x000000020c047825 */ /* 0x000fe200078e022c */
[----:B------:R-:W-:-:S03]  /*977a0*/  ISETP.LT.AND P0, PT, R61, UR4, !P0 ;  /* 0x000000043d007c0c */ /* 0x000fc6000c701270 */
[----:B0-----:R-:W-:Y:S01]  /*977b0*/  VIADD R13, R12, UR5 ;  /* 0x000000050c0d7c36 */ /* 0x001fe20008000000 */
[----:B------:R-:W-:Y:S01]  /*977c0*/  ISETP.LT.AND P4, PT, R50, UR4, !P1 ;  /* 0x0000000432007c0c */ /* 0x000fe2000cf81270 */
[----:B------:R-:W-:Y:S01]  /*977d0*/  VIADD R11, R0, 0x54 ;  /* 0x00000054000b7836 */ /* 0x000fe20000000000 */
[----:B------:R-:W0:Y:S04]  /*977e0*/  LDCU UR5, c[0x0][0x3b8] ;  /* 0x00007700ff0577ac */ /* 0x000e280008000800 */
[----:B------:R-:W-:Y:S01]  /*977f0*/  ISETP.GE.AND P2, PT, R11, UR69, PT ;  /* 0x000000450b007c0c */ /* 0x000fe2000bf46270 */
[----:B------:R-:W-:Y:S01]  /*97800*/  IMAD.WIDE R10, R13, 0x2, R20 ;  /* 0x000000020d0a7825 */ /* 0x000fe200078e0214 */
[----:B---3--:R-:W-:Y:S01]  /*97810*/  PRMT R8, R60, 0x7632, R8 ;  /* 0x000076323c087816 */ /* 0x008fe20000000008 */
[----:B------:R1:W-:Y:S04]  /*97820*/  @P3 STG.E.U16 desc[UR48][R6.64], R60 ;  /* 0x0000003c06003986 */ /* 0x0003e8000c101530 */
[----:B-1----:R-:W3:Y:S01]  /*97830*/  LDL.LU R60, [R1+0x4e4] ;  /* 0x0004e400013c7983 */ /* 0x002ee20000300800 */
[----:B------:R-:W-:-:S03]  /*97840*/  IMAD.WIDE R6, R12, 0x2, R48 ;  /* 0x000000020c067825 */ /* 0x000fc600078e0230 */
[----:B------:R1:W-:Y:S01]  /*97850*/  @P5 STG.E.U16 desc[UR48][R4.64], R8 ;  /* 0x0000000804005986 */ /* 0x0003e2000c101530 */
[----:B------:R-:W-:Y:S01]  /*97860*/  ISETP.LT.AND P3, PT, R59, UR4, !P1 ;  /* 0x000000043b007c0c */ /* 0x000fe2000cf61270 */
[----:B-1----:R-:W-:Y:S01]  /*97870*/  IMAD.WIDE R4, R12, 0x2, R46 ;  /* 0x000000020c047825 */ /* 0x002fe200078e022e */
[----:B------:R-:W-:-:S04]  /*97880*/  PRMT R12, R18, 0x7632, R12 ;  /* 0x00007632120c7816 */ /* 0x000fc8000000000c */
[----:B------:R1:W-:Y:S04]  /*97890*/  @P6 STG.E.U16 desc[UR48][R4.64], R18 ;  /* 0x0000001204006986 */ /* 0x0003e8000c101530 */
[----:B------:R-:W-:Y:S01]  /*978a0*/  @P0 STG.E.U16 desc[UR48][R6.64], R12 ;  /* 0x0000000c06000986 */ /* 0x000fe2000c101530 */
[----:B------:R-:W-:Y:S01]  /*978b0*/  ISETP.LT.AND P0, PT, R54, UR4, !P1 ;  /* 0x0000000436007c0c */ /* 0x000fe2000cf01270 */
[----:B------:R-:W-:Y:S01]  /*978c0*/  IMAD.WIDE R8, R13, 0x2, R2 ;  /* 0x000000020d087825 */ /* 0x000fe200078e0202 */
[----:B----4-:R-:W-:Y:S01]  /*978d0*/  PRMT R14, R51, 0x7632, R14 ;  /* 0x00007632330e7816 */ /* 0x010fe2000000000e */
[----:B-1----:R-:W4:Y:S02]  /*978e0*/  LDL.LU R18, [R1+0x478] ;  /* 0x0004780001127983 */ /* 0x002f240000300800 */
[----:B------:R-:W-:-:S02]  /*978f0*/  IMAD.WIDE R4, R13, 0x2, R22 ;  /* 0x000000020d047825 */ /* 0x000fc400078e0216 */
[----:B------:R-:W-:Y:S04]  /*97900*/  @P3 STG.E.U16 desc[UR48][R8.64], R51 ;  /* 0x0000003308003986 */ /* 0x000fe8000c101530 */
[----:B------:R2:W-:Y:S02]  /*97910*/  @P4 STG.E.U16 desc[UR48][R10.64], R14 ;  /* 0x0000000e0a004986 */ /* 0x0005e4000c101530 */
[----:B--2---:R-:W-:Y:S02]  /*97920*/  PRMT R11, R57, 0x7632, R11 ;  /* 0x00007632390b7816 */ /* 0x004fe4000000000b */
[----:B------:R1:W-:Y:S04]  /*97930*/  @P0 STG.E.U16 desc[UR48][R4.64], R57 ;  /* 0x0000003904000986 */ /* 0x0003e8000c101530 */
[----:B-1----:R-:W2:Y:S01]  /*97940*/  LDL.LU R57, [R1+0x4b8] ;  /* 0x0004b80001397983 */ /* 0x002ea20000300800 */
[----:B------:R-:W-:-:S02]  /*97950*/  ISETP.LT.AND P3, PT, R55, UR4, !P1 ;  /* 0x0000000437007c0c */ /* 0x000fc4000cf61270 */
[----:B------:R-:W-:Y:S01]  /*97960*/  ISETP.LT.AND P6, PT, R53, UR4, !P1 ;  /* 0x0000000435007c0c */ /* 0x000fe2000cfc1270 */
[----:B------:R-:W-:Y:S01]  /*97970*/  VIADD R10, R0, 0x55 ;  /* 0x00000055000a7836 */ /* 0x000fe20000000000 */
[----:B------:R-:W-:Y:S01]  /*97980*/  ISETP.LT.AND P4, PT, R56, UR4, !P1 ;  /* 0x0000000438007c0c */ /* 0x000fe2000cf81270 */
[----:B------:R-:W-:Y:S01]  /*97990*/  IMAD.WIDE R6, R13, 0x2, R24 ;  /* 0x000000020d067825 */ /* 0x000fe200078e0218 */
[----:B------:R-:W-:-:S03]  /*979a0*/  ISETP.LT.AND P5, PT, R58, UR4, !P1 ;  /* 0x000000043a007c0c */ /* 0x000fc6000cfa1270 */
[C---:B------:R-:W-:Y:S01]  /*979b0*/  IMAD.WIDE R8, R13.reuse, 0x2, R26 ;  /* 0x000000020d087825 */ /* 0x040fe200078e021a */
[----:B------:R-:W-:Y:S02]  /*979c0*/  ISETP.GE.AND P0, PT, R10, UR71, PT ;  /* 0x000000470a007c0c */ /* 0x000fe4000bf06270 */
[----:B------:R-:W-:Y:S01]  /*979d0*/  PRMT R10, R52, 0x7632, R10 ;  /* 0x00007632340a7816 */ /* 0x000fe2000000000a */
[----:B------:R1:W-:Y:S01]  /*979e0*/  @P3 STG.E.U16 desc[UR48][R6.64], R11 ;  /* 0x0000000b06003986 */ /* 0x0003e2000c101530 */
[----:B------:R-:W-:-:S03]  /*979f0*/  IMAD.WIDE R4, R13, 0x2, R44 ;  /* 0x000000020d047825 */ /* 0x000fc600078e022c */
[----:B------:R0:W-:Y:S04]  /*97a00*/  @P6 STG.E.U16 desc[UR48][R8.64], R52 ;  /* 0x0000003408006986 */ /* 0x0001e8000c101530 */
[----:B------:R3:W-:Y:S01]  /*97a10*/  @P4 STG.E.U16 desc[UR48][R4.64], R10 ;  /* 0x0000000a04004986 */ /* 0x0007e2000c101530 */
[----:B-1----:R-:W-:-:S03]  /*97a20*/  IMAD.WIDE R6, R13, 0x2, R46 ;  /* 0x000000020d067825 */ /* 0x002fc600078e022e */
[----:B0-----:R-:W2:Y:S01]  /*97a30*/  LDL.LU R52, [R1+0x4a8] ;  /* 0x0004a80001347983 */ /* 0x001ea20000300800 */
[----:B------:R-:W-:Y:S02]  /*97a40*/  ISETP.LT.AND P1, PT, R61, UR4, !P1 ;  /* 0x000000043d007c0c */ /* 0x000fe4000cf21270 */
[----:B------:R-:W-:Y:S01]  /*97a50*/  ISETP.LT.AND P3, PT, R59, UR4, !P2 ;  /* 0x000000043b007c0c */ /* 0x000fe2000d761270 */
[C---:B---3--:R-:W-:Y:S01]  /*97a60*/  VIADD R10, R13.reuse, UR5 ;  /* 0x000000050d0a7c36 */ /* 0x048fe20008000000 */
[----:B------:R-:W-:Y:S01]  /*97a70*/  ISETP.LT.AND P4, PT, R50, UR4, !P2 ;  /* 0x0000000432007c0c */ /* 0x000fe2000d781270 */
[----:B------:R-:W-:Y:S01]  /*97a80*/  IMAD.WIDE R8, R13, 0x2, R48 ;  /* 0x000000020d087825 */ /* 0x000fe200078e0230 */
[----:B------:R-:W-:Y:S01]  /*97a90*/  PRMT R11, R60, 0x7632, R11 ;  /* 0x000076323c0b7816 */ /* 0x000fe2000000000b */
[----:B------:R0:W-:Y:S01]  /*97aa0*/  @P5 STG.E.U16 desc[UR48][R6.64], R60 ;  /* 0x0000003c06005986 */ /* 0x0001e2000c101530 */
[----:B------:R-:W-:Y:S01]  /*97ab0*/  ISETP.LT.AND P6, PT, R55, UR4, !P2 ;  /* 0x0000000437007c0c */ /* 0x000fe2000d7c1270 */
[----:B------:R-:W1:Y:S02]  /*97ac0*/  LDCU UR5, c[0x0][0x3b8] ;  /* 0x00007700ff0577ac */ /* 0x000e640008000800 */
[----:B0-----:R-:W3:Y:S01]  /*97ad0*/  LDL.LU R60, [R1+0x498] ;  /* 0x00049800013c7983 */ /* 0x001ee20000300800 */
[----:B------:R-:W-:Y:S01]  /*97ae0*/  ISETP.LT.AND P5, PT, R54, UR4, !P2 ;  /* 0x0000000436007c0c */ /* 0x000fe2000d7a1270 */
[----:B------:R-:W-:-:S02]  /*97af0*/  IMAD.WIDE R4, R10, 0x2, R2 ;  /* 0x000000020a047825 */ /* 0x000fc400078e0202 */
[----:B------:R0:W-:Y:S02]  /*97b00*/  @P1 STG.E.U16 desc[UR48][R8.64], R11 ;  /* 0x0000000b08001986 */ /* 0x0001e4000c101530 */
[----:B------:R-:W-:Y:S02]  /*97b10*/  IMAD.WIDE R6, R10, 0x2, R20 ;  /* 0x000000020a067825 */ /* 0x000fe400078e0214 */
[----:B------:R-:W3:Y:S02]  /*97b20*/  LDL.LU R51, [R1+0x4d8] ;  /* 0x0004d80001337983 */ /* 0x000ee40000300800 */
[----:B0-----:R-:W-:Y:S01]  /*97b30*/  VIADD R8, R0, 0x56 ;  /* 0x0000005600087836 */ /* 0x001fe20000000000 */
[----:B----4-:R-:W-:Y:S01]  /*97b40*/  PRMT R9, R18, 0x7632, R9 ;  /* 0x0000763212097816 */ /* 0x010fe20000000009 */
[----:B------:R0:W-:Y:S03]  /*97b50*/  @P3 STG.E.U16 desc[UR48][R4.64], R18 ;  /* 0x0000001204003986 */ /* 0x0001e6000c101530 */
[----:B------:R-:W-:Y:S01]  /*97b60*/  ISETP.GE.AND P1, PT, R8, UR63, PT ;  /* 0x0000003f08007c0c */ /* 0x000fe2000bf26270 */
[----:B------:R-:W-:Y:S01]  /*97b70*/  @P4 STG.E.U16 desc[UR48][R6.64], R9 ;  /* 0x0000000906004986 */ /* 0x000fe2000c101530 */
[----:B0-----:R-:W-:Y:S01]  /*97b80*/  IMAD.WIDE R4, R10, 0x2, R22 ;  /* 0x000000020a047825 */ /* 0x001fe200078e0216 */
[----:B--2---:R-:W-:-:S04]  /*97b90*/  PRMT R8, R57, 0x7632, R8 ;  /* 0x0000763239087816 */ /* 0x004fc80000000008 */
[----:B------:R0:W-:Y:S04]  /*97ba0*/  @P5 STG.E.U16 desc[UR48][R4.64], R57 ;  /* 0x0000003904005986 */ /* 0x0001e8000c101530 */
[----:B0-----:R-:W2:Y:S01]  /*97bb0*/  LDL.LU R57, [R1+0x4c8] ;  /* 0x0004c80001397983 */ /* 0x001ea20000300800 */
[----:B------:R-:W-:-:S03]  /*97bc0*/  ISETP.LT.AND P3, PT, R53, UR4, !P2 ;  /* 0x0000000435007c0c */ /* 0x000fc6000d761270 */
[----:B------:R-:W4:Y:S01]  /*97bd0*/  LDL.LU R18, [R1+0x4f8] ;  /* 0x0004f80001127983 */ /* 0x000f220000300800 */
[----:B------:R-:W-:Y:S01]  /*97be0*/  ISETP.LT.AND P4, PT, R56, UR4, !P2 ;  /* 0x0000000438007c0c */ /* 0x000fe2000d781270 */
[----:B------:R-:W-:Y:S01]  /*97bf0*/  IMAD.WIDE R6, R10, 0x2, R24 ;  /* 0x000000020a067825 */ /* 0x000fe200078e0218 */
[----:B------:R-:W-:-:S03]  /*97c00*/  ISETP.LT.AND P5, PT, R58, UR4, !P2 ;  /* 0x000000043a007c0c */ /* 0x000fc6000d7a1270 */
[----:B------:R-:W-:Y:S01]  /*97c10*/  IMAD.WIDE R4, R10, 0x2, R26 ;  /* 0x000000020a047825 */ /* 0x000fe200078e021a */
[----:B------:R0:W-:Y:S04]  /*97c20*/  @P6 STG.E.U16 desc[UR48][R6.64], R8 ;  /* 0x0000000806006986 */ /* 0x0001e8000c101530 */
[----:B------:R1:W-:Y:S01]  /*97c30*/  @P3 STG.E.U16 desc[UR48][R4.64], R52 ;  /* 0x0000003404003986 */ /* 0x0003e2000c101530 */
[----:B------:R-:W-:Y:S01]  /*97c40*/  PRMT R12, R52, 0x7632, R12 ;  /* 0x00007632340c7816 */ /* 0x000fe2000000000c */
[----:B0-----:R-:W-:-:S04]  /*97c50*/  IMAD.WIDE R6, R10, 0x2, R46 ;  /* 0x000000020a067825 */ /* 0x001fc800078e022e */
[C---:B-1----:R-:W-:Y:S01]  /*97c60*/  IMAD.WIDE R4, R10.reuse, 0x2, R44 ;  /* 0x000000020a047825 */ /* 0x042fe200078e022c */
[----:B------:R-:W4:Y:S04]  /*97c70*/  LDL.LU R52, [R1+0x4e8] ;  /* 0x0004e80001347983 */ /* 0x000f280000300800 */
[----:B------:R0:W-:Y:S01]  /*97c80*/  @P4 STG.E.U16 desc[UR48][R4.64], R12 ;  /* 0x0000000c04004986 */ /* 0x0001e2000c101530 */
[----:B------:R-:W-:Y:S02]  /*97c90*/  ISETP.LT.AND P2, PT, R61, UR4, !P2 ;  /* 0x000000043d007c0c */ /* 0x000fe4000d741270 */
[----:B------:R-:W-:Y:S01]  /*97ca0*/  ISETP.LT.AND P6, PT, R59, UR4, !P0 ;  /* 0x000000043b007c0c */ /* 0x000fe2000c7c1270 */
[----:B------:R-:W-:Y:S01]  /*97cb0*/  VIADD R13, R10, UR5 ;  /* 0x000000050a0d7c36 */ /* 0x000fe20008000000 */
[----:B------:R-:W-:Y:S01]  /*97cc0*/  ISETP.LT.AND P3, PT, R50, UR4, !P0 ;  /* 0x0000000432007c0c */ /* 0x000fe2000c761270 */
[----:B------:R-:W-:Y:S01]  /*97cd0*/  IMAD.WIDE R8, R10, 0x2, R48 ;  /* 0x000000020a087825 */ /* 0x000fe200078e0230 */
[----:B------:R-:W-:Y:S01]  /*97ce0*/  ISETP.LT.AND P4, PT, R54, UR4, !P0 ;  /* 0x0000000436007c0c */ /* 0x000fe2000c781270 */
[----:B------:R-:W1:Y:S02]  /*97cf0*/  LDCU UR5, c[0x0][0x3b8] ;  /* 0x00007700ff0577ac */ /* 0x000e640008000800 */
[----:B------:R-:W-:-:S04]  /*97d00*/  IMAD.WIDE R10, R13, 0x2, R2 ;  /* 0x000000020d0a7825 */ /* 0x000fc800078e0202 */
[C---:B0-----:R-:W-:Y:S01]  /*97d10*/  IMAD.WIDE R4, R13.reuse, 0x2, R20 ;  /* 0x000000020d047825 */ /* 0x041fe200078e0214 */
[----:B---3--:R-:W-:Y:S01]  /*97d20*/  PRMT R14, R60, 0x7632, R14 ;  /* 0x000076323c0e7816 */ /* 0x008fe2000000000e */
[----:B------:R0:W-:Y:S04]  /*97d30*/  @P5 STG.E.U16 desc[UR48][R6.64], R60 ;  /* 0x0000003c06005986 */ /* 0x0001e8000c101530 */
[----:B0-----:R-:W3:Y:S01]  /*97d40*/  LDL.LU R60, [R1+0x47c] ;  /* 0x00047c00013c7983 */ /* 0x001ee20000300800 */
[----:B------:R-:W-:-:S03]  /*97d50*/  IMAD.WIDE R6, R13, 0x2, R22 ;  /* 0x000000020d067825 */ /* 0x000fc600078e0216 */
[----:B------:R-:W-:Y:S04]  /*97d60*/  @P2 STG.E.U16 desc[UR48][R8.64], R14 ;  /* 0x0000000e08002986 */ /* 0x000fe8000c101530 */
[----:B------:R0:W-:Y:S02]  /*97d70*/  @P6 STG.E.U16 desc[UR48][R10.64], R51 ;  /* 0x000000330a006986 */ /* 0x0001e4000c101530 */
[----:B0-----:R-:W-:Y:S02]  /*97d80*/  PRMT R10, R51, 0x7632, R10 ;  /* 0x00007632330a7816 */ /* 0x001fe4000000000a */
[----:B------:R-:W3:Y:S04]  /*97d90*/  LDL.LU R51, [R1+0x4bc] ;  /* 0x0004bc0001337983 */ /* 0x000ee80000300800 */
[----:B------:R-:W-:Y:S01]  /*97da0*/  @P3 STG.E.U16 desc[UR48][R4.64], R10 ;  /* 0x0000000a04003986 */ /* 0x000fe2000c101530 */
[----:B--2---:R-:W-:-:S03]  /*97db0*/  PRMT R12, R57, 0x7632, R12 ;  /* 0x00007632390c7816 */ /* 0x004fc6000000000c */
[----:B------:R0:W-:Y:S04]  /*97dc0*/  @P4 STG.E.U16 desc[UR48][R6.64], R57 ;  /* 0x0000003906004986 */ /* 0x0001e8000c101530 */
[----:B0-----:R-:W2:Y:S01]  /*97dd0*/  LDL.LU R57, [R1+0x4ac] ;  /* 0x0004ac0001397983 */ /* 0x001ea20000300800 */
[----:B------:R-:W-:Y:S02]  /*97de0*/  ISETP.LT.AND P6, PT, R55, UR4, !P0 ;  /* 0x0000000437007c0c */ /* 0x000fe4000c7c1270 */
[----:B------:R-:W-:Y:S02]  /*97df0*/  ISETP.LT.AND P5, PT, R53, UR4, !P0 ;  /* 0x0000000435007c0c */ /* 0x000fe4000c7a1270 */
[----:B------:R-:W-:Y:S01]  /*97e00*/  ISETP.LT.AND P3, PT, R56, UR4, !P0 ;  /* 0x0000000438007c0c */ /* 0x000fe2000c761270 */
[----:B------:R-:W-:Y:S01]  /*97e10*/  IMAD.WIDE R8, R13, 0x2, R24 ;  /* 0x000000020d087825 */ /* 0x000fe200078e0218 */
[----:B------:R-:W-:-:S03]  /*97e20*/  ISETP.LT.AND P4, PT, R58, UR4, !P0 ;  /* 0x000000043a007c0c */ /* 0x000fc6000c781270 */
[----:B------:R-:W-:-:S04]  /*97e30*/  IMAD.WIDE R6, R13, 0x2, R26 ;  /* 0x000000020d067825 */ /* 0x000fc800078e021a */
[----:B------:R0:W-:Y:S01]  /*97e40*/  @P6 STG.E.U16 desc[UR48][R8.64], R12 ;  /* 0x0000000c08006986 */ /* 0x0001e2000c101530 */
[----:B------:R-:W-:Y:S01]  /*97e50*/  IMAD.WIDE R4, R13, 0x2, R44 ;  /* 0x000000020d047825 */ /* 0x000fe200078e022c */
[----:B------:R-:W-:Y:S02]  /*97e60*/  ISETP.LT.AND P0, PT, R61, UR4, !P0 ;  /* 0x000000043d007c0c */ /* 0x000fe4000c701270 */
[----:B------:R-:W-:Y:S01]  /*97e70*/  ISETP.LT.AND P6, PT, R59, UR4, !P1 ;  /* 0x000000043b007c0c */ /* 0x000fe2000cfc1270 */
[----:B----4-:R4:W-:Y:S01]  /*97e80*/  @P5 STG.E.U16 desc[UR48][R6.64], R18 ;  /* 0x0000001206005986 */ /* 0x0109e2000c101530 */
[----:B0-----:R-:W-:Y:S01]  /*97e90*/  PRMT R8, R18, 0x7632, R8 ;  /* 0x0000763212087816 */ /* 0x001fe20000000008 */
[C---:B-1----:R-:W-:Y:S02]  /*97ea0*/  VIADD R12, R13.reuse, UR5 ;  /* 0x000000050d0c7c36 */ /* 0x042fe40008000000 */
[C---:B----4-:R-:W-:Y:S02]  /*97eb0*/  IMAD.WIDE R6, R13.reuse, 0x2, R48 ;  /* 0x000000020d067825 */ /* 0x050fe400078e0230 */
[----:B------:R0:W-:Y:S01]  /*97ec0*/  @P3 STG.E.U16 desc[UR48][R4.64], R8 ;  /* 0x0000000804003986 */ /* 0x0001e2000c101530 */
[----:B------:R-:W-:Y:S01]  /*97ed0*/  ISETP.LT.AND P5, PT, R50, UR4, !P1 ;  /* 0x0000000432007c0c */ /* 0x000fe2000cfa1270 */
[----:B------:R-:W1:Y:S02]  /*97ee0*/  LDCU UR5, c[0x0][0x3b8] ;  /* 0x00007700ff0577ac */ /* 0x000e640008000800 */
[----:B------:R-:W4:Y:S01]  /*97ef0*/  LDL.LU R18, [R1+0x49c] ;  /* 0x00049c0001127983 */ /* 0x000f220000300800 */
[----:B0-----:R-:W-:Y:S01]  /*97f00*/  IMAD.WIDE R4, R13, 0x2, R46 ;  /* 0x000000020d047825 */ /* 0x001fe200078e022e */
[----:B------:R-:W-:-:S03]  /*97f10*/  PRMT R13, R52, 0x7632, R13 ;  /* 0x00007632340d7816 */ /* 0x000fc6000000000d */
[----:B------:R-:W-:Y:S01]  /*97f20*/  IMAD.WIDE R8, R12, 0x2, R2 ;  /* 0x000000020c087825 */ /* 0x000fe200078e0202 */
[----:B------:R0:W-:Y:S04]  /*97f30*/  @P4 STG.E.U16 desc[UR48][R4.64], R52 ;  /* 0x0000003404004986 */ /* 0x0001e8000c101530 */
[----:B------:R1:W-:Y:S04]  /*97f40*/  @P0 STG.E.U16 desc[UR48][R6.64], R13 ;  /* 0x0000000d06000986 */ /* 0x0003e8000c101530 */
[----:B0-----:R-:W4:Y:S01]  /*97f50*/  LDL.LU R52, [R1+0x4dc] ;  /* 0x0004dc0001347983 */ /* 0x001f220000300800 */
[----:B------:R-:W-:Y:S01]  /*97f60*/  VIADD R11, R0, 0x57 ;  /* 0x00000057000b7836 */ /* 0x000fe20000000000 */
[----:B------:R-:W-:-:S04]  /*97f70*/  ISETP.LT.AND P0, PT, R54, UR4, !P1 ;  /* 0x0000000436007c0c */ /* 0x000fc8000cf01270 */
[----:B------:R-:W-:Y:S01]  /*97f80*/  ISETP.GE.AND P2, PT, R11, UR65, PT ;  /* 0x000000410b007c0c */ /* 0x000fe2000bf46270 */
[----:B------:R-:W-:-:S04]  /*97f90*/  IMAD.WIDE R10, R12, 0x2, R20 ;  /* 0x000000020c0a7825 */ /* 0x000fc800078e0214 */
[----:B------:R-:W-:-:S04]  /*97fa0*/  IMAD.WIDE R4, R12, 0x2, R22 ;  /* 0x000000020c047825 */ /* 0x000fc800078e0216 */
[----:B-1----:R-:W-:Y:S01]  /*97fb0*/  IMAD.WIDE R6, R12, 0x2, R24 ;  /* 0x000000020c067825 */ /* 0x002fe200078e0218 */
[----:B---3--:R-:W-:Y:S01]  /*97fc0*/  PRMT R14, R60, 0x7632, R14 ;  /* 0x000076323c0e7816 */ /* 0x008fe2000000000e */
[----:B------:R0:W-:Y:S04]  /*97fd0*/  @P6 STG.E.U16 desc[UR48][R8.64], R60 ;  /* 0x0000003c08006986 */ /* 0x0001e8000c101530 */
[----:B0-----:R-:W3:Y:S01]  /*97fe0*/  LDL.LU R60, [R1+0x4cc] ;  /* 0x0004cc00013c7983 */ /* 0x001ee20000300800 */
[----:B------:R-:W-:-:S03]  /*97ff0*/  ISETP.LT.AND P6, PT, R55, UR4, !P1 ;  /* 0x0000000437007c0c */ /* 0x000fc6000cfc1270 */
[----:B------:R0:W-:Y:S01]  /*98000*/  @P5 STG.E.U16 desc[UR48][R10.64], R14 ;  /* 0x0000000e0a005986 */ /* 0x0001e2000c101530 */
[----:B------:R-:W-:Y:S01]  /*98010*/  ISETP.LT.AND P5, PT, R53, UR4, !P1 ;  /* 0x0000000435007c0c */ /* 0x000fe2000cfa1270 */
[----:B------:R-:W-:Y:S02]  /*98020*/  IMAD.WIDE R8, R12, 0x2, R26 ;  /* 0x000000020c087825 */ /* 0x000fe400078e021a */
[----:B------:R1:W-:Y:S01]  /*98030*/  @P0 STG.E.U16 desc[UR48][R4.64], R51 ;  /* 0x0000003304000986 */ /* 0x0003e2000c101530 */
[----:B0-----:R-:W-:-:S03]  /*98040*/  PRMT R14, R51, 0x7632, R14 ;  /* 0x00007632330e7816 */ /* 0x001fc6000000000e */
[----:B-1----:R-:W3:Y:S04]  /*98050*/  LDL.LU R51, [R1+0x4fc] ;  /* 0x0004fc0001337983 */ /* 0x002ee80000300800 */
[----:B------:R-:W-:Y:S01]  /*98060*/  @P6 STG.E.U16 desc[UR48][R6.64], R14 ;  /* 0x0000000e06006986 */ /* 0x000fe2000c101530 */
[----:B--2---:R-:W-:-:S03]  /*98070*/  PRMT R15, R57, 0x7632, R15 ;  /* 0x00007632390f7816 */ /* 0x004fc6000000000f */
[----:B------:R0:W-:Y:S04]  /*98080*/  @P5 STG.E.U16 desc[UR48][R8.64], R57 ;  /* 0x0000003908005986 */ /* 0x0001e8000c101530 */
[----:B0-----:R-:W2:Y:S01]  /*98090*/  LDL.LU R57, [R1+0x4ec] ;  /* 0x0004ec0001397983 */ /* 0x001ea20000300800 */
[----:B------:R-:W-:Y:S02]  /*980a0*/  ISETP.LT.AND P4, PT, R56, UR4, !P1 ;  /* 0x0000000438007c0c */ /* 0x000fe4000cf81270 */
[----:B------:R-:W-:Y:S01]  /*980b0*/  ISETP.LT.AND P3, PT, R58, UR4, !P1 ;  /* 0x000000043a007c0c */ /* 0x000fe2000cf61270 */
[----:B------:R-:W-:Y:S01]  /*980c0*/  IMAD.WIDE R10, R12, 0x2, R44 ;  /* 0x000000020c0a7825 */ /* 0x000fe200078e022c */
[----:B------:R-:W-:Y:S02]  /*980d0*/  ISETP.LT.AND P1, PT, R61, UR4, !P1 ;  /* 0x000000043d007c0c */ /* 0x000fe4000cf21270 */
[----:B------:R-:W-:Y:S01]  /*980e0*/  ISETP.LT.AND P6, PT, R59, UR4, !P2 ;  /* 0x000000043b007c0c */ /* 0x000fe2000d7c1270 */
[----:B------:R-:W-:-:S02]  /*980f0*/  VIADD R13, R0, 0x58 ;  /* 0x00000058000d7836 */ /* 0x000fc40000000000 */
[----:B------:R-:W-:Y:S01]  /*98100*/  IMAD.WIDE R4, R12, 0x2, R46 ;  /* 0x000000020c047825 */ /* 0x000fe200078e022e */
[----:B------:R-:W-:-:S03]  /*98110*/  ISETP.LT.AND P5, PT, R50, UR4, !P2 ;  /* 0x0000000432007c0c */ /* 0x000fc6000d7a1270 */
[----:B------:R-:W-:Y:S01]  /*98120*/  VIADD R14, R12, UR5 ;  /* 0x000000050c0e7c36 */ /* 0x000fe20008000000 */
[----:B------:R0:W-:Y:S01]  /*98130*/  @P4 STG.E.U16 desc[UR48][R10.64], R15 ;  /* 0x0000000f0a004986 */ /* 0x0001e2000c101530 */
[----:B------:R-:W-:Y:S01]  /*98140*/  ISETP.GE.AND P0, PT, R13, UR61, PT ;  /* 0x0000003d0d007c0c */ /* 0x000fe2000bf06270 */
[----:B------:R-:W1:Y:S01]  /*98150*/  LDCU UR5, c[0x0][0x3b8] ;  /* 0x00007700ff0577ac */ /* 0x000e620008000800 */
[----:B------:R-:W-:Y:S01]  /*98160*/  ISETP.LT.AND P4, PT, R54, UR4, !P2 ;  /* 0x0000000436007c0c */ /* 0x000fe2000d781270 */
[----:B------:R-:W-:Y:S01]  /*98170*/  IMAD.WIDE R6, R14, 0x2, R2 ;  /* 0x000000020e067825 */ /* 0x000fe200078e0202 */
[----:B----4-:R4:W-:Y:S01]  /*98180*/  @P3 STG.E.U16 desc[UR48][R4.64], R18 ;  /* 0x0000001204003986 */ /* 0x0109e2000c101530 */
[----:B------:R-:W-:Y:S02]  /*98190*/  PRMT R13, R18, 0x7632, R13 ;  /* 0x00007632120d7816 */ /* 0x000fe4000000000d */
[----:B------:R-:W-:-:S04]  /*981a0*/  IMAD.WIDE R8, R14, 0x2, R20 ;  /* 0x000000020e087825 */ /* 0x000fc800078e0214 */
[----:B0-----:R-:W-:Y:S02]  /*981b0*/  VIADD R15, R0, 0x59 ;  /* 0x00000059000f7836 */ /* 0x001fe40000000000 */
[----:B----4-:R-:W-:Y:S01]  /*981c0*/  IMAD.WIDE R4, R12, 0x2, R48 ;  /* 0x000000020c047825 */ /* 0x010fe200078e0230 */
[----:B------:R-:W4:Y:S04]  /*981d0*/  LDL.LU R18, [R1+0x500] ;  /* 0x0005000001127983 */ /* 0x000f280000300800 */
[----:B------:R-:W-:Y:S01]  /*981e0*/  @P1 STG.E.U16 desc[UR48][R4.64], R13 ;  /* 0x0000000d04001986 */ /* 0x000fe2000c101530 */
[----:B------:R-:W-:Y:S01]  /*981f0*/  IMAD.WIDE R10, R14, 0x2, R22 ;  /* 0x000000020e0a7825 */ /* 0x000fe200078e0216 */
[----:B------:R-:W-:Y:S02]  /*98200*/  ISETP.GE.AND P3, PT, R15, UR59, PT ;  /* 0x0000003b0f007c0c */ /* 0x000fe4000bf66270 */
[----:B------:R-:W-:Y:S01]  /*98210*/  PRMT R12, R52, 0x7632, R12 ;  /* 0x00007632340c7816 */ /* 0x000fe2000000000c */
[----:B------:R0:W-:Y:S04]  /*98220*/  @P6 STG.E.U16 desc[UR48][R6.64], R52 ;  /* 0x0000003406006986 */ /* 0x0001e8000c101530 */
[----:B------:R1:W-:Y:S04]  /*98230*/  @P5 STG.E.U16 desc[UR48][R8.64], R12 ;  /* 0x0000000c08005986 */ /* 0x0003e8000c101530 */
[----:B0-----:R-:W4:Y:S01]  /*98240*/  LDL.LU R52, [R1+0x520] ;  /* 0x0005200001347983 */ /* 0x001f220000300800 */
[----:B------:R-:W-:-:S02]  /*98250*/  ISETP.LT.AND P6, PT, R55, UR4, !P2 ;  /* 0x0000000437007c0c */ /* 0x000fc4000d7c1270 */
[----:B------:R-:W-:Y:S01]  /*98260*/  ISETP.LT.AND P5, PT, R53, UR4, !P2 ;  /* 0x0000000435007c0c */ /* 0x000fe2000d7a1270 */
[----:B------:R-:W-:Y:S01]  /*98270*/  IMAD.WIDE R4, R14, 0x2, R24 ;  /* 0x000000020e047825 */ /* 0x000fe200078e0218 */
[----:B------:R-:W-:-:S03]  /*98280*/  ISETP.LT.AND P1, PT, R58, UR4, !P2 ;  /* 0x000000043a007c0c */ /* 0x000fc6000d721270 */
[----:B------:R-:W-:-:S04]  /*98290*/  IMAD.WIDE R6, R14, 0x2, R26 ;  /* 0x000000020e067825 */ /* 0x000fc800078e021a */
[----:B-1----:R-:W-:Y:S01]  /*982a0*/  IMAD.WIDE R8, R14, 0x2, R44 ;  /* 0x000000020e087825 */ /* 0x002fe200078e022c */
[----:B---3--:R0:W-:Y:S01]  /*982b0*/  @P4 STG.E.U16 desc[UR48][R10.64], R60 ;  /* 0x0000003c0a004986 */ /* 0x0081e2000c101530 */
[----:B------:R-:W-:-:S03]  /*982c0*/  PRMT R15, R60, 0x7632, R15 ;  /* 0x000076323c0f7816 */ /* 0x000fc6000000000f */
[----:B0-----:R-:W3:Y:S01]  /*982d0*/  LDL.LU R60, [R1+0x510] ;  /* 0x00051000013c7983 */ /* 0x001ee20000300800 */
[----:B------:R-:W-:Y:S01]  /*982e0*/  ISETP.LT.AND P4, PT, R56, UR4, !P2 ;  /* 0x0000000438007c0c */ /* 0x000fe2000d781270 */
[----:B------:R-:W-:Y:S02]  /*982f0*/  IMAD.WIDE R10, R14, 0x2, R46 ;  /* 0x000000020e0a7825 */ /* 0x000fe400078e022e */
[----:B------:R-:W-:Y:S01]  /*98300*/  @P6 STG.E.U16 desc[UR48][R4.64], R15 ;  /* 0x0000000f04006986 */ /* 0x000fe2000c101530 */
[----:B------:R-:W-:-:S03]  /*98310*/  PRMT R16, R51, 0x7632, R16 ;  /* 0x0000763233107816 */ /* 0x000fc60000000010 */
[----:B------:R0:W-:Y:S06]  /*98320*/  @P5 STG.E.U16 desc[UR48][R6.64], R51 ;  /* 0x0000003306005986 */ /* 0x0001ec000c101530 */
[----:B------:R-:W-:Y:S04]  /*98330*/  @P4 STG.E.U16 desc[UR48][R8.64], R16 ;  /* 0x0000001008004986 */ /* 0x000fe8000c101530 */
[----:B0-----:R-:W3:Y:S01]  /*98340*/  LDL.LU R51, [R1+0x580] ;  /* 0x0005800001337983 */ /* 0x001ee20000300800 */
[----:B--2---:R-:W-:-:S03]  /*98350*/  PRMT R17, R57, 0x7632, R17 ;  /* 0x0000763239117816 */ /* 0x004fc60000000011 */
[----:B------:R0:W-:Y:S04]  /*98360*/  @P1 STG.E.U16 desc[UR48][R10.64], R57 ;  /* 0x000000390a001986 */ /* 0x0001e8000c101530 */
[----:B0-----:R-:W2:Y:S01]  /*98370*/  LDL.LU R57, [R1+0x570] ;  /* 0x0005700001397983 */ /* 0x001ea20000300800 */
[----:B------:R-:W-:Y:S01]  /*98380*/  ISETP.LT.AND P2, PT, R61, UR4, !P2 ;  /* 0x000000043d007c0c */ /* 0x000fe2000d741270 */
[----:B------:R-:W-:Y:S01]  /*98390*/  IMAD.WIDE R12, R14, 0x2, R48 ;  /* 0x000000020e0c7825 */ /* 0x000fe200078e0230 */
[----:B------:R-:W-:Y:S02]  /*983a0*/  ISETP.LT.AND P1, PT, R59, UR4, !P0 ;  /* 0x000000043b007c0c */ /* 0x000fe4000c721270 */
[----:B------:R-:W-:Y:S01]  /*983b0*/  ISETP.LT.AND P4, PT, R54, UR4, !P0 ;  /* 0x0000000436007c0c */ /* 0x000fe2000c781270 */
[----:B------:R-:W-:Y:S01]  /*983c0*/  VIADD R14, R14, UR5 ;  /* 0x000000050e0e7c36 */ /* 0x000fe20008000000 */
[----:B------:R-:W-:Y:S01]  /*983d0*/  ISETP.LT.AND P5, PT, R55, UR4, !P0 ;  /* 0x0000000437007c0c */ /* 0x000fe2000c7a1270 */
[----:B------:R-:W0:Y:S01]  /*983e0*/  LDCU UR5, c[0x0][0x3b8] ;  /* 0x00007700ff0577ac */ /* 0x000e220008000800 */
[----:B------:R-:W-:-:S05]  /*983f0*/  ISETP.LT.AND P6, PT, R53, UR4, !P0 ;  /* 0x0000000435007c0c */ /* 0x000fca000c7c1270 */
[----:B------:R1:W-:Y:S01]  /*98400*/  @P2 STG.E.U16 desc[UR48][R12.64], R17 ;  /* 0x000000110c002986 */ /* 0x0003e2000c101530 */
[----:B------:R-:W-:Y:S01]  /*98410*/  ISETP.LT.AND P2, PT, R50, UR4, !P0 ;  /* 0x0000000432007c0c */ /* 0x000fe2000c741270 */
[----:B------:R-:W-:-:S04]  /*98420*/  IMAD.WIDE R4, R14, 0x2, R2 ;  /* 0x000000020e047825 */ /* 0x000fc800078e0202 */
[----:B------:R-:W-:Y:S01]  /*98430*/  IMAD.WIDE R6, R14, 0x2, R20 ;  /* 0x000000020e067825 */ /* 0x000fe200078e0214 */
[----:B----4-:R-:W-:-:S03]  /*98440*/  PRMT R15, R18, 0x7632, R15 ;  /* 0x00007632120f7816 */ /* 0x010fc6000000000f */
[C---:B------:R-:W-:Y:S01]  /*98450*/  IMAD.WIDE R8, R14.reuse, 0x2, R22 ;  /* 0x000000020e087825 */ /* 0x040fe200078e0216 */
[----:B------:R-:W-:Y:S03]  /*98460*/  @P1 STG.E.U16 desc[UR48][R4.64], R18 ;  /* 0x0000001204001986 */ /* 0x000fe6000c101530 */
[C---:B------:R-:W-:Y:S01]  /*98470*/  IMAD.WIDE R10, R14.reuse, 0x2, R24 ;  /* 0x000000020e0a7825 */ /* 0x040fe200078e0218 */
[----:B------:R4:W-:Y:S03]  /*98480*/  @P2 STG.E.U16 desc[UR48][R6.64], R15 ;  /* 0x0000000f06002986 */ /* 0x0009e6000c101530 */
[----:B-1----:R-:W-:Y:S01]  /*98490*/  IMAD.WIDE R12, R14, 0x2, R26 ;  /* 0x000000020e0c7825 */ /* 0x002fe200078e021a */
[----:B------:R-:W-:Y:S01]  /*984a0*/  PRMT R16, R52, 0x7632, R16 ;  /* 0x0000763234107816 */ /* 0x000fe20000000010 */
[----:B------:R1:W-:Y:S04]  /*984b0*/  @P4 STG.E.U16 desc[UR48][R8.64], R52 ;  /* 0x0000003408004986 */ /* 0x0003e8000c101530 */
[----:B------:R-:W-:Y:S01]  /*984c0*/  @P5 STG.E.U16 desc[UR48][R10.64], R16 ;  /* 0x000000100a005986 */ /* 0x000fe2000c101530 */
[----:B------:R-:W-:-:S02]  /*984d0*/  ISETP.LT.AND P4, PT, R56, UR4, !P0 ;  /* 0x0000000438007c0c */ /* 0x000fc4000c781270 */
[----:B------:R-:W-:Y:S02]  /*984e0*/  ISETP.LT.AND P5, PT, R58, UR4, !P0 ;  /* 0x000000043a007c0c */ /* 0x000fe4000c7a1270 */
[----:B------:R-:W-:Y:S01]  /*984f0*/  ISETP.LT.AND P0, PT, R61, UR4, !P0 ;  /* 0x000000043d007c0c */ /* 0x000fe2000c701270 */
[----:B----4-:R-:W-:-:S04]  /*98500*/  IMAD.WIDE R6, R14, 0x2, R44 ;  /* 0x000000020e067825 */ /* 0x010fc800078e022c */
[----:B------:R-:W-:-:S04]  /*98510*/  IMAD.WIDE R4, R14, 0x2, R46 ;  /* 0x000000020e047825 */ /* 0x000fc800078e022e */
[----:B-1----:R-:W-:Y:S01]  /*98520*/  IMAD.WIDE R8, R14, 0x2, R48 ;  /* 0x000000020e087825 */ /* 0x002fe200078e0230 */
[----:B---3--:R1:W-:Y:S02]  /*98530*/  @P6 STG.E.U16 desc[UR48][R12.64], R60 ;  /* 0x0000003c0c006986 */ /* 0x0083e4000c101530 */
[----:B-1----:R-:W-:Y:S02]  /*98540*/  PRMT R13, R60, 0x7632, R13 ;  /* 0x000076323c0d7816 */ /* 0x002fe4000000000d */
[----:B------:R-:W3:Y:S01]  /*98550*/  LDL.LU R60, [R1+0x530] ;  /* 0x00053000013c7983 */ /* 0x000ee20000300800 */
[----:B------:R-:W-:-:S03]  /*98560*/  ISETP.LT.AND P6, PT, R59, UR4, !P3 ;  /* 0x000000043b007c0c */ /* 0x000fc6000dfc1270 */
[----:B------:R-:W4:Y:S01]  /*98570*/  LDL.LU R52, [R1+0x5a0] ;  /* 0x0005a00001347983 */ /* 0x000f220000300800 */
[----:B0-----:R-:W-:Y:S01]  /*98580*/  VIADD R12, R14, UR5 ;  /* 0x000000050e0c7c36 */ /* 0x001fe20008000000 */
[----:B------:R-:W-:Y:S01]  /*98590*/  ISETP.LT.AND P1, PT, R50, UR4, !P3 ;  /* 0x0000000432007c0c */ /* 0x000fe2000df21270 */
[----:B------:R-:W0:Y:S01]  /*985a0*/  LDCU UR5, c[0x0][0x3b8] ;  /* 0x00007700ff0577ac */ /* 0x000e220008000800 */
[----:B------:R-:W-:Y:S01]  /*985b0*/  @P4 STG.E.U16 desc[UR48][R6.64], R13 ;  /* 0x0000000d06004986 */ /* 0x000fe2000c101530 */
[----:B------:R-:W-:Y:S01]  /*985c0*/  PRMT R14, R51, 0x7632, R14 ;  /* 0x00007632330e7816 */ /* 0x000fe2000000000e */
[----:B------:R-:W-:Y:S02]  /*985d0*/  IMAD.WIDE R10, R12, 0x2, R2 ;  /* 0x000000020c0a7825 */ /* 0x000fe400078e0202 */
[----:B------:R1:W-:Y:S04]  /*985e0*/  @P5 STG.E.U16 desc[UR48][R4.64], R51 ;  /* 0x0000003304005986 */ /* 0x0003e8000c101530 */
[----:B------:R-:W-:Y:S04]  /*985f0*/  @P0 STG.E.U16 desc[UR48][R8.64], R14 ;  /* 0x0000000e08000986 */ /* 0x000fe8000c101530 */
[----:B-1----:R-:W4:Y:S04]  /*98600*/  LDL.LU R51, [R1+0x590] ;  /* 0x0005900001337983 */ /* 0x002f280000300800 */
[----:B--2---:R1:W-:Y:S01]  /*98610*/  @P6 STG.E.U16 desc[UR48][R10.64], R57 ;  /* 0x000000390a006986 */ /* 0x0043e2000c101530 */
[----:B------:R-:W-:-:S03]  /*98620*/  PRMT R7, R57, 0x7632, R7 ;  /* 0x0000763239077816 */ /* 0x000fc60000000007 */
[----:B-1----:R-:W2:Y:S01]  /*98630*/  LDL.LU R57, [R1+0x504] ;  /* 0x0005040001397983 */ /* 0x002ea20000300800 */
[----:B------:R-:W-:Y:S01]  /*98640*/  ISETP.LT.AND P4, PT, R54, UR4, !P3 ;  /* 0x0000000436007c0c */ /* 0x000fe2000df81270 */
[----:B------:R-:W-:-:S04]  /*98650*/  IMAD.WIDE R4, R12, 0x2, R20 ;  /* 0x000000020c047825 */ /* 0x000fc800078e0214 */
[----:B------:R-:W-:Y:S01]  /*98660*/  IMAD.WIDE R8, R12, 0x2, R22 ;  /* 0x000000020c087825 */ /* 0x000fe200078e0216 */
[----:B------:R1:W-:Y:S01]  /*98670*/  @P1 STG.E.U16 desc[UR48][R4.64], R7 ;  /* 0x0000000704001986 */ /* 0x0003e2000c101530 */
[----:B------:R-:W-:Y:S02]  /*98680*/  ISETP.LT.AND P5, PT, R55, UR4, !P3 ;  /* 0x0000000437007c0c */ /* 0x000fe4000dfa1270 */
[----:B------:R-:W-:Y:S01]  /*98690*/  ISETP.LT.AND P6, PT, R53, UR4, !P3 ;  /* 0x0000000435007c0c */ /* 0x000fe2000dfc1270 */
[C---:B------:R-:W-:Y:S02]  /*986a0*/  VIADD R6, R0.reuse, 0x5b ;  /* 0x0000005b00067836 */ /* 0x040fe40000000000 */
[----:B------:R-:W-:-:S03]  /*986b0*/  VIADD R15, R0, 0x5a ;  /* 0x0000005a000f7836 */ /* 0x000fc60000000000 */
[----:B------:R-:W-:Y:S01]  /*986c0*/  ISETP.GE.AND P0, PT, R6, UR53, PT ;  /* 0x0000003506007c0c */ /* 0x000fe2000bf06270 */
[----:B-1----:R-:W-:Y:S01]  /*986d0*/  IMAD.WIDE R4, R12, 0x2, R24 ;  /* 0x000000020c047825 */ /* 0x002fe200078e0218 */
[----:B------:R-:W-:-:S03]  /*986e0*/  ISETP.LT.AND P1, PT, R56, UR4, !P3 ;  /* 0x0000000438007c0c */ /* 0x000fc6000df21270 */
[----:B------:R-:W-:Y:S01]  /*986f0*/  IMAD.WIDE R6, R12, 0x2, R26 ;  /* 0x000000020c067825 */ /* 0x000fe200078e021a */
[----:B------:R-:W-:-:S03]  /*98700*/  ISETP.GE.AND P2, PT, R15, UR55, PT ;  /* 0x000000370f007c0c */ /* 0x000fc6000bf46270 */
[----:B0-----:R-:W-:Y:S01]  /*98710*/  VIADD R13, R12, UR5 ;  /* 0x000000050c0d7c36 */ /* 0x001fe20008000000 */
[----:B------:R-:W0:Y:S01]  /*98720*/  LDCU UR5, c[0x0][0x3b8] ;  /* 0x00007700ff0577ac */ /* 0x000e220008000800 */
[----:B---3--:R-:W-:Y:S01]  /*98730*/  PRMT R10, R60, 0x7632, R10 ;  /* 0x000076323c0a7816 */ /* 0x008fe2000000000a */
[----:B------:R1:W-:Y:S04]  /*98740*/  @P4 STG.E.U16 desc[UR48][R8.64], R60 ;  /* 0x0000003c08004986 */ /* 0x0003e8000c101530 */
[----:B-1----:R-:W3:Y:S01]  /*98750*/  LDL.LU R60, [R1+0x524] ;  /* 0x00052400013c7983 */ /* 0x002ee20000300800 */
[----:B----4-:R-:W-:-:S03]  /*98760*/  PRMT R11, R52, 0x7632, R11 ;  /* 0x00007632340b7816 */ /* 0x010fc6000000000b */
[----:B------:R-:W-:Y:S01]  /*98770*/  @P5 STG.E.U16 desc[UR48][R4.64], R10 ;  /* 0x0000000a04005986 */ /* 0x000fe2000c101530 */
[----:B------:R-:W-:-:S03]  /*98780*/  ISETP.LT.AND P4, PT, R58, UR4, !P3 ;  /* 0x000000043a007c0c */ /* 0x000fc6000df81270 */
[----:B------:R1:W-:Y:S01]  /*98790*/  @P6 STG.E.U16 desc[UR48][R6.64], R52 ;  /* 0x0000003406006986 */ /* 0x0003e2000c101530 */
[----:B------:R-:W-:Y:S02]  /*987a0*/  ISETP.LT.AND P5, PT, R61, UR4, !P3 ;  /* 0x000000043d007c0c */ /* 0x000fe4000dfa1270 */
[----:B------:R-:W-:Y:S01]  /*987b0*/  ISETP.LT.AND P3, PT, R59, UR4, !P2 ;  /* 0x000000043b007c0c */ /* 0x000fe2000d761270 */
[C---:B------:R-:W-:Y:S01]  /*987c0*/  IMAD.WIDE R8, R12.reuse, 0x2, R44 ;  /* 0x000000020c087825 */ /* 0x040fe200078e022c */
[----:B-1----:R-:W4:Y:S03]  /*987d0*/  LDL.LU R52, [R1+0x514] ;  /* 0x0005140001347983 */ /* 0x002f260000300800 */
[C---:B------:R-:W-:Y:S01]  /*987e0*/  IMAD.WIDE R4, R12.reuse, 0x2, R46 ;  /* 0x000000020c047825 */ /* 0x040fe200078e022e */
[----:B------:R1:W-:Y:S03]  /*987f0*/  @P1 STG.E.U16 desc[UR48][R8.64], R11 ;  /* 0x0000000b08001986 */ /* 0x0003e6000c101530 */
[----:B------:R-:W-:Y:S01]  /*98800*/  IMAD.WIDE R6, R12, 0x2, R48 ;  /* 0x000000020c067825 */ /* 0x000fe200078e0230 */
[----:B------:R-:W-:Y:S01]  /*98810*/  PRMT R12, R51, 0x7632, R12 ;  /* 0x00007632330c7816 */ /* 0x000fe2000000000c */
[----:B------:R-:W4:Y:S04]  /*98820*/  LDL.LU R18, [R1+0x584] ;  /* 0x0005840001127983 */ /* 0x000f280000300800 */
[----:B------:R-:W-:Y:S01]  /*98830*/  @P4 STG.E.U16 desc[UR48][R4.64], R51 ;  /* 0x0000003304004986 */ /* 0x000fe2000c101530 */
[----:B-1----:R-:W-:-:S03]  /*98840*/  IMAD.WIDE R8, R13, 0x2, R2 ;  /* 0x000000020d087825 */ /* 0x002fc600078e0202 */
[----:B------:R-:W-:Y:S01]  /*98850*/  @P5 STG.E.U16 desc[UR48][R6.64], R12 ;  /* 0x0000000c06005986 */ /* 0x000fe2000c101530 */
[----:B--2---:R-:W-:-:S03]  /*98860*/  PRMT R14, R57, 0x7632, R14 ;  /* 0x00007632390e7816 */ /* 0x004fc6000000000e */
[----:B------:R1:W-:Y:S04]  /*98870*/  @P3 STG.E.U16 desc[UR48][R8.64], R57 ;  /* 0x0000003908003986 */ /* 0x0003e8000c101530 */
[----:B-1----:R-:W2:Y:S01]  /*98880*/  LDL.LU R57, [R1+0x574] ;  /* 0x0005740001397983 */ /* 0x002ea20000300800 */
[----:B------:R-:W-:Y:S02]  /*98890*/  ISETP.LT.AND P6, PT, R50, UR4, !P2 ;  /* 0x0000000432007c0c */ /* 0x000fe4000d7c1270 */
[----:B------:R-:W-:Y:S01]  /*988a0*/  ISETP.LT.AND P1, PT, R54, UR4, !P2 ;  /* 0x0000000436007c0c */ /* 0x000fe2000d721270 */
[----:B------:R-:W-:-:S04]  /*988b0*/  IMAD.WIDE R10, R13, 0x2, R20 ;  /* 0x000000020d0a7825 */ /* 0x000fc800078e0214 */
[----:B------:R-:W-:-:S06]  /*988c0*/  IMAD.WIDE R4, R13, 0x2, R22 ;  /* 0x000000020d047825 */ /* 0x000fcc00078e0216 */
[----:B------:R-:W-:Y:S01]  /*988d0*/  @P6 STG.E.U16 desc[UR48][R10.64], R14 ;  /* 0x0000000e0a006986 */ /* 0x000fe2000c101530 */
[----:B------:R-:W-:Y:S02]  /*988e0*/  ISETP.LT.AND P5, PT, R55, UR4, !P2 ;  /* 0x0000000437007c0c */ /* 0x000fe4000d7a1270 */
[----:B------:R-:W-:Y:S01]  /*988f0*/  ISETP.LT.AND P4, PT, R53, UR4, !P2 ;  /* 0x0000000435007c0c */ /* 0x000fe2000d781270 */
[----:B------:R-:W-:Y:S02]  /*98900*/  VIADD R8, R0, 0x5c ;  /* 0x0000005c00087836 */ /* 0x000fe40000000000 */
[----:B------:R-:W-:Y:S01]  /*98910*/  IMAD.WIDE R6, R13, 0x2, R24 ;  /* 0x000000020d067825 */ /* 0x000fe200078e0218 */
[----:B------:R-:W-:Y:S02]  /*98920*/  ISETP.LT.AND P3, PT, R56, UR4, !P2 ;  /* 0x0000000438007c0c */ /* 0x000fe4000d761270 */
[----:B------:R-:W-:Y:S02]  /*98930*/  ISETP.LT.AND P6, PT, R58, UR4, !P2 ;  /* 0x000000043a007c0c */ /* 0x000fe4000d7c1270 */
[----:B------:R-:W-:Y:S01]  /*98940*/  ISETP.LT.AND P2, PT, R61, UR4, !P2 ;  /* 0x000000043d007c0c */ /* 0x000fe2000d741270 */
[----:B0-----:R-:W-:Y:S01]  /*98950*/  VIADD R12, R13, UR5 ;  /* 0x000000050d0c7c36 */ /* 0x001fe20008000000 */
[----:B------:R-:W0:Y:S01]  /*98960*/  LDCU UR5, c[0x0][0x3b8] ;  /* 0x00007700ff0577ac */ /* 0x000e220008000800 */
[----:B---3--:R-:W-:Y:S01]  /*98970*/  PRMT R9, R60, 0x7632, R9 ;  /* 0x000076323c097816 */ /* 0x008fe20000000009 */
[----:B------:R1:W-:Y:S04]  /*98980*/  @P1 STG.E.U16 desc[UR48][R4.64], R60 ;  /* 0x0000003c04001986 */ /* 0x0003e8000c101530 */
[----:B-1----:R-:W3:Y:S01]  /*98990*/  LDL.LU R60, [R1+0x534] ;  /* 0x00053400013c7983 */ /* 0x002ee20000300800 */
[----:B------:R-:W-:-:S03]  /*989a0*/  ISETP.GE.AND P1, PT, R8, UR51, PT ;  /* 0x0000003308007c0c */ /* 0x000fc6000bf26270 */
[----:B------:R1:W-:Y:S04]  /*989b0*/  @P5 STG.E.U16 desc[UR48][R6.64], R9 ;  /* 0x0000000906005986 */ /* 0x0003e8000c101530 */
[----:B------:R-:W3:Y:S01]  /*989c0*/  LDL.LU R51, [R1+0x5a4] ;  /* 0x0005a40001337983 */ /* 0x000ee20000300800 */
[----:B----4-:R-:W-:Y:S01]  /*989d0*/  PRMT R10, R52, 0x7632, R10 ;  /* 0x00007632340a7816 */ /* 0x010fe2000000000a */
[----:B-1----:R-:W-:Y:S01]  /*989e0*/  IMAD.WIDE R8, R13, 0x2, R26 ;  /* 0x000000020d087825 */ /* 0x002fe200078e021a */
[----:B------:R-:W-:-:S04]  /*989f0*/  ISETP.LT.AND P5, PT, R59, UR4, !P0 ;  /* 0x000000043b007c0c */ /* 0x000fc8000c7a1270 */
[----:B------:R1:W-:Y:S01]  /*98a00*/  @P4 STG.E.U16 desc[UR48][R8.64], R52 ;  /* 0x0000003408004986 */ /* 0x0003e2000c101530 */
[----:B------:R-:W-:-:S04]  /*98a10*/  IMAD.WIDE R4, R13, 0x2, R44 ;  /* 0x000000020d047825 */ /* 0x000fc800078e022c */
[C---:B------:R-:W-:Y:S01]  /*98a20*/  IMAD.WIDE R6, R13.reuse, 0x2, R46 ;  /* 0x000000020d067825 */ /* 0x040fe200078e022e */
[----:B-1----:R-:W4:Y:S04]  /*98a30*/  LDL.LU R52, [R1+0x594] ;  /* 0x0005940001347983 */ /* 0x002f280000300800 */
[----:B------:R1:W-:Y:S04]  /*98a40*/  @P3 STG.E.U16 desc[UR48][R4.64], R10 ;  /* 0x0000000a04003986 */ /* 0x0003e8000c101530 */
[----:B------:R0:W-:Y:S01]  /*98a50*/  @P6 STG.E.U16 desc[UR48][R6.64], R18 ;  /* 0x0000001206006986 */ /* 0x0001e2000c101530 */
[----:B-1----:R-:W-:Y:S01]  /*98a60*/  PRMT R10, R18, 0x7632, R10 ;  /* 0x00007632120a7816 */ /* 0x002fe2000000000a */
[----:B------:R-:W-:-:S04]  /*98a70*/  IMAD.WIDE R4, R13, 0x2, R48 ;  /* 0x000000020d047825 */ /* 0x000fc800078e0230 */
[----:B0-----:R-:W-:Y:S01]  /*98a80*/  IMAD.WIDE R6, R12, 0x2, R2 ;  /* 0x000000020c067825 */ /* 0x001fe200078e0202 */
[----:B------:R-:W-:Y:S01]  /*98a90*/  @P2 STG.E.U16 desc[UR48][R4.64], R10 ;  /* 0x0000000a04002986 */ /* 0x000fe2000c101530 */
[----:B--2---:R-:W-:-:S03]  /*98aa0*/  PRMT R11, R57, 0x7632, R11 ;  /* 0x00007632390b7816 */ /* 0x004fc6000000000b */
        /* <DEDUP_REMOVED lines=10> */
[----:B------:R-:W-:Y:S01]  /*98b50*/  IMAD.WIDE R6, R12, 0x2, R24 ;  /* 0x000000020c067825 */ /* 0x000fe200078e0218 */
[----:B------:R-:W-:-:S03]  /*98b60*/  ISETP.LT.AND P2, PT, R58, UR4, !P0 ;  /* 0x000000043a007c0c */ /* 0x000fc6000c741270 */
[----:B0-----:R-:W-:Y:S02]  /*98b70*/  VIADD R8, R0, 0x5d ;  /* 0x0000005d00087836 */ /* 0x001fe40000000000 */
[----:B------:R-:W-:Y:S01]  /*98b80*/  IMAD.WIDE R10, R12, 0x2, R48 ;  /* 0x000000020c0a7825 */ /* 0x000fe200078e0230 */
[----:B---3--:R-:W-:Y:S01]  /*98b90*/  PRMT R9, R60, 0x7632, R9 ;  /* 0x000076323c097816 */ /* 0x008fe20000000009 */
[----:B------:R0:W-:Y:S04]  /*98ba0*/  @P3 STG.E.U16 desc[UR48][R4.64], R60 ;  /* 0x0000003c04003986 */ /* 0x0001e8000c101530 */
[----:B0-----:R-:W3:Y:S01]  /*98bb0*/  LDL.LU R60, [R1+0x528] ;  /* 0x00052800013c7983 */ /* 0x001ee20000300800 */
[----:B------:R-:W-:-:S03]  /*98bc0*/  IMAD.WIDE R4, R12, 0x2, R26 ;  /* 0x000000020c047825 */ /* 0x000fc600078e021a */
[----:B------:R-:W3:Y:S01]  /*98bd0*/  LDL.LU R18, [R1+0x518] ;  /* 0x0005180001127983 */ /* 0x000ee20000300800 */
[----:B------:R-:W-:Y:S02]  /*98be0*/  ISETP.LT.AND P3, PT, R61, UR4, !P0 ;  /* 0x000000043d007c0c */ /* 0x000fe4000c761270 */
[----:B------:R-:W-:Y:S01]  /*98bf0*/  ISETP.GE.AND P0, PT, R8, UR47, PT ;  /* 0x0000002f08007c0c */ /* 0x000fe2000bf06270 */
[----:B------:R0:W-:Y:S01]  /*98c00*/  @P6 STG.E.U16 desc[UR48][R6.64], R9 ;  /* 0x0000000906006986 */ /* 0x0001e2000c101530 */
[----:B------:R-:W-:-:S03]  /*98c10*/  PRMT R13, R51, 0x7632, R13 ;  /* 0x00007632330d7816 */ /* 0x000fc6000000000d */
[----:B------:R1:W-:Y:S01]  /*98c20*/  @P5 STG.E.U16 desc[UR48][R4.64], R51 ;  /* 0x0000003304005986 */ /* 0x0003e2000c101530 */
[----:B0-----:R-:W-:-:S04]  /*98c30*/  IMAD.WIDE R6, R12, 0x2, R44 ;  /* 0x000000020c067825 */ /* 0x001fc800078e022c */
[----:B------:R-:W-:Y:S01]  /*98c40*/  IMAD.WIDE R8, R12, 0x2, R46 ;  /* 0x000000020c087825 */ /* 0x000fe200078e022e */
[----:B-1----:R-:W3:Y:S01]  /*98c50*/  LDL.LU R51, [R1+0x588] ;  /* 0x0005880001337983 */ /* 0x002ee20000300800 */
[----:B----4-:R-:W-:-:S03]  /*98c60*/  PRMT R14, R52, 0x7632, R14 ;  /* 0x00007632340e7816 */ /* 0x010fc6000000000e */
[----:B------:R-:W-:Y:S04]  /*98c70*/  @P4 STG.E.U16 desc[UR48][R6.64], R13 ;  /* 0x0000000d06004986 */ /* 0x000fe8000c101530 */
[----:B------:R0:W-:Y:S01]  /*98c80*/  @P2 STG.E.U16 desc[UR48][R8.64], R52 ;  /* 0x0000003408002986 */ /* 0x0001e2000c101530 */
[----:B------:R-:W-:-:S03]  /*98c90*/  ISETP.LT.AND P4, PT, R59, UR4, !P1 ;  /* 0x000000043b007c0c */ /* 0x000fc6000cf81270 */
[----:B------:R1:W-:Y:S04]  /*98ca0*/  @P3 STG.E.U16 desc[UR48][R10.64], R14 ;  /* 0x0000000e0a003986 */ /* 0x0003e8000c101530 */
[----:B0-----:R-:W4:Y:S01]  /*98cb0*/  LDL.LU R52, [R1+0x578] ;  /* 0x0005780001347983 */ /* 0x001f220000300800 */
[----:B-1----:R-:W-:Y:S01]  /*98cc0*/  VIADD R10, R12, UR5 ;  /* 0x000000050c0a7c36 */ /* 0x002fe20008000000 */
[----:B--2---:R-:W-:-:S03]  /*98cd0*/  PRMT R11, R57, 0x7632, R11 ;  /* 0x00007632390b7816 */ /* 0x004fc6000000000b */
[----:B------:R-:W-:Y:S01]  /*98ce0*/  IMAD.WIDE R8, R10, 0x2, R2 ;  /* 0x000000020a087825 */ /* 0x000fe200078e0202 */
[----:B------:R-:W-:Y:S01]  /*98cf0*/  ISETP.LT.AND P5, PT, R50, UR4, !P1 ;  /* 0x0000000432007c0c */ /* 0x000fe2000cfa1270 */
[----:B------:R-:W0:Y:S03]  /*98d00*/  LDCU UR5, c[0x0][0x3b8] ;  /* 0x00007700ff0577ac */ /* 0x000e260008000800 */
[----:B------:R1:W-:Y:S04]  /*98d10*/  @P4 STG.E.U16 desc[UR48][R8.64], R57 ;  /* 0x0000003908004986 */ /* 0x0003e8000c101530 */
[----:B-1----:R-:W2:Y:S01]  /*98d20*/  LDL.LU R57, [R1+0x538] ;  /* 0x0005380001397983 */ /* 0x002ea20000300800 */
[----:B------:R-:W-:Y:S01]  /*98d30*/  ISETP.LT.AND P6, PT, R54, UR4, !P1 ;  /* 0x0000000436007c0c */ /* 0x000fe2000cfc1270 */
[----:B------:R-:W-:-:S02]  /*98d40*/  VIADD R4, R0, 0x5e ;  /* 0x0000005e00047836 */ /* 0x000fc40000000000 */
[----:B------:R-:W-:-:S03]  /*98d50*/  IMAD.WIDE R6, R10, 0x2, R22 ;  /* 0x000000020a067825 */ /* 0x000fc600078e0216 */
[----:B------:R-:W-:Y:S01]  /*98d60*/  ISETP.GE.AND P2, PT, R4, UR45, PT ;  /* 0x0000002d04007c0c */ /* 0x000fe2000bf46270 */
[----:B------:R-:W-:-:S05]  /*98d70*/  IMAD.WIDE R4, R10, 0x2, R20 ;  /* 0x000000020a047825 */ /* 0x000fca00078e0214 */
[----:B------:R1:W-:Y:S01]  /*98d80*/  @P5 STG.E.U16 desc[UR48][R4.64], R11 ;  /* 0x0000000b04005986 */ /* 0x0003e2000c101530 */
[----:B------:R-:W-:Y:S01]  /*98d90*/  ISETP.LT.AND P3, PT, R55, UR4, !P1 ;  /* 0x0000000437007c0c */ /* 0x000fe2000cf61270 */
[----:B------:R-:W-:Y:S01]  /*98da0*/  IMAD.WIDE R8, R10, 0x2, R24 ;  /* 0x000000020a087825 */ /* 0x000fe200078e0218 */
[----:B------:R-:W-:Y:S02]  /*98db0*/  ISETP.LT.AND P5, PT, R53, UR4, !P1 ;  /* 0x0000000435007c0c */ /* 0x000fe4000cfa1270 */
[----:B------:R-:W-:Y:S01]  /*98dc0*/  ISETP.LT.AND P4, PT, R56, UR4, !P1 ;  /* 0x0000000438007c0c */ /* 0x000fe2000cf81270 */
[----:B-1----:R-:W-:Y:S01]  /*98dd0*/  IMAD.WIDE R4, R10, 0x2, R26 ;  /* 0x000000020a047825 */ /* 0x002fe200078e021a */
[----:B---3--:R-:W-:Y:S01]  /*98de0*/  PRMT R12, R60, 0x7632, R12 ;  /* 0x000076323c0c7816 */ /* 0x008fe2000000000c */
[----:B------:R1:W-:Y:S04]  /*98df0*/  @P6 STG.E.U16 desc[UR48][R6.64], R60 ;  /* 0x0000003c06006986 */ /* 0x0003e8000c101530 */
[----:B-1----:R-:W3:Y:S04]  /*98e00*/  LDL.LU R60, [R1+0x5a8] ;  /* 0x0005a800013c7983 */ /* 0x002ee80000300800 */
[----:B------:R1:W-:Y:S01]  /*98e10*/  @P3 STG.E.U16 desc[UR48][R8.64], R12 ;  /* 0x0000000c08003986 */ /* 0x0003e2000c101530 */
[----:B------:R-:W-:-:S02]  /*98e20*/  ISETP.LT.AND P3, PT, R58, UR4, !P1 ;  /* 0x000000043a007c0c */ /* 0x000fc4000cf61270 */
[----:B------:R-:W-:Y:S01]  /*98e30*/  ISETP.LT.AND P1, PT, R61, UR4, !P1 ;  /* 0x000000043d007c0c */ /* 0x000fe2000cf21270 */
[----:B------:R-:W-:Y:S01]  /*98e40*/  IMAD.WIDE R6, R10, 0x2, R44 ;  /* 0x000000020a067825 */ /* 0x000fe200078e022c */
[----:B------:R-:W-:Y:S02]  /*98e50*/  ISETP.LT.AND P6, PT, R59, UR4, !P0 ;  /* 0x000000043b007c0c */ /* 0x000fe4000c7c1270 */
[----:B------:R-:W-:Y:S01]  /*98e60*/  PRMT R14, R18, 0x7632, R14 ;  /* 0x00007632120e7816 */ /* 0x000fe2000000000e */
[----:B------:R0:W-:Y:S01]  /*98e70*/  @P5 STG.E.U16 desc[UR48][R4.64], R18 ;  /* 0x0000001204005986 */ /* 0x0001e2000c101530 */
[----:B-1----:R-:W-:-:S03]  /*98e80*/  IMAD.WIDE R8, R10, 0x2, R46 ;  /* 0x000000020a087825 */ /* 0x002fc600078e022e */
[----:B------:R-:W-:Y:S01]  /*98e90*/  @P4 STG.E.U16 desc[UR48][R6.64], R14 ;  /* 0x0000000e06004986 */ /* 0x000fe2000c101530 */
[C---:B0-----:R-:W-:Y:S01]  /*98ea0*/  VIADD R12, R10.reuse, UR5 ;  /* 0x000000050a0c7c36 */ /* 0x041fe20008000000 */
[----:B------:R-:W-:Y:S01]  /*98eb0*/  PRMT R13, R51, 0x7632, R13 ;  /* 0x00007632330d7816 */ /* 0x000fe2000000000d */
[----:B------:R-:W-:Y:S01]  /*98ec0*/  IMAD.WIDE R10, R10, 0x2, R48 ;  /* 0x000000020a0a7825 */ /* 0x000fe200078e0230 */
[----:B------:R0:W-:Y:S01]  /*98ed0*/  @P3 STG.E.U16 desc[UR48][R8.64], R51 ;  /* 0x0000003308003986 */ /* 0x0001e2000c101530 */
[----:B------:R-:W-:Y:S01]  /*98ee0*/  ISETP.LT.AND P4, PT, R50, UR4, !P0 ;  /* 0x0000000432007c0c */ /* 0x000fe2000c781270 */
[----:B------:R-:W1:Y:S01]  /*98ef0*/  LDCU UR5, c[0x0][0x3b8] ;  /* 0x00007700ff0577ac */ /* 0x000e620008000800 */
[----:B------:R-:W-:Y:S01]  /*98f00*/  IMAD.WIDE R4, R12, 0x2, R2 ;  /* 0x000000020c047825 */ /* 0x000fe200078e0202 */
[----:B------:R4:W-:Y:S04]  /*98f10*/  @P1 STG.E.U16 desc[UR48][R10.64], R13 ;  /* 0x0000000d0a001986 */ /* 0x0009e8000c101530 */
[----:B0-----:R-:W3:Y:S04]  /*98f20*/  LDL.LU R51, [R1+0x598] ;  /* 0x0005980001337983 */ /* 0x001ee80000300800 */
[----:B----4-:R0:W-:Y:S01]  /*98f30*/  @P6 STG.E.U16 desc[UR48][R4.64], R52 ;  /* 0x0000003404006986 */ /* 0x0101e2000c101530 */
[----:B------:R-:W-:-:S02]  /*98f40*/  PRMT R11, R52, 0x7632, R11 ;  /* 0x00007632340b7816 */ /* 0x000fc4000000000b */
[----:B------:R-:W-:Y:S01]  /*98f50*/  ISETP.LT.AND P5, PT, R54, UR4, !P0 ;  /* 0x0000000436007c0c */ /* 0x000fe2000c7a1270 */
[----:B0-----:R-:W4:Y:S01]  /*98f60*/  LDL.LU R52, [R1+0x50c] ;  /* 0x00050c0001347983 */ /* 0x001f220000300800 */
[----:B------:R-:W-:-:S04]  /*98f70*/  IMAD.WIDE R4, R12, 0x2, R20 ;  /* 0x000000020c047825 */ /* 0x000fc800078e0214 */
[----:B------:R-:W-:Y:S01]  /*98f80*/  IMAD.WIDE R6, R12, 0x2, R22 ;  /* 0x000000020c067825 */ /* 0x000fe200078e0216 */
[----:B------:R-:W-:Y:S01]  /*98f90*/  @P4 STG.E.U16 desc[UR48][R4.64], R11 ;  /* 0x0000000b04004986 */ /* 0x000fe2000c101530 */
[----:B--2---:R-:W-:-:S05]  /*98fa0*/  PRMT R10, R57, 0x7632, R10 ;  /* 0x00007632390a7816 */ /* 0x004fca000000000a */
        /* <DEDUP_REMOVED lines=9> */
[----:B------:R-:W-:Y:S01]  /*99040*/  VIADD R13, R0, 0x5f ;  /* 0x0000005f000d7836 */ /* 0x000fe20000000000 */
[----:B------:R-:W-:Y:S01]  /*99050*/  ISETP.LT.AND P0, PT, R61, UR4, !P0 ;  /* 0x000000043d007c0c */ /* 0x000fe2000c701270 */
[C---:B------:R-:W-:Y:S01]  /*99060*/  IMAD.WIDE R6, R12.reuse, 0x2, R44 ;  /* 0x000000020c067825 */ /* 0x040fe200078e022c */
[----:B------:R-:W-:Y:S02]  /*99070*/  ISETP.LT.AND P6, PT, R59, UR4, !P2 ;  /* 0x000000043b007c0c */ /* 0x000fe4000d7c1270 */
[----:B------:R-:W-:Y:S01]  /*99080*/  ISETP.GE.AND P3, PT, R13, UR43, PT ;  /* 0x0000002b0d007c0c */ /* 0x000fe2000bf66270 */
[C---:B-1----:R-:W-:Y:S01]  /*99090*/  VIADD R13, R12.reuse, UR5 ;  /* 0x000000050c0d7c36 */ /* 0x042fe20008000000 */
[----:B------:R-:W1:Y:S01]  /*990a0*/  LDCU UR5, c[0x0][0x3b8] ;  /* 0x00007700ff0577ac */ /* 0x000e620008000800 */
[----:B0-----:R-:W-:-:S04]  /*990b0*/  IMAD.WIDE R8, R12, 0x2, R48 ;  /* 0x000000020c087825 */ /* 0x001fc800078e0230 */
[----:B------:R-:W-:Y:S01]  /*990c0*/  IMAD.WIDE R10, R13, 0x2, R2 ;  /* 0x000000020d0a7825 */ /* 0x000fe200078e0202 */
[----:B---3--:R0:W-:Y:S01]  /*990d0*/  @P1 STG.E.U16 desc[UR48][R4.64], R60 ;  /* 0x0000003c04001986 */ /* 0x0081e2000c101530 */
[----:B------:R-:W-:-:S03]  /*990e0*/  PRMT R14, R60, 0x7632, R14 ;  /* 0x000076323c0e7816 */ /* 0x000fc6000000000e */
[----:B0-----:R-:W3:Y:S01]  /*990f0*/  LDL.LU R60, [R1+0x51c] ;  /* 0x00051c00013c7983 */ /* 0x001ee20000300800 */
[----:B------:R-:W-:-:S03]  /*99100*/  IMAD.WIDE R4, R12, 0x2, R46 ;  /* 0x000000020c047825 */ /* 0x000fc600078e022e */
[----:B------:R-:W3:Y:S04]  /*99110*/  LDL.LU R18, [R1+0x58c] ;  /* 0x00058c0001127983 */ /* 0x000ee80000300800 */
[----:B------:R-:W-:Y:S01]  /*99120*/  @P4 STG.E.U16 desc[UR48][R6.64], R14 ;  /* 0x0000000e06004986 */ /* 0x000fe2000c101530 */
[----:B------:R-:W-:Y:S02]  /*99130*/  ISETP.LT.AND P1, PT, R50, UR4, !P2 ;  /* 0x0000000432007c0c */ /* 0x000fe4000d721270 */
[----:B------:R-:W-:Y:S02]  /*99140*/  ISETP.LT.AND P4, PT, R54, UR4, !P2 ;  /* 0x0000000436007c0c */ /* 0x000fe4000d781270 */
[----:B------:R-:W-:Y:S01]  /*99150*/  PRMT R12, R51, 0x7632, R12 ;  /* 0x00007632330c7816 */ /* 0x000fe2000000000c */
[----:B------:R0:W-:Y:S04]  /*99160*/  @P5 STG.E.U16 desc[UR48][R4.64], R51 ;  /* 0x0000003304005986 */ /* 0x0001e8000c101530 */
[----:B------:R-:W-:Y:S04]  /*99170*/  @P0 STG.E.U16 desc[UR48][R8.64], R12 ;  /* 0x0000000c08000986 */ /* 0x000fe8000c101530 */
[----:B0-----:R-:W3:Y:S01]  /*99180*/  LDL.LU R51, [R1+0x57c] ;  /* 0x00057c0001337983 */ /* 0x001ee20000300800 */
[----:B----4-:R-:W-:-:S03]  /*99190*/  PRMT R6, R52, 0x7632, R6 ;  /* 0x0000763234067816 */ /* 0x010fc60000000006 */
[----:B------:R0:W-:Y:S01]  /*991a0*/  @P6 STG.E.U16 desc[UR48][R10.64], R52 ;  /* 0x000000340a006986 */ /* 0x0001e2000c101530 */
[----:B------:R-:W-:-:S03]  /*991b0*/  IMAD.WIDE R4, R13, 0x2, R20 ;  /* 0x000000020d047825 */ /* 0x000fc600078e0214 */
        /* <DEDUP_REMOVED lines=8> */
[----:B------:R-:W-:Y:S02]  /*99240*/  VIADD R7, R0, 0x60 ;  /* 0x0000006000077836 */ /* 0x000fe40000000000 */
[----:B------:R-:W-:-:S03]  /*99250*/  IMAD.WIDE R4, R13, 0x2, R24 ;  /* 0x000000020d047825 */ /* 0x000fc600078e0218 */
[----:B------:R-:W-:Y:S01]  /*99260*/  ISETP.GE.AND P1, PT, R7, UR41, PT ;  /* 0x0000002907007c0c */ /* 0x000fe2000bf26270 */
[----:B------:R-:W-:-:S04]  /*99270*/  IMAD.WIDE R6, R13, 0x2, R26 ;  /* 0x000000020d067825 */ /* 0x000fc800078e021a */
[----:B------:R0:W-:Y:S01]  /*99280*/  @P5 STG.E.U16 desc[UR48][R4.64], R10 ;  /* 0x0000000a04005986 */ /* 0x0001e2000c101530 */
[----:B------:R-:W-:Y:S01]  /*99290*/  ISETP.LT.AND P0, PT, R56, UR4, !P2 ;  /* 0x0000000438007c0c */ /* 0x000fe2000d701270 */
[----:B------:R-:W-:Y:S01]  /*992a0*/  IMAD.WIDE R8, R13, 0x2, R44 ;  /* 0x000000020d087825 */ /* 0x000fe200078e022c */
[----:B------:R-:W-:Y:S02]  /*992b0*/  ISETP.LT.AND P4, PT, R58, UR4, !P2 ;  /* 0x000000043a007c0c */ /* 0x000fe4000d781270 */
[----:B------:R-:W-:Y:S02]  /*992c0*/  ISETP.LT.AND P2, PT, R61, UR4, !P2 ;  /* 0x000000043d007c0c */ /* 0x000fe4000d741270 */
[----:B------:R-:W-:Y:S01]  /*992d0*/  ISETP.LT.AND P5, PT, R59, UR4, !P3 ;  /* 0x000000043b007c0c */ /* 0x000fe2000dfa1270 */
[C---:B-1----:R-:W-:Y:S01]  /*992e0*/  VIADD R12, R13.reuse, UR5 ;  /* 0x000000050d0c7c36 */ /* 0x042fe20008000000 */
[----:B------:R-:W1:Y:S01]  /*992f0*/  LDCU UR5, c[0x0][0x3b8] ;  /* 0x00007700ff0577ac */ /* 0x000e620008000800 */
[----:B0-----:R-:W-:Y:S01]  /*99300*/  IMAD.WIDE R4, R13, 0x2, R46 ;  /* 0x000000020d047825 */ /* 0x001fe200078e022e */
[----:B---3--:R-:W-:Y:S01]  /*99310*/  PRMT R11, R60, 0x7632, R11 ;  /* 0x000076323c0b7816 */ /* 0x008fe2000000000b */
[----:B------:R0:W-:Y:S04]  /*99320*/  @P6 STG.E.U16 desc[UR48][R6.64], R60 ;  /* 0x0000003c06006986 */ /* 0x0001e8000c101530 */
[----:B0-----:R-:W3:Y:S01]  /*99330*/  LDL.LU R60, [R1+0x59c] ;  /* 0x00059c00013c7983 */ /* 0x001ee20000300800 */
[----:B------:R-:W-:-:S03]  /*99340*/  ISETP.LT.AND P6, PT, R50, UR4, !P3 ;  /* 0x0000000432007c0c */ /* 0x000fc6000dfc1270 */
[----:B------:R0:W-:Y:S01]  /*99350*/  @P0 STG.E.U16 desc[UR48][R8.64], R11 ;  /* 0x0000000b08000986 */ /* 0x0001e2000c101530 */
[----:B------:R-:W-:Y:S01]  /*99360*/  ISETP.LT.AND P0, PT, R54, UR4, !P3 ;  /* 0x0000000436007c0c */ /* 0x000fe2000df01270 */
[----:B------:R-:W-:Y:S01]  /*99370*/  IMAD.WIDE R6, R13, 0x2, R48 ;  /* 0x000000020d067825 */ /* 0x000fe200078e0230 */
[----:B------:R-:W-:Y:S01]  /*99380*/  PRMT R14, R18, 0x7632, R14 ;  /* 0x00007632120e7816 */ /* 0x000fe2000000000e */
[----:B------:R1:W-:Y:S04]  /*99390*/  @P4 STG.E.U16 desc[UR48][R4.64], R18 ;  /* 0x0000001204004986 */ /* 0x0003e8000c101530 */
[----:B------:R-:W-:Y:S01]  /*993a0*/  @P2 STG.E.U16 desc[UR48][R6.64], R14 ;  /* 0x0000000e06002986 */ /* 0x000fe2000c101530 */
[----:B0-----:R-:W-:-:S04]  /*993b0*/  IMAD.WIDE R8, R12, 0x2, R2 ;  /* 0x000000020c087825 */ /* 0x001fc800078e0202 */
[----:B------:R-:W-:Y:S01]  /*993c0*/  IMAD.WIDE R10, R12, 0x2, R20 ;  /* 0x000000020c0a7825 */ /* 0x000fe200078e0214 */
[----:B------:R-:W-:-:S03]  /*993d0*/  PRMT R13, R51, 0x7632, R13 ;  /* 0x00007632330d7816 */ /* 0x000fc6000000000d */
[----:B-1----:R-:W-:Y:S01]  /*993e0*/  IMAD.WIDE R4, R12, 0x2, R22 ;  /* 0x000000020c047825 */ /* 0x002fe200078e0216 */
[----:B------:R0:W-:Y:S04]  /*993f0*/  @P5 STG.E.U16 desc[UR48][R8.64], R51 ;  /* 0x0000003308005986 */ /* 0x0001e8000c101530 */
[----:B------:R4:W-:Y:S01]  /*99400*/  @P6 STG.E.U16 desc[UR48][R10.64], R13 ;  /* 0x0000000d0a006986 */ /* 0x0009e2000c101530 */
[----:B------:R-:W-:-:S03]  /*99410*/  ISETP.LT.AND P2, PT, R55, UR4, !P3 ;  /* 0x0000000437007c0c */ /* 0x000fc6000df41270 */
[----:B0-----:R-:W3:Y:S01]  /*99420*/  LDL.LU R51, [R1+0x5d0] ;  /* 0x0005d00001337983 */ /* 0x001ee20000300800 */
[----:B----4-:R-:W-:-:S03]  /*99430*/  PRMT R10, R52, 0x7632, R10 ;  /* 0x00007632340a7816 */ /* 0x010fc6000000000a */
[----:B------:R0:W-:Y:S01]  /*99440*/  @P0 STG.E.U16 desc[UR48][R4.64], R52 ;  /* 0x0000003404000986 */ /* 0x0001e2000c101530 */
[----:B------:R-:W-:Y:S01]  /*99450*/  ISETP.LT.AND P4, PT, R53, UR4, !P3 ;  /* 0x0000000435007c0c */ /* 0x000fe2000df81270 */
[C---:B------:R-:W-:Y:S02]  /*99460*/  IMAD.WIDE R8, R12.reuse, 0x2, R24 ;  /* 0x000000020c087825 */ /* 0x040fe400078e0218 */
[----:B0-----:R-:W4:Y:S02]  /*99470*/  LDL.LU R52, [R1+0x5c0] ;  /* 0x0005c00001347983 */ /* 0x001f240000300800 */
[----:B------:R-:W-:Y:S02]  /*99480*/  IMAD.WIDE R6, R12, 0x2, R26 ;  /* 0x000000020c067825 */ /* 0x000fe400078e021a */
[----:B------:R-:W4:Y:S04]  /*99490*/  LDL.LU R18, [R1+0x5e0] ;  /* 0x0005e00001127983 */ /* 0x000f280000300800 */
[----:B------:R-:W-:Y:S01]  /*994a0*/  @P2 STG.E.U16 desc[UR48][R8.64], R10 ;  /* 0x0000000a08002986 */ /* 0x000fe2000c101530 */
[----:B--2---:R-:W-:-:S03]  /*994b0*/  PRMT R11, R57, 0x7632, R11 ;  /* 0x00007632390b7816 */ /* 0x004fc6000000000b */
[----:B------:R0:W-:Y:S04]  /*994c0*/  @P4 STG.E.U16 desc[UR48][R6.64], R57 ;  /* 0x0000003906004986 */ /* 0x0001e8000c101530 */
[----:B0-----:R-:W2:Y:S01]  /*994d0*/  LDL.LU R57, [R1+0x600] ;  /* 0x0006000001397983 */ /* 0x001ea20000300800 */
[----:B------:R-:W-:Y:S01]  /*994e0*/  ISETP.LT.AND P5, PT, R56, UR4, !P3 ;  /* 0x0000000438007c0c */ /* 0x000fe2000dfa1270 */
[----:B------:R-:W-:Y:S01]  /*994f0*/  VIADD R4, R0, 0x61 ;  /* 0x0000006100047836 */ /* 0x000fe20000000000 */
[----:B------:R-:W-:Y:S01]  /*99500*/  ISETP.LT.AND P6, PT, R58, UR4, !P3 ;  /* 0x000000043a007c0c */ /* 0x000fe2000dfc1270 */
[----:B------:R-:W-:-:S03]  /*99510*/  IMAD.WIDE R8, R12, 0x2, R46 ;  /* 0x000000020c087825 */ /* 0x000fc600078e022e */
[----:B------:R-:W-:Y:S01]  /*99520*/  ISETP.GE.AND P0, PT, R4, UR39, PT ;  /* 0x0000002704007c0c */ /* 0x000fe2000bf06270 */
[----:B------:R-:W-:-:S06]  /*99530*/  IMAD.WIDE R4, R12, 0x2, R44 ;  /* 0x000000020c047825 */ /* 0x000fcc00078e022c */
[----:B------:R0:W-:Y:S01]  /*99540*/  @P5 STG.E.U16 desc[UR48][R4.64], R11 ;  /* 0x0000000b04005986 */ /* 0x0001e2000c101530 */
[----:B------:R-:W-:Y:S02]  /*99550*/  ISETP.LT.AND P2, PT, R61, UR4, !P3 ;  /* 0x000000043d007c0c */ /* 0x000fe4000df41270 */
[----:B------:R-:W-:Y:S01]  /*99560*/  ISETP.LT.AND P3, PT, R59, UR4, !P1 ;  /* 0x000000043b007c0c */ /* 0x000fe2000cf61270 */
[----:B------:R-:W-:Y:S01]  /*99570*/  VIADD R13, R12, UR5 ;  /* 0x000000050c0d7c36 */ /* 0x000fe20008000000 */
[----:B------:R-:W-:Y:S01]  /*99580*/  ISETP.LT.AND P4, PT, R50, UR4, !P1 ;  /* 0x0000000432007c0c */ /* 0x000fe2000cf81270 */
[----:B------:R-:W-:Y:S01]  /*99590*/  VIADD R7, R0, 0x62 ;  /* 0x0000006200077836 */ /* 0x000fe20000000000 */
[----:B------:R-:W-:Y:S01]  /*995a0*/  ISETP.LT.AND P5, PT, R54, UR4, !P1 ;  /* 0x0000000436007c0c */ /* 0x000fe2000cfa1270 */
[----:B------:R-:W1:Y:S01]  /*995b0*/  LDCU UR5, c[0x0][0x3b8] ;  /* 0x00007700ff0577ac */ /* 0x000e620008000800 */
[----:B0-----:R-:W-:-:S04]  /*995c0*/  IMAD.WIDE R4, R12, 0x2, R48 ;  /* 0x000000020c047825 */ /* 0x001fc800078e0230 */
[----:B------:R-:W-:Y:S01]  /*995d0*/  IMAD.WIDE R10, R13, 0x2, R24 ;  /* 0x000000020d0a7825 */ /* 0x000fe200078e0218 */
[----:B---3--:R-:W-:Y:S01]  /*995e0*/  PRMT R6, R60, 0x7632, R6 ;  /* 0x000076323c067816 */ /* 0x008fe20000000006 */
[----:B------:R0:W-:Y:S04]  /*995f0*/  @P6 STG.E.U16 desc[UR48][R8.64], R60 ;  /* 0x0000003c08006986 */ /* 0x0001e8000c101530 */
[----:B0-----:R-:W3:Y:S01]  /*99600*/  LDL.LU R60, [R1+0x5f0] ;  /* 0x0005f000013c7983 */ /* 0x001ee20000300800 */
[----:B------:R-:W-:-:S03]  /*99610*/  ISETP.LT.AND P6, PT, R55, UR4, !P1 ;  /* 0x0000000437007c0c */ /* 0x000fc6000cfc1270 */
[----:B------:R0:W-:Y:S01]  /*99620*/  @P2 STG.E.U16 desc[UR48][R4.64], R6 ;  /* 0x0000000604002986 */ /* 0x0001e2000c101530 */
[----:B------:R-:W-:Y:S01]  /*99630*/  ISETP.GE.AND P2, PT, R7, UR37, PT ;  /* 0x0000002507007c0c */ /* 0x000fe2000bf46270 */
[----:B------:R-:W-:-:S04]  /*99640*/  IMAD.WIDE R8, R13, 0x2, R22 ;  /* 0x000000020d087825 */ /* 0x000fc800078e0216 */
[----:B0-----:R-:W-:-:S04]  /*99650*/  IMAD.WIDE R4, R13, 0x2, R2 ;  /* 0x000000020d047825 */ /* 0x001fc800078e0202 */
[----:B------:R-:W-:Y:S01]  /*99660*/  IMAD.WIDE R6, R13, 0x2, R20 ;  /* 0x000000020d067825 */ /* 0x000fe200078e0214 */
[----:B------:R-:W-:Y:S01]  /*99670*/  PRMT R12, R51, 0x7632, R12 ;  /* 0x00007632330c7816 */ /* 0x000fe2000000000c */
[----:B------:R0:W-:Y:S01]  /*99680*/  @P3 STG.E.U16 desc[UR48][R4.64], R51 ;  /* 0x0000003304003986 */ /* 0x0001e2000c101530 */
[----:B------:R-:W-:-:S03]  /*99690*/  ISETP.LT.AND P3, PT, R53, UR4, !P1 ;  /* 0x0000000435007c0c */ /* 0x000fc6000cf61270 */
[----:B------:R1:W-:Y:S01]  /*996a0*/  @P4 STG.E.U16 desc[UR48][R6.64], R12 ;  /* 0x0000000c06004986 */ /* 0x0003e2000c101530 */
[----:B------:R-:W-:-:S03]  /*996b0*/  ISETP.LT.AND P4, PT, R58, UR4, !P1 ;  /* 0x000000043a007c0c */ /* 0x000fc6000cf81270 */
[----:B0-----:R-:W3:Y:S01]  /*996c0*/  LDL.LU R51, [R1+0x630] ;  /* 0x0006300001337983 */ /* 0x001ee20000300800 */
[----:B----4-:R-:W-:-:S03]  /*996d0*/  PRMT R14, R52, 0x7632, R14 ;  /* 0x00007632340e7816 */ /* 0x010fc6000000000e */
[----:B------:R0:W-:Y:S01]  /*996e0*/  @P5 STG.E.U16 desc[UR48][R8.64], R52 ;  /* 0x0000003408005986 */ /* 0x0001e2000c101530 */
[----:B------:R-:W-:-:S03]  /*996f0*/  ISETP.LT.AND P5, PT, R56, UR4, !P1 ;  /* 0x0000000438007c0c */ /* 0x000fc6000cfa1270 */
[----:B------:R4:W-:Y:S01]  /*99700*/  @P6 STG.E.U16 desc[UR48][R10.64], R14 ;  /* 0x0000000e0a006986 */ /* 0x0009e2000c101530 */
[----:B-1----:R-:W-:-:S03]  /*99710*/  IMAD.WIDE R6, R13, 0x2, R46 ;  /* 0x000000020d067825 */ /* 0x002fc600078e022e */
[----:B0-----:R-:W3:Y:S01]  /*99720*/  LDL.LU R52, [R1+0x5b0] ;  /* 0x0005b00001347983 */ /* 0x001ee20000300800 */
[----:B----4-:R-:W-:Y:S01]  /*99730*/  IMAD.WIDE R10, R13, 0x2, R26 ;  /* 0x000000020d0a7825 */ /* 0x010fe200078e021a */
[----:B------:R-:W-:-:S03]  /*99740*/  PRMT R14, R18, 0x7632, R14 ;  /* 0x00007632120e7816 */ /* 0x000fc6000000000e */
[C---:B------:R-:W-:Y:S01]  /*99750*/  IMAD.WIDE R8, R13.reuse, 0x2, R44 ;  /* 0x000000020d087825 */ /* 0x040fe200078e022c */
[----:B------:R0:W-:Y:S03]  /*99760*/  @P3 STG.E.U16 desc[UR48][R10.64], R18 ;  /* 0x000000120a003986 */ /* 0x0001e6000c101530 */
[C---:B------:R-:W-:Y:S01]  /*99770*/  VIADD R12, R13.reuse, UR5 ;  /* 0x000000050d0c7c36 */ /* 0x040fe20008000000 */
[----:B------:R-:W-:Y:S01]  /*99780*/  @P5 STG.E.U16 desc[UR48][R8.64], R14 ;  /* 0x0000000e08005986 */ /* 0x000fe2000c101530 */
[----:B------:R-:W-:Y:S01]  /*99790*/  IMAD.WIDE R4, R13, 0x2, R48 ;  /* 0x000000020d047825 */ /* 0x000fe200078e0230 */
[----:B------:R-:W-:Y:S01]  /*997a0*/  ISETP.LT.AND P1, PT, R61, UR4, !P1 ;  /* 0x000000043d007c0c */ /* 0x000fe2000cf21270 */
[----:B------:R-:W1:Y:S01]  /*997b0*/  LDCU UR5, c[0x0][0x3b8] ;  /* 0x00007700ff0577ac */ /* 0x000e620008000800 */
[----:B0-----:R-:W4:Y:S01]  /*997c0*/  LDL.LU R18, [R1+0x610] ;  /* 0x0006100001127983 */ /* 0x001f220000300800 */
[----:B--2---:R-:W-:-:S03]  /*997d0*/  PRMT R13, R57, 0x7632, R13 ;  /* 0x00007632390d7816 */ /* 0x004fc6000000000d */
[----:B------:R0:W-:Y:S04]  /*997e0*/  @P4 STG.E.U16 desc[UR48][R6.64], R57 ;  /* 0x0000003906004986 */ /* 0x0001e8000c101530 */
[----:B0-----:R-:W2:Y:S01]  /*997f0*/  LDL.LU R57, [R1+0x5d4] ;  /* 0x0005d40001397983 */ /* 0x001ea20000300800 */
[----:B------:R-:W-:Y:S01]  /*99800*/  ISETP.LT.AND P6, PT, R59, UR4, !P0 ;  /* 0x000000043b007c0c */ /* 0x000fe2000c7c1270 */
[----:B------:R-:W-:Y:S02]  /*99810*/  IMAD.WIDE R10, R12, 0x2, R2 ;  /* 0x000000020c0a7825 */ /* 0x000fe400078e0202 */
[----:B------:R0:W-:Y:S01]  /*99820*/  @P1 STG.E.U16 desc[UR48][R4.64], R13 ;  /* 0x0000000d04001986 */ /* 0x0001e2000c101530 */
[----:B------:R-:W-:Y:S02]  /*99830*/  ISETP.LT.AND P1, PT, R50, UR4, !P0 ;  /* 0x0000000432007c0c */ /* 0x000fe4000c721270 */
[----:B------:R-:W-:-:S02]  /*99840*/  ISETP.LT.AND P4, PT, R54, UR4, !P0 ;  /* 0x0000000436007c0c */ /* 0x000fc4000c781270 */
[----:B------:R-:W-:Y:S01]  /*99850*/  ISETP.LT.AND P5, PT, R55, UR4, !P0 ;  /* 0x0000000437007c0c */ /* 0x000fe2000c7a1270 */
[----:B------:R-:W-:Y:S01]  /*99860*/  IMAD.WIDE R6, R12, 0x2, R22 ;  /* 0x000000020c067825 */ /* 0x000fe200078e0216 */
[----:B------:R-:W-:-:S03]  /*99870*/  ISETP.LT.AND P3, PT, R56, UR4, !P0 ;  /* 0x0000000438007c0c */ /* 0x000fc6000c761270 */
[----:B0-----:R-:W-:-:S04]  /*99880*/  IMAD.WIDE R4, R12, 0x2, R20 ;  /* 0x000000020c047825 */ /* 0x001fc800078e0214 */
[----:B------:R-:W-:-:S04]  /*99890*/  IMAD.WIDE R8, R12, 0x2, R24 ;  /* 0x000000020c087825 */ /* 0x000fc800078e0218 */
[----:B------:R-:W-:Y:S01]  /*998a0*/  VIADD R14, R0, 0x63 ;  /* 0x00000063000e7836 */ /* 0x000fe20000000000 */
[----:B---3--:R0:W-:Y:S01]  /*998b0*/  @P6 STG.E.U16 desc[UR48][R10.64], R60 ;  /* 0x0000003c0a006986 */ /* 0x0081e2000c101530 */
[----:B------:R-:W-:-:S03]  /*998c0*/  PRMT R13, R60, 0x7632, R13 ;  /* 0x000076323c0d7816 */ /* 0x000fc6000000000d */
[----:B0-----:R-:W3:Y:S01]  /*998d0*/  LDL.LU R60, [R1+0x5c4] ;  /* 0x0005c400013c7983 */ /* 0x001ee20000300800 */
[----:B------:R-:W-:Y:S01]  /*998e0*/  ISETP.LT.AND P6, PT, R53, UR4, !P0 ;  /* 0x0000000435007c0c */ /* 0x000fe2000c7c1270 */
[C---:B------:R-:W-:Y:S02]  /*998f0*/  IMAD.WIDE R10, R12.reuse, 0x2, R26 ;  /* 0x000000020c0a7825 */ /* 0x040fe400078e021a */
[----:B------:R0:W-:Y:S02]  /*99900*/  @P1 STG.E.U16 desc[UR48][R4.64], R13 ;  /* 0x0000000d04001986 */ /* 0x0001e4000c101530 */
[----:B0-----:R-:W-:Y:S01]  /*99910*/  IMAD.WIDE R4, R12, 0x2, R44 ;  /* 0x000000020c047825 */ /* 0x001fe200078e022c */
[----:B------:R-:W-:Y:S01]  /*99920*/  PRMT R15, R51, 0x7632, R15 ;  /* 0x00007632330f7816 */ /* 0x000fe2000000000f */
[----:B------:R0:W-:Y:S01]  /*99930*/  @P4 STG.E.U16 desc[UR48][R6.64], R51 ;  /* 0x0000003306004986 */ /* 0x0001e2000c101530 */
[----:B------:R-:W-:Y:S02]  /*99940*/  ISETP.LT.AND P4, PT, R58, UR4, !P0 ;  /* 0x000000043a007c0c */ /* 0x000fe4000c781270 */
[----:B------:R-:W-:Y:S01]  /*99950*/  ISETP.LT.AND P0, PT, R61, UR4, !P0 ;  /* 0x000000043d007c0c */ /* 0x000fe2000c701270 */
[----:B------:R-:W-:Y:S01]  /*99960*/  @P5 STG.E.U16 desc[UR48][R8.64], R15 ;  /* 0x0000000f08005986 */ /* 0x000fe2000c101530 */
[----:B------:R-:W-:-:S03]  /*99970*/  ISETP.LT.AND P5, PT, R59, UR4, !P2 ;  /* 0x000000043b007c0c */ /* 0x000fc6000d7a1270 */
[----:B0-----:R-:W3:Y:S04]  /*99980*/  LDL.LU R51, [R1+0x5e4] ;  /* 0x0005e40001337983 */ /* 0x001ee80000300800 */
[----:B------:R0:W-:Y:S01]  /*99990*/  @P6 STG.E.U16 desc[UR48][R10.64], R52 ;  /* 0x000000340a006986 */ /* 0x0001e2000c101530 */
[----:B------:R-:W-:Y:S01]  /*999a0*/  PRMT R6, R52, 0x7632, R6 ;  /* 0x0000763234067816 */ /* 0x000fe20000000006 */
[----:B-1----:R-:W-:Y:S01]  /*999b0*/  VIADD R13, R12, UR5 ;  /* 0x000000050c0d7c36 */ /* 0x002fe20008000000 */
[----:B------:R-:W-:Y:S01]  /*999c0*/  ISETP.GE.AND P1, PT, R14, UR35, PT ;  /* 0x000000230e007c0c */ /* 0x000fe2000bf26270 */
[----:B------:R-:W1:Y:S02]  /*999d0*/  LDCU UR5, c[0x0][0x3b8] ;  /* 0x00007700ff0577ac */ /* 0x000e640008000800 */
[----:B------:R4:W-:Y:S04]  /*999e0*/  @P3 STG.E.U16 desc[UR48][R4.64], R6 ;  /* 0x0000000604003986 */ /* 0x0009e8000c101530 */
[----:B0-----:R-:W3:Y:S01]  /*999f0*/  LDL.LU R52, [R1+0x604] ;  /* 0x0006040001347983 */ /* 0x001ee20000300800 */
[----:B------:R-:W-:-:S04]  /*99a00*/  IMAD.WIDE R10, R12, 0x2, R48 ;  /* 0x000000020c0a7825 */ /* 0x000fc800078e0230 */
[----:B----4-:R-:W-:Y:S01]  /*99a10*/  IMAD.WIDE R4, R12, 0x2, R46 ;  /* 0x000000020c047825 */ /* 0x010fe200078e022e */
[----:B------:R-:W-:-:S03]  /*99a20*/  PRMT R12, R18, 0x7632, R12 ;  /* 0x00007632120c7816 */ /* 0x000fc6000000000c */
[----:B------:R-:W-:Y:S01]  /*99a30*/  IMAD.WIDE R8, R13, 0x2, R2 ;  /* 0x000000020d087825 */ /* 0x000fe200078e0202 */
[----:B------:R-:W-:Y:S04]  /*99a40*/  @P4 STG.E.U16 desc[UR48][R4.64], R18 ;  /* 0x0000001204004986 */ /* 0x000fe8000c101530 */
        /* <DEDUP_REMOVED lines=12> */
[----:B------:R-:W-:-:S04]  /*99b10*/  IMAD.WIDE R8, R13, 0x2, R26 ;  /* 0x000000020d087825 */ /* 0x000fc800078e021a */
[----:B0-----:R-:W-:-:S04]  /*99b20*/  IMAD.WIDE R6, R13, 0x2, R24 ;  /* 0x000000020d067825 */ /* 0x001fc800078e0218 */
[----:B------:R-:W-:-:S05]  /*99b30*/  VIADD R12, R0, 0x64 ;  /* 0x00000064000c7836 */ /* 0x000fca0000000000 */
[----:B------:R-:W-:Y:S01]  /*99b40*/  ISETP.GE.AND P0, PT, R12, UR33, PT ;  /* 0x000000210c007c0c */ /* 0x000fe2000bf06270 */
[----:B---3--:R0:W-:Y:S01]  /*99b50*/  @P3 STG.E.U16 desc[UR48][R4.64], R60 ;  /* 0x0000003c04003986 */ /* 0x0081e2000c101530 */
[----:B------:R-:W-:-:S03]  /*99b60*/  PRMT R11, R60, 0x7632, R11 ;  /* 0x000076323c0b7816 */ /* 0x000fc6000000000b */
[----:B0-----:R-:W3:Y:S01]  /*99b70*/  LDL.LU R60, [R1+0x634] ;  /* 0x00063400013c7983 */ /* 0x001ee20000300800 */
[----:B------:R-:W-:Y:S01]  /*99b80*/  ISETP.LT.AND P3, PT, R58, UR4, !P2 ;  /* 0x000000043a007c0c */ /* 0x000fe2000d761270 */
[----:B------:R-:W-:Y:S02]  /*99b90*/  IMAD.WIDE R4, R13, 0x2, R44 ;  /* 0x000000020d047825 */ /* 0x000fe400078e022c */
[----:B------:R0:W-:Y:S01]  /*99ba0*/  @P4 STG.E.U16 desc[UR48][R6.64], R11 ;  /* 0x0000000b06004986 */ /* 0x0001e2000c101530 */
[----:B------:R-:W-:Y:S02]  /*99bb0*/  ISETP.LT.AND P2, PT, R61, UR4, !P2 ;  /* 0x000000043d007c0c */ /* 0x000fe4000d741270 */
[----:B------:R-:W-:Y:S01]  /*99bc0*/  ISETP.LT.AND P4, PT, R59, UR4, !P1 ;  /* 0x000000043b007c0c */ /* 0x000fe2000cf81270 */
[----:B0-----:R-:W-:Y:S01]  /*99bd0*/  IMAD.WIDE R6, R13, 0x2, R46 ;  /* 0x000000020d067825 */ /* 0x001fe200078e022e */
[----:B------:R-:W-:Y:S01]  /*99be0*/  PRMT R10, R51, 0x7632, R10 ;  /* 0x00007632330a7816 */ /* 0x000fe2000000000a */
[----:B------:R0:W-:Y:S04]  /*99bf0*/  @P5 STG.E.U16 desc[UR48][R8.64], R51 ;  /* 0x0000003308005986 */ /* 0x0001e8000c101530 */
[----:B------:R4:W-:Y:S04]  /*99c00*/  @P6 STG.E.U16 desc[UR48][R4.64], R10 ;  /* 0x0000000a04006986 */ /* 0x0009e8000c101530 */
[----:B0-----:R-:W3:Y:S01]  /*99c10*/  LDL.LU R51, [R1+0x5b4] ;  /* 0x0005b40001337983 */ /* 0x001ee20000300800 */
[----:B----4-:R-:W-:-:S03]  /*99c20*/  PRMT R5, R52, 0x7632, R5 ;  /* 0x0000763234057816 */ /* 0x010fc60000000005 */
[----:B------:R0:W-:Y:S01]  /*99c30*/  @P3 STG.E.U16 desc[UR48][R6.64], R52 ;  /* 0x0000003406003986 */ /* 0x0001e2000c101530 */
[C---:B-1----:R-:W-:Y:S02]  /*99c40*/  VIADD R4, R13.reuse, UR5 ;  /* 0x000000050d047c36 */ /* 0x042fe40008000000 */
[----:B------:R-:W-:Y:S01]  /*99c50*/  IMAD.WIDE R8, R13, 0x2, R48 ;  /* 0x000000020d087825 */ /* 0x000fe200078e0230 */
[----:B0-----:R-:W4:Y:S03]  /*99c60*/  LDL.LU R52, [R1+0x614] ;  /* 0x0006140001347983 */ /* 0x001f260000300800 */
[----:B------:R-:W-:Y:S01]  /*99c70*/  IMAD.WIDE R6, R4, 0x2, R2 ;  /* 0x0000000204067825 */ /* 0x000fe200078e0202 */
[----:B--2---:R-:W-:Y:S01]  /*99c80*/  PRMT R12, R57, 0x7632, R12 ;  /* 0x00007632390c7816 */ /* 0x004fe2000000000c */
[----:B------:R-:W-:Y:S01]  /*99c90*/  @P2 STG.E.U16 desc[UR48][R8.64], R5 ;  /* 0x0000000508002986 */ /* 0x000fe2000c101530 */
[----:B------:R-:W-:Y:S01]  /*99ca0*/  ISETP.LT.AND P3, PT, R50, UR4, !P1 ;  /* 0x0000000432007c0c */ /* 0x000fe2000cf61270 */
[----:B------:R-:W0:Y:S02]  /*99cb0*/  LDCU UR5, c[0x0][0x3b8] ;  /* 0x00007700ff0577ac */ /* 0x000e240008000800 */
[----:B------:R1:W-:Y:S04]  /*99cc0*/  @P4 STG.E.U16 desc[UR48][R6.64], R57 ;  /* 0x0000003906004986 */ /* 0x0003e8000c101530 */
[----:B-1----:R-:W2:Y:S01]  /*99cd0*/  LDL.LU R57, [R1+0x5d8] ;  /* 0x0005d80001397983 */ /* 0x002ea20000300800 */
[----:B------:R-:W-:Y:S01]  /*99ce0*/  ISETP.LT.AND P5, PT, R54, UR4, !P1 ;  /* 0x0000000436007c0c */ /* 0x000fe2000cfa1270 */
[----:B------:R-:W-:-:S02]  /*99cf0*/  VIADD R5, R0, 0x65 ;  /* 0x0000006500057836 */ /* 0x000fc40000000000 */
[----:B------:R-:W-:-:S04]  /*99d00*/  IMAD.WIDE R8, R4, 0x2, R20 ;  /* 0x0000000204087825 */ /* 0x000fc800078e0214 */
[----:B------:R-:W-:Y:S01]  /*99d10*/  IMAD.WIDE R10, R4, 0x2, R22 ;  /* 0x00000002040a7825 */ /* 0x000fe200078e0216 */
[----:B------:R-:W-:Y:S01]  /*99d20*/  ISETP.GE.AND P4, PT, R5, UR31, PT ;  /* 0x0000001f05007c0c */ /* 0x000fe2000bf86270 */
[----:B------:R1:W-:Y:S01]  /*99d30*/  @P3 STG.E.U16 desc[UR48][R8.64], R12 ;  /* 0x0000000c08003986 */ /* 0x0003e2000c101530 */
[----:B------:R-:W-:Y:S02]  /*99d40*/  ISETP.LT.AND P6, PT, R55, UR4, !P1 ;  /* 0x0000000437007c0c */ /* 0x000fe4000cfc1270 */
[----:B------:R-:W-:Y:S02]  /*99d50*/  ISETP.LT.AND P2, PT, R53, UR4, !P1 ;  /* 0x0000000435007c0c */ /* 0x000fe4000cf41270 */
[----:B------:R-:W-:Y:S01]  /*99d60*/  ISETP.LT.AND P3, PT, R56, UR4, !P1 ;  /* 0x0000000438007c0c */ /* 0x000fe2000cf61270 */
[----:B------:R-:W-:-:S04]  /*99d70*/  IMAD.WIDE R6, R4, 0x2, R24 ;  /* 0x0000000204067825 */ /* 0x000fc800078e0218 */
[----:B-1----:R-:W-:Y:S01]  /*99d80*/  IMAD.WIDE R8, R4, 0x2, R26 ;  /* 0x0000000204087825 */ /* 0x002fe200078e021a */
[----:B---3--:R1:W-:Y:S01]  /*99d90*/  @P5 STG.E.U16 desc[UR48][R10.64], R60 ;  /* 0x0000003c0a005986 */ /* 0x0083e2000c101530 */
[----:B------:R-:W-:-:S03]  /*99da0*/  PRMT R5, R60, 0x7632, R5 ;  /* 0x000076323c057816 */ /* 0x000fc60000000005 */
[----:B-1----:R-:W3:Y:S01]  /*99db0*/  LDL.LU R60, [R1+0x5c8] ;  /* 0x0005c800013c7983 */ /* 0x002ee20000300800 */
[----:B------:R-:W-:-:S03]  /*99dc0*/  ISETP.LT.AND P5, PT, R58, UR4, !P1 ;  /* 0x000000043a007c0c */ /* 0x000fc6000cfa1270 */
[----:B------:R-:W3:Y:S01]  /*99dd0*/  LDL.LU R18, [R1+0x5e8] ;  /* 0x0005e80001127983 */ /* 0x000ee20000300800 */
[----:B------:R-:W-:Y:S01]  /*99de0*/  ISETP.LT.AND P1, PT, R61, UR4, !P1 ;  /* 0x000000043d007c0c */ /* 0x000fe2000cf21270 */
[----:B------:R-:W-:Y:S02]  /*99df0*/  IMAD.WIDE R10, R4, 0x2, R44 ;  /* 0x00000002040a7825 */ /* 0x000fe400078e022c */
[----:B------:R1:W-:Y:S04]  /*99e00*/  @P6 STG.E.U16 desc[UR48][R6.64], R5 ;  /* 0x0000000506006986 */ /* 0x0003e8000c101530 */
[----:B------:R0:W-:Y:S01]  /*99e10*/  @P2 STG.E.U16 desc[UR48][R8.64], R51 ;  /* 0x0000003308002986 */ /* 0x0001e2000c101530 */
[----:B-1----:R-:W-:Y:S02]  /*99e20*/  PRMT R5, R51, 0x7632, R5 ;  /* 0x0000763233057816 */ /* 0x002fe40000000005 */
[----:B------:R-:W-:-:S03]  /*99e30*/  ISETP.LT.AND P2, PT, R59, UR4, !P0 ;  /* 0x000000043b007c0c */ /* 0x000fc6000c741270 */
[----:B------:R2:W-:Y:S01]  /*99e40*/  @P3 STG.E.U16 desc[UR48][R10.64], R5 ;  /* 0x000000050a003986 */ /* 0x0005e2000c101530 */
[----:B0-----:R-:W-:-:S03]  /*99e50*/  IMAD.WIDE R8, R4, 0x2, R46 ;  /* 0x0000000204087825 */ /* 0x001fc600078e022e */
[----:B------:R-:W3:Y:S01]  /*99e60*/  LDL.LU R51, [R1+0x608] ;  /* 0x0006080001337983 */ /* 0x000ee20000300800 */
[----:B----4-:R-:W-:-:S03]  /*99e70*/  PRMT R12, R52, 0x7632, R12 ;  /* 0x00007632340c7816 */ /* 0x010fc6000000000c */
[----:B------:R0:W-:Y:S01]  /*99e80*/  @P5 STG.E.U16 desc[UR48][R8.64], R52 ;  /* 0x0000003408005986 */ /* 0x0001e2000c101530 */
[----:B------:R-:W-:-:S04]  /*99e90*/  IMAD.WIDE R6, R4, 0x2, R48 ;  /* 0x0000000204067825 */ /* 0x000fc800078e0230 */
[----:B------:R-:W-:Y:S01]  /*99ea0*/  VIADD R4, R4, UR5 ;  /* 0x0000000504047c36 */ /* 0x000fe20008000000 */
[----:B------:R1:W-:Y:S01]  /*99eb0*/  @P1 STG.E.U16 desc[UR48][R6.64], R12 ;  /* 0x0000000c06001986 */ /* 0x0003e2000c101530 */
[----:B--2---:R-:W-:-:S03]  /*99ec0*/  PRMT R10, R57, 0x7632, R10 ;  /* 0x00007632390a7816 */ /* 0x004fc6000000000a */
[----:B0-----:R-:W2:Y:S01]  /*99ed0*/  LDL.LU R52, [R1+0x5f8] ;  /* 0x0005f80001347983 */ /* 0x001ea20000300800 */
[----:B-1----:R-:W-:Y:S01]  /*99ee0*/  IMAD.WIDE R6, R4, 0x2, R2 ;  /* 0x0000000204067825 */ /* 0x002fe200078e0202 */
[----:B------:R-:W-:Y:S01]  /*99ef0*/  ISETP.LT.AND P6, PT, R50, UR4, !P0 ;  /* 0x0000000432007c0c */ /* 0x000fe2000c7c1270 */
[----:B------:R-:W0:Y:S03]  /*99f00*/  LDCU UR5, c[0x0][0x3b8] ;  /* 0x00007700ff0577ac */ /* 0x000e260008000800 */
[----:B------:R1:W-:Y:S04]  /*99f10*/  @P2 STG.E.U16 desc[UR48][R6.64], R57 ;  /* 0x0000003906002986 */ /* 0x0003e8000c101530 */
[----:B-1----:R-:W4:Y:S01]  /*99f20*/  LDL.LU R57, [R1+0x638] ;  /* 0x0006380001397983 */ /* 0x002f220000300800 */
        /* <DEDUP_REMOVED lines=9> */
[----:B-1----:R-:W-:-:S04]  /*99fc0*/  IMAD.WIDE R8, R4, 0x2, R24 ;  /* 0x0000000204087825 */ /* 0x002fc800078e0218 */
[----:B------:R-:W-:Y:S01]  /*99fd0*/  IMAD.WIDE R10, R4, 0x2, R26 ;  /* 0x00000002040a7825 */ /* 0x000fe200078e021a */
[----:B---3--:R-:W-:Y:S01]  /*99fe0*/  PRMT R5, R60, 0x7632, R5 ;  /* 0x000076323c057816 */ /* 0x008fe20000000005 */
[----:B------:R1:W-:Y:S04]  /*99ff0*/  @P1 STG.E.U16 desc[UR48][R6.64], R60 ;  /* 0x0000003c06001986 */ /* 0x0003e8000c101530 */
[----:B-1----:R-:W3:Y:S01]  /*9a000*/  LDL.LU R60, [R1+0x5b8] ;  /* 0x0005b800013c7983 */ /* 0x002ee20000300800 */
[----:B------:R-:W-:Y:S01]  /*9a010*/  ISETP.LT.AND P1, PT, R58, UR4, !P0 ;  /* 0x000000043a007c0c */ /* 0x000fe2000c721270 */
[----:B------:R-:W-:Y:S01]  /*9a020*/  IMAD.WIDE R6, R4, 0x2, R44 ;  /* 0x0000000204067825 */ /* 0x000fe200078e022c */
[----:B------:R-:W-:Y:S01]  /*9a030*/  PRMT R12, R18, 0x7632, R12 ;  /* 0x00007632120c7816 */ /* 0x000fe2000000000c */
[----:B------:R1:W-:Y:S01]  /*9a040*/  @P3 STG.E.U16 desc[UR48][R8.64], R5 ;  /* 0x0000000508003986 */ /* 0x0003e2000c101530 */
[----:B------:R-:W-:-:S02]  /*9a050*/  ISETP.LT.AND P0, PT, R61, UR4, !P0 ;  /* 0x000000043d007c0c */ /* 0x000fc4000c701270 */
[----:B------:R-:W-:Y:S01]  /*9a060*/  ISETP.LT.AND P3, PT, R59, UR4, !P4 ;  /* 0x000000043b007c0c */ /* 0x000fe2000e761270 */
[----:B------:R0:W-:Y:S04]  /*9a070*/  @P5 STG.E.U16 desc[UR48][R10.64], R18 ;  /* 0x000000120a005986 */ /* 0x0001e8000c101530 */
[----:B------:R0:W-:Y:S01]  /*9a080*/  @P6 STG.E.U16 desc[UR48][R6.64], R12 ;  /* 0x0000000c06006986 */ /* 0x0001e2000c101530 */
[----:B-1----:R-:W-:-:S04]  /*9a090*/  IMAD.WIDE R8, R4, 0x2, R46 ;  /* 0x0000000204087825 */ /* 0x002fc800078e022e */
[C---:B0-----:R-:W-:Y:S01]  /*9a0a0*/  IMAD.WIDE R10, R4.reuse, 0x2, R48 ;  /* 0x00000002040a7825 */ /* 0x041fe200078e0230 */
[----:B------:R-:W3:Y:S03]  /*9a0b0*/  LDL.LU R18, [R1+0x618] ;  /* 0x0006180001127983 */ /* 0x000ee60000300800 */
[----:B------:R-:W-:Y:S01]  /*9a0c0*/  VIADD R12, R4, UR5 ;  /* 0x00000005040c7c36 */ /* 0x000fe20008000000 */
[----:B------:R-:W-:-:S03]  /*9a0d0*/  PRMT R5, R51, 0x7632, R5 ;  /* 0x0000763233057816 */ /* 0x000fc60000000005 */
[----:B------:R-:W-:Y:S01]  /*9a0e0*/  IMAD.WIDE R6, R12, 0x2, R2 ;  /* 0x000000020c067825 */ /* 0x000fe200078e0202 */
[----:B------:R0:W-:Y:S01]  /*9a0f0*/  @P1 STG.E.U16 desc[UR48][R8.64], R51 ;  /* 0x0000003308001986 */ /* 0x0001e2000c101530 */
[----:B------:R-:W-:Y:S01]  /*9a100*/  ISETP.LT.AND P5, PT, R50, UR4, !P4 ;  /* 0x0000000432007c0c */ /* 0x000fe2000e7a1270 */
[----:B------:R-:W1:Y:S01]  /*9a110*/  LDCU UR5, c[0x0][0x3b8] ;  /* 0x00007700ff0577ac */ /* 0x000e620008000800 */
[----:B------:R-:W-:Y:S01]  /*9a120*/  ISETP.LT.AND P6, PT, R54, UR4, !P4 ;  /* 0x0000000436007c0c */ /* 0x000fe2000e7c1270 */
[----:B------:R0:W-:Y:S02]  /*9a130*/  @P0 STG.E.U16 desc[UR48][R10.64], R5 ;  /* 0x000000050a000986 */ /* 0x0001e4000c101530 */
[----:B0-----:R-:W-:-:S04]  /*9a140*/  IMAD.WIDE R8, R12, 0x2, R22 ;  /* 0x000000020c087825 */ /* 0x001fc800078e0216 */
[----:B------:R-:W-:Y:S01]  /*9a150*/  IMAD.WIDE R4, R12, 0x2, R20 ;  /* 0x000000020c047825 */ /* 0x000fe200078e0214 */
[----:B--2---:R-:W-:Y:S01]  /*9a160*/  PRMT R10, R52, 0x7632, R10 ;  /* 0x00007632340a7816 */ /* 0x004fe2000000000a */
[----:B------:R0:W-:Y:S04]  /*9a170*/  @P3 STG.E.U16 desc[UR48][R6.64], R52 ;  /* 0x0000003406003986 */ /* 0x0001e8000c101530 */
[----:B0-----:R-:W2:Y:S04]  /*9a180*/  LDL.LU R52, [R1+0x5dc] ;  /* 0x0005dc0001347983 */ /* 0x001ea80000300800 */
[----:B------:R0:W-:Y:S04]  /*9a190*/  @P5 STG.E.U16 desc[UR48][R4.64], R10 ;  /* 0x0000000a04005986 */ /* 0x0001e8000c101530 */
[----:B----4-:R4:W-:Y:S01]  /*9a1a0*/  @P6 STG.E.U16 desc[UR48][R8.64], R57 ;  /* 0x0000003908006986 */ /* 0x0109e2000c101530 */
[----:B0-----:R-:W-:-:S03]  /*9a1b0*/  PRMT R10, R57, 0x7632, R10 ;  /* 0x00007632390a7816 */ /* 0x001fc6000000000a */
[----:B----4-:R-:W4:Y:S01]  /*9a1c0*/  LDL.LU R57, [R1+0x5cc] ;  /* 0x0005cc0001397983 */ /* 0x010f220000300800 */
        /* <DEDUP_REMOVED lines=10> */
[C---:B-1----:R-:W-:Y:S02]  /*9a270*/  VIADD R10, R12.reuse, UR5 ;  /* 0x000000050c0a7c36 */ /* 0x042fe40008000000 */
[----:B------:R-:W-:Y:S01]  /*9a280*/  IMAD.WIDE R4, R12, 0x2, R46 ;  /* 0x000000020c047825 */ /* 0x000fe200078e022e */
[----:B------:R-:W-:Y:S01]  /*9a290*/  ISETP.LT.AND P4, PT, R54, UR4, !P2 ;  /* 0x0000000436007c0c */ /* 0x000fe2000d781270 */
[----:B------:R-:W0:Y:S01]  /*9a2a0*/  LDCU UR5, c[0x0][0x3b8] ;  /* 0x00007700ff0577ac */ /* 0x000e220008000800 */
[----:B---3--:R-:W-:Y:S01]  /*9a2b0*/  PRMT R11, R60, 0x7632, R11 ;  /* 0x000076323c0b7816 */ /* 0x008fe2000000000b */
[----:B------:R1:W-:Y:S04]  /*9a2c0*/  @P0 STG.E.U16 desc[UR48][R6.64], R60 ;  /* 0x0000003c06000986 */ /* 0x0003e8000c101530 */
[----:B-1----:R-:W3:Y:S01]  /*9a2d0*/  LDL.LU R60, [R1+0x5ec] ;  /* 0x0005ec00013c7983 */ /* 0x002ee20000300800 */
[----:B------:R-:W-:-:S03]  /*9a2e0*/  IMAD.WIDE R6, R12, 0x2, R48 ;  /* 0x000000020c067825 */ /* 0x000fc600078e0230 */
[----:B------:R-:W3:Y:S04]  /*9a2f0*/  LDL.LU R51, [R1+0x60c] ;  /* 0x00060c0001337983 */ /* 0x000ee80000300800 */
[----:B------:R1:W-:Y:S01]  /*9a300*/  @P3 STG.E.U16 desc[UR48][R8.64], R11 ;  /* 0x0000000b08003986 */ /* 0x0003e2000c101530 */
[----:B------:R-:W-:Y:S02]  /*9a310*/  PRMT R12, R18, 0x7632, R12 ;  /* 0x00007632120c7816 */ /* 0x000fe4000000000c */
[----:B------:R-:W-:Y:S01]  /*9a320*/  ISETP.LT.AND P3, PT, R50, UR4, !P2 ;  /* 0x0000000432007c0c */ /* 0x000fe2000d761270 */
[----:B------:R0:W-:Y:S01]  /*9a330*/  @P1 STG.E.U16 desc[UR48][R4.64], R18 ;  /* 0x0000001204001986 */ /* 0x0001e2000c101530 */
[----:B-1----:R-:W-:Y:S02]  /*9a340*/  VIADD R11, R0, 0x67 ;  /* 0x00000067000b7836 */ /* 0x002fe40000000000 */
[C---:B------:R-:W-:Y:S01]  /*9a350*/  IMAD.WIDE R8, R10.reuse, 0x2, R2 ;  /* 0x000000020a087825 */ /* 0x040fe200078e0202 */
[----:B------:R1:W-:Y:S02]  /*9a360*/  @P5 STG.E.U16 desc[UR48][R6.64], R12 ;  /* 0x0000000c06005986 */ /* 0x0003e4000c101530 */
[----:B------:R-:W-:Y:S01]  /*9a370*/  ISETP.GE.AND P0, PT, R11, UR27, PT ;  /* 0x0000001b0b007c0c */ /* 0x000fe2000bf06270 */
[----:B0-----:R-:W-:-:S04]  /*9a380*/  IMAD.WIDE R4, R10, 0x2, R20 ;  /* 0x000000020a047825 */ /* 0x001fc800078e0214 */
[----:B-1----:R-:W-:Y:S01]  /*9a390*/  IMAD.WIDE R6, R10, 0x2, R22 ;  /* 0x000000020a067825 */ /* 0x002fe200078e0216 */
[----:B--2---:R-:W-:Y:S01]  /*9a3a0*/  PRMT R11, R52, 0x7632, R11 ;  /* 0x00007632340b7816 */ /* 0x004fe2000000000b */
[----:B------:R0:W-:Y:S04]  /*9a3b0*/  @P6 STG.E.U16 desc[UR48][R8.64], R52 ;  /* 0x0000003408006986 */ /* 0x0001e8000c101530 */
[----:B0-----:R-:W2:Y:S04]  /*9a3c0*/  LDL.LU R52, [R1+0x5fc] ;  /* 0x0005fc0001347983 */ /* 0x001ea80000300800 */
[----:B------:R-:W-:Y:S01]  /*9a3d0*/  @P3 STG.E.U16 desc[UR48][R4.64], R11 ;  /* 0x0000000b04003986 */ /* 0x000fe2000c101530 */
[----:B----4-:R-:W-:-:S03]  /*9a3e0*/  PRMT R8, R57, 0x7632, R8 ;  /* 0x0000763239087816 */ /* 0x010fc60000000008 */
[----:B------:R0:W-:Y:S04]  /*9a3f0*/  @P4 STG.E.U16 desc[UR48][R6.64], R57 ;  /* 0x0000003906004986 */ /* 0x0001e8000c101530 */
[----:B0-----:R-:W4:Y:S01]  /*9a400*/  LDL.LU R57, [R1+0x63c] ;  /* 0x00063c0001397983 */ /* 0x001f220000300800 */
        /* <DEDUP_REMOVED lines=12> */
[----:B------:R-:W0:Y:S01]  /*9a4d0*/  LDCU UR5, c[0x0][0x3b8] ;  /* 0x00007700ff0577ac */ /* 0x000e220008000800 */
[----:B---3--:R-:W-:Y:S01]  /*9a4e0*/  PRMT R8, R60, 0x7632, R8 ;  /* 0x000076323c087816 */ /* 0x008fe20000000008 */
[----:B------:R1:W-:Y:S04]  /*9a4f0*/  @P5 STG.E.U16 desc[UR48][R6.64], R60 ;  /* 0x0000003c06005986 */ /* 0x0003e8000c101530 */
[----:B-1----:R-:W3:Y:S04]  /*9a500*/  LDL.LU R60, [R1+0x5bc] ;  /* 0x0005bc00013c7983 */ /* 0x002ee80000300800 */
[----:B------:R-:W3:Y:S01]  /*9a510*/  LDL.LU R18, [R1+0x61c] ;  /* 0x00061c0001127983 */ /* 0x000ee20000300800 */
[----:B------:R-:W-:Y:S01]  /*9a520*/  ISETP.LT.AND P5, PT, R59, UR4, !P0 ;  /* 0x000000043b007c0c */ /* 0x000fe2000c7a1270 */
[C---:B------:R-:W-:Y:S01]  /*9a530*/  IMAD.WIDE R6, R10.reuse, 0x2, R46 ;  /* 0x000000020a067825 */ /* 0x040fe200078e022e */
[----:B------:R-:W-:Y:S01]  /*9a540*/  PRMT R9, R51, 0x7632, R9 ;  /* 0x0000763233097816 */ /* 0x000fe20000000009 */
[----:B------:R1:W-:Y:S02]  /*9a550*/  @P3 STG.E.U16 desc[UR48][R4.64], R8 ;  /* 0x0000000804003986 */ /* 0x0003e4000c101530 */
[----:B------:R-:W-:-:S02]  /*9a560*/  IMAD.WIDE R10, R10, 0x2, R48 ;  /* 0x000000020a0a7825 */ /* 0x000fc400078e0230 */
[----:B------:R0:W-:Y:S01]  /*9a570*/  @P4 STG.E.U16 desc[UR48][R6.64], R51 ;  /* 0x0000003306004986 */ /* 0x0001e2000c101530 */
[----:B------:R-:W-:Y:S02]  /*9a580*/  ISETP.LT.AND P4, PT, R50, UR4, !P0 ;  /* 0x0000000432007c0c */ /* 0x000fe4000c781270 */
[----:B------:R-:W-:Y:S01]  /*9a590*/  ISETP.LT.AND P3, PT, R54, UR4, !P0 ;  /* 0x0000000436007c0c */ /* 0x000fe2000c761270 */
[----:B------:R2:W-:Y:S01]  /*9a5a0*/  @P2 STG.E.U16 desc[UR48][R10.64], R9 ;  /* 0x000000090a002986 */ /* 0x0005e2000c101530 */
[----:B-1----:R-:W-:-:S03]  /*9a5b0*/  IMAD.WIDE R4, R12, 0x2, R2 ;  /* 0x000000020c047825 */ /* 0x002fc600078e0202 */
[----:B0-----:R-:W3:Y:S01]  /*9a5c0*/  LDL.LU R51, [R1+0x760] ;  /* 0x0007600001337983 */ /* 0x001ee20000300800 */
[----:B------:R-:W-:Y:S01]  /*9a5d0*/  IMAD.WIDE R6, R12, 0x2, R22 ;  /* 0x000000020c067825 */ /* 0x000fe200078e0216 */
[----:B--2---:R-:W-:Y:S02]  /*9a5e0*/  PRMT R10, R52, 0x7632, R10 ;  /* 0x00007632340a7816 */ /* 0x004fe4000000000a */
[----:B------:R0:W-:Y:S04]  /*9a5f0*/  @P5 STG.E.U16 desc[UR48][R4.64], R52 ;  /* 0x0000003404005986 */ /* 0x0001e8000c101530 */
[----:B0-----:R-:W2:Y:S01]  /*9a600*/  LDL.LU R52, [R1+0x650] ;  /* 0x0006500001347983 */ /* 0x001ea20000300800 */
[----:B------:R-:W-:-:S05]  /*9a610*/  IMAD.WIDE R4, R12, 0x2, R20 ;  /* 0x000000020c047825 */ /* 0x000fca00078e0214 */
        /* <DEDUP_REMOVED lines=22> */
[----:B------:R-:W-:Y:S01]  /*9a780*/  ISETP.LT.AND P5, PT, R59, UR4, !P1 ;  /* 0x000000043b007c0c */ /* 0x000fe2000cfa1270 */
[----:B------:R-:W-:-:S02]  /*9a790*/  IMAD.WIDE R4, R12, 0x2, R46 ;  /* 0x000000020c047825 */ /* 0x000fc400078e022e */
[----:B------:R1:W-:Y:S04]  /*9a7a0*/  @P4 STG.E.U16 desc[UR48][R6.64], R8 ;  /* 0x0000000806004986 */ /* 0x0003e8000c101530 */
[----:B------:R0:W-:Y:S01]  /*9a7b0*/  @P3 STG.E.U16 desc[UR48][R4.64], R18 ;  /* 0x0000001204003986 */ /* 0x0001e2000c101530 */
[----:B-1----:R-:W-:Y:S01]  /*9a7c0*/  IMAD.WIDE R6, R12, 0x2, R48 ;  /* 0x000000020c067825 */ /* 0x002fe200078e0230 */
[----:B------:R-:W-:-:S03]  /*9a7d0*/  PRMT R12, R18, 0x7632, R12 ;  /* 0x00007632120c7816 */ /* 0x000fc6000000000c */
[----:B------:R-:W-:Y:S02]  /*9a7e0*/  IMAD.WIDE R8, R13, 0x2, R2 ;  /* 0x000000020d087825 */ /* 0x000fe400078e0202 */
[----:B------:R-:W-:Y:S01]  /*9a7f0*/  @P0 STG.E.U16 desc[UR48][R6.64], R12 ;  /* 0x0000000c06000986 */ /* 0x000fe2000c101530 */
[----:B------:R-:W-:Y:S02]  /*9a800*/  ISETP.LT.AND P0, PT, R54, UR4, !P1 ;  /* 0x0000000436007c0c */ /* 0x000fe4000cf01270 */
[----:B------:R-:W-:Y:S01]  /*9a810*/  PRMT R14, R51, 0x7632, R14 ;  /* 0x00007632330e7816 */ /* 0x000fe2000000000e */
[----:B------:R1:W-:Y:S01]  /*9a820*/  @P5 STG.E.U16 desc[UR48][R8.64], R51 ;  /* 0x0000003308005986 */ /* 0x0003e2000c101530 */
[----:B0-----:R-:W-:Y:S01]  /*9a830*/  IMAD.WIDE R4, R13, 0x2, R22 ;  /* 0x000000020d047825 */ /* 0x001fe200078e0216 */
[----:B------:R-:W-:Y:S02]  /*9a840*/  ISETP.LT.AND P4, PT, R55, UR4, !P1 ;  /* 0x0000000437007c0c */ /* 0x000fe4000cf81270 */
[----:B------:R2:W-:Y:S01]  /*9a850*/  @P6 STG.E.U16 desc[UR48][R10.64], R14 ;  /* 0x0000000e0a006986 */ /* 0x0005e2000c101530 */
[----:B------:R-:W-:-:S03]  /*9a860*/  ISETP.LT.AND P6, PT, R53, UR4, !P1 ;  /* 0x0000000435007c0c */ /* 0x000fc6000cfc1270 */
[----:B-1----:R-:W3:Y:S01]  /*9a870*/  LDL.LU R51, [R1+0x764] ;  /* 0x0007640001337983 */ /* 0x002ee20000300800 */
[----:B------:R-:W-:-:S04]  /*9a880*/  IMAD.WIDE R6, R13, 0x2, R24 ;  /* 0x000000020d067825 */ /* 0x000fc800078e0218 */
[----:B------:R-:W-:Y:S01]  /*9a890*/  IMAD.WIDE R8, R13, 0x2, R26 ;  /* 0x000000020d087825 */ /* 0x000fe200078e021a */
[----:B--2---:R-:W-:Y:S01]  /*9a8a0*/  PRMT R11, R52, 0x7632, R11 ;  /* 0x00007632340b7816 */ /* 0x004fe2000000000b */
[----:B------:R0:W-:Y:S04]  /*9a8b0*/  @P0 STG.E.U16 desc[UR48][R4.64], R52 ;  /* 0x0000003404000986 */ /* 0x0001e8000c101530 */
[----:B0-----:R-:W2:Y:S04]  /*9a8c0*/  LDL.LU R52, [R1+0x654] ;  /* 0x0006540001347983 */ /* 0x001ea80000300800 */
[----:B------:R0:W-:Y:S04]  /*9a8d0*/  @P4 STG.E.U16 desc[UR48][R6.64], R11 ;  /* 0x0000000b06004986 */ /* 0x0001e8000c101530 */
[----:B----4-:R1:W-:Y:S01]  /*9a8e0*/  @P6 STG.E.U16 desc[UR48][R8.64], R57 ;  /* 0x0000003908006986 */ /* 0x0103e2000c101530 */
[----:B0-----:R-:W-:-:S03]  /*9a8f0*/  PRMT R11, R57, 0x7632, R11 ;  /* 0x00007632390b7816 */ /* 0x001fc6000000000b */
[----:B-1----:R-:W4:Y:S01]  /*9a900*/  LDL.LU R57, [R1+0x644] ;  /* 0x0006440001397983 */ /* 0x002f220000300800 */
[----:B------:R-:W-:Y:S02]  /*9a910*/  ISETP.LT.AND P3, PT, R56, UR4, !P1 ;  /* 0x0000000438007c0c */ /* 0x000fe4000cf61270 */
[----:B------:R-:W-:Y:S01]  /*9a920*/  ISETP.LT.AND P5, PT, R58, UR4, !P1 ;  /* 0x000000043a007c0c */ /* 0x000fe2000cfa1270 */
[----:B------:R-:W-:Y:S02]  /*9a930*/  VIADD R10, R0, 0x6a ;  /* 0x0000006a000a7836 */ /* 0x000fe40000000000 */
[----:B------:R-:W-:-:S04]  /*9a940*/  IMAD.WIDE R6, R13, 0x2, R44 ;  /* 0x000000020d067825 */ /* 0x000fc800078e022c */
[----:B------:R-:W-:Y:S01]  /*9a950*/  IMAD.WIDE R8, R13, 0x2, R46 ;  /* 0x000000020d087825 */ /* 0x000fe200078e022e */
[----:B------:R-:W-:Y:S02]  /*9a960*/  ISETP.GE.AND P0, PT, R10, UR21, PT ;  /* 0x000000150a007c0c */ /* 0x000fe4000bf06270 */
[----:B------:R-:W-:Y:S01]  /*9a970*/  ISETP.LT.AND P1, PT, R61, UR4, !P1 ;  /* 0x000000043d007c0c */ /* 0x000fe2000cf21270 */
[----:B------:R-:W-:Y:S01]  /*9a980*/  @P3 STG.E.U16 desc[UR48][R6.64], R11 ;  /* 0x0000000b06003986 */ /* 0x000fe2000c101530 */
[----:B------:R-:W-:Y:S01]  /*9a990*/  ISETP.LT.AND P4, PT, R59, UR4, !P2 ;  /* 0x000000043b007c0c */ /* 0x000fe2000d781270 */
[----:B------:R-:W-:Y:S01]  /*9a9a0*/  IMAD.WIDE R4, R13, 0x2, R48 ;  /* 0x000000020d047825 */ /* 0x000fe200078e0230 */
[----:B------:R-:W-:Y:S02]  /*9a9b0*/  ISETP.LT.AND P6, PT, R54, UR4, !P2 ;  /* 0x0000000436007c0c */ /* 0x000fe4000d7c1270 */
[----:B------:R-:W-:Y:S02]  /*9a9c0*/  ISETP.LT.AND P3, PT, R55, UR4, !P2 ;  /* 0x0000000437007c0c */ /* 0x000fe4000d761270 */
[----:B------:R-:W-:-:S02]  /*9a9d0*/  PRMT R14, R40, 0x7632, R14 ;  /* 0x00007632280e7816 */ /* 0x000fc4000000000e */
[----:B---3--:R-:W-:Y:S01]  /*9a9e0*/  PRMT R10, R60, 0x7632, R10 ;  /* 0x000076323c0a7816 */ /* 0x008fe2000000000a */
[----:B------:R0:W-:Y:S01]  /*9a9f0*/  @P5 STG.E.U16 desc[UR48][R8.64], R60 ;  /* 0x0000003c08005986 */ /* 0x0001e2000c101530 */
[----:B------:R-:W-:-:S03]  /*9aa00*/  ISETP.LT.AND P5, PT, R50, UR4, !P2 ;  /* 0x0000000432007c0c */ /* 0x000fc6000d7a1270 */
[----:B0-----:R-:W3:Y:S01]  /*9aa10*/  LDL.LU R60, [R1+0x624] ;  /* 0x00062400013c7983 */ /* 0x001ee20000300800 */
[----:B------:R-:W-:Y:S01]  /*9aa20*/  VIADD R8, R13, UR5 ;  /* 0x000000050d087c36 */ /* 0x000fe20008000000 */
[----:B------:R-:W0:Y:S02]  /*9aa30*/  LDCU UR5, c[0x0][0x3b8] ;  /* 0x00007700ff0577ac */ /* 0x000e240008000800 */
[----:B------:R1:W-:Y:S01]  /*9aa40*/  @P1 STG.E.U16 desc[UR48][R4.64], R10 ;  /* 0x0000000a04001986 */ /* 0x0003e2000c101530 */
[----:B------:R-:W-:-:S04]  /*9aa50*/  IMAD.WIDE R6, R8, 0x2, R2 ;  /* 0x0000000208067825 */ /* 0x000fc800078e0202 */
[----:B------:R-:W-:Y:S01]  /*9aa60*/  VIADD R9, R0, 0x6b ;  /* 0x0000006b00097836 */ /* 0x000fe20000000000 */
[----:B------:R0:W-:Y:S01]  /*9aa70*/  @P4 STG.E.U16 desc[UR48][R6.64], R28 ;  /* 0x0000001c06004986 */ /* 0x0001e2000c101530 */
[----:B------:R-:W-:Y:S01]  /*9aa80*/  ISETP.LT.AND P4, PT, R53, UR4, !P2 ;  /* 0x0000000435007c0c */ /* 0x000fe2000d781270 */
[----:B-1----:R-:W-:Y:S01]  /*9aa90*/  IMAD.WIDE R4, R8, 0x2, R20 ;  /* 0x0000000208047825 */ /* 0x002fe200078e0214 */
[----:B------:R-:W-:Y:S02]  /*9aaa0*/  PRMT R10, R28, 0x7632, R10 ;  /* 0x000076321c0a7816 */ /* 0x000fe4000000000a */
[----:B------:R-:W-:Y:S01]  /*9aab0*/  ISETP.GE.AND P1, PT, R9, UR19, PT ;  /* 0x0000001309007c0c */ /* 0x000fe2000bf26270 */
[----:B0-----:R-:W-:Y:S02]  /*9aac0*/  IMAD.WIDE R6, R8, 0x2, R22 ;  /* 0x0000000208067825 */ /* 0x001fe400078e0216 */
[----:B------:R0:W-:Y:S01]  /*9aad0*/  @P5 STG.E.U16 desc[UR48][R4.64], R10 ;  /* 0x0000000a04005986 */ /* 0x0001e2000c101530 */
[----:B------:R-:W-:-:S02]  /*9aae0*/  ISETP.LT.AND P5, PT, R56, UR4, !P2 ;  /* 0x0000000438007c0c */ /* 0x000fc4000d7a1270 */
[----:B------:R-:W-:Y:S01]  /*9aaf0*/  PRMT R9, R32, 0x7632, R9 ;  /* 0x0000763220097816 */ /* 0x000fe20000000009 */
[----:B------:R1:W-:Y:S01]  /*9ab00*/  @P6 STG.E.U16 desc[UR48][R6.64], R32 ;  /* 0x0000002006006986 */ /* 0x0003e2000c101530 */
[----:B------:R-:W-:Y:S02]  /*9ab10*/  ISETP.LT.AND P6, PT, R58, UR4, !P2 ;  /* 0x000000043a007c0c */ /* 0x000fe4000d7c1270 */
[----:B------:R-:W-:Y:S01]  /*9ab20*/  ISETP.LT.AND P2, PT, R61, UR4, !P2 ;  /* 0x000000043d007c0c */ /* 0x000fe2000d741270 */
[----:B0-----:R-:W-:Y:S01]  /*9ab30*/  IMAD.WIDE R4, R8, 0x2, R24 ;  /* 0x0000000208047825 */ /* 0x001fe200078e0218 */
[----:B------:R-:W-:-:S03]  /*9ab40*/  PRMT R13, R36, 0x7632, R13 ;  /* 0x00007632240d7816 */ /* 0x000fc6000000000d */
[C---:B-1----:R-:W-:Y:S01]  /*9ab50*/  IMAD.WIDE R6, R8.reuse, 0x2, R26 ;  /* 0x0000000208067825 */ /* 0x042fe200078e021a */
[----:B------:R0:W-:Y:S01]  /*9ab60*/  @P3 STG.E.U16 desc[UR48][R4.64], R9 ;  /* 0x0000000904003986 */ /* 0x0001e2000c101530 */
[----:B------:R-:W-:Y:S02]  /*9ab70*/  ISETP.LT.AND P3, PT, R59, UR4, !P0 ;  /* 0x000000043b007c0c */ /* 0x000fe4000c761270 */
[----:B------:R-:W-:Y:S01]  /*9ab80*/  VIADD R12, R8, UR5 ;  /* 0x00000005080c7c36 */ /* 0x000fe20008000000 */
[----:B------:R1:W-:Y:S01]  /*9ab90*/  @P4 STG.E.U16 desc[UR48][R6.64], R36 ;  /* 0x0000002406004986 */ /* 0x0003e2000c101530 */
[----:B------:R-:W-:Y:S01]  /*9aba0*/  ISETP.LT.AND P4, PT, R54, UR4, !P0 ;  /* 0x0000000436007c0c */ /* 0x000fe2000c781270 */
[----:B------:R-:W2:Y:S01]  /*9abb0*/  LDCU UR5, c[0x0][0x3b8] ;  /* 0x00007700ff0577ac */ /* 0x000ea20008000800 */
[----:B0-----:R-:W-:-:S04]  /*9abc0*/  IMAD.WIDE R4, R8, 0x2, R44 ;  /* 0x0000000208047825 */ /* 0x001fc800078e022c */
[----:B-1----:R-:W-:Y:S01]  /*9abd0*/  IMAD.WIDE R6, R8, 0x2, R46 ;  /* 0x0000000208067825 */ /* 0x002fe200078e022e */
[----:B------:R0:W-:Y:S01]  /*9abe0*/  @P5 STG.E.U16 desc[UR48][R4.64], R13 ;  /* 0x0000000d04005986 */ /* 0x0001e2000c101530 */
[----:B------:R-:W-:Y:S02]  /*9abf0*/  ISETP.LT.AND P5, PT, R50, UR4, !P0 ;  /* 0x0000000432007c0c */ /* 0x000fe4000c7a1270 */
[----:B------:R-:W-:Y:S01]  /*9ac00*/  IMAD.WIDE R8, R8, 0x2, R48 ;  /* 0x0000000208087825 */ /* 0x000fe200078e0230 */
[----:B------:R1:W-:Y:S03]  /*9ac10*/  @P6 STG.E.U16 desc[UR48][R6.64], R40 ;  /* 0x0000002806006986 */ /* 0x0003e6000c101530 */
[C---:B------:R-:W-:Y:S01]  /*9ac20*/  IMAD.WIDE R10, R12.reuse, 0x2, R2 ;  /* 0x000000020c0a7825 */ /* 0x040fe200078e0202 */
[----:B------:R-:W-:Y:S04]  /*9ac30*/  @P2 STG.E.U16 desc[UR48][R8.64], R14 ;  /* 0x0000000e08002986 */ /* 0x000fe8000c101530 */
[----:B------:R1:W-:Y:S01]  /*9ac40*/  @P3 STG.E.U16 desc[UR48][R10.64], R51 ;  /* 0x000000330a003986 */ /* 0x0003e2000c101530 */
[----:B0-----:R-:W-:-:S04]  /*9ac50*/  IMAD.WIDE R4, R12, 0x2, R20 ;  /* 0x000000020c047825 */ /* 0x001fc800078e0214 */
[----:B-1----:R-:W-:Y:S01]  /*9ac60*/  IMAD.WIDE R6, R12, 0x2, R22 ;  /* 0x000000020c067825 */ /* 0x002fe200078e0216 */
[----:B------:R-:W-:Y:S02]  /*9ac70*/  ISETP.LT.AND P6, PT, R55, UR4, !P0 ;  /* 0x0000000437007c0c */ /* 0x000fe4000c7c1270 */
[----:B------:R-:W-:Y:S02]  /*9ac80*/  PRMT R10, R51, 0x7632, R10 ;  /* 0x00007632330a7816 */ /* 0x000fe4000000000a */
[----:B------:R-:W3:Y:S01]  /*9ac90*/  LDL.LU R51, [R1+0x768] ;  /* 0x0007680001337983 */ /* 0x000ee20000300800 */
[----:B------:R-:W-:-:S03]  /*9aca0*/  ISETP.LT.AND P3, PT, R53, UR4, !P0 ;  /* 0x0000000435007c0c */ /* 0x000fc6000c761270 */
[----:B------:R0:W-:Y:S01]  /*9acb0*/  @P5 STG.E.U16 desc[UR48][R4.64], R10 ;  /* 0x0000000a04005986 */ /* 0x0001e2000c101530 */
[----:B------:R-:W-:-:S04]  /*9acc0*/  IMAD.WIDE R8, R12, 0x2, R24 ;  /* 0x000000020c087825 */ /* 0x000fc800078e0218 */
[----:B0-----:R-:W-:Y:S01]  /*9acd0*/  IMAD.WIDE R4, R12, 0x2, R26 ;  /* 0x000000020c047825 */ /* 0x001fe200078e021a */
        /* <DEDUP_REMOVED lines=9> */
[C---:B------:R-:W-:Y:S01]  /*9ad70*/  IMAD.WIDE R6, R12.reuse, 0x2, R44 ;  /* 0x000000020c067825 */ /* 0x040fe200078e022c */
[----:B------:R-:W-:Y:S02]  /*9ad80*/  ISETP.LT.AND P0, PT, R61, UR4, !P0 ;  /* 0x000000043d007c0c */ /* 0x000fe4000c701270 */
[----:B------:R-:W-:Y:S01]  /*9ad90*/  ISETP.LT.AND P3, PT, R59, UR4, !P1 ;  /* 0x000000043b007c0c */ /* 0x000fe2000cf61270 */
[----:B------:R-:W-:Y:S01]  /*9ada0*/  IMAD.WIDE R4, R12, 0x2, R46 ;  /* 0x000000020c047825 */ /* 0x000fe200078e022e */
[----:B------:R-:W-:-:S03]  /*9adb0*/  ISETP.LT.AND P4, PT, R50, UR4, !P1 ;  /* 0x0000000432007c0c */ /* 0x000fc6000cf81270 */
[----:B------:R-:W-:Y:S02]  /*9adc0*/  VIADD R11, R0, 0x6c ;  /* 0x0000006c000b7836 */ /* 0x000fe40000000000 */
[----:B------:R0:W-:Y:S01]  /*9add0*/  @P5 STG.E.U16 desc[UR48][R6.64], R8 ;  /* 0x0000000806005986 */ /* 0x0001e2000c101530 */
[----:B------:R-:W-:Y:S01]  /*9ade0*/  VIADD R13, R12, UR5 ;  /* 0x000000050c0d7c36 */ /* 0x000fe20008000000 */
[----:B------:R-:W-:Y:S01]  /*9adf0*/  PRMT R14, R29, 0x7632, R14 ;  /* 0x000076321d0e7816 */ /* 0x000fe2000000000e */
[----:B------:R-:W1:Y:S01]  /*9ae00*/  LDCU UR5, c[0x0][0x3b8] ;  /* 0x00007700ff0577ac */ /* 0x000e620008000800 */
[----:B------:R-:W-:Y:S01]  /*9ae10*/  ISETP.GE.AND P2, PT, R11, UR17, PT ;  /* 0x000000110b007c0c */ /* 0x000fe2000bf46270 */
[----:B------:R-:W-:-:S04]  /*9ae20*/  IMAD.WIDE R10, R13, 0x2, R20 ;  /* 0x000000020d0a7825 */ /* 0x000fc800078e0214 */
[----:B0-----:R-:W-:-:S04]  /*9ae30*/  IMAD.WIDE R6, R12, 0x2, R48 ;  /* 0x000000020c067825 */ /* 0x001fc800078e0230 */
[----:B------:R-:W-:Y:S01]  /*9ae40*/  IMAD.WIDE R8, R13, 0x2, R2 ;  /* 0x000000020d087825 */ /* 0x000fe200078e0202 */
[----:B------:R-:W-:Y:S02]  /*9ae50*/  ISETP.LT.AND P5, PT, R58, UR4, !P1 ;  /* 0x000000043a007c0c */ /* 0x000fe4000cfa1270 */
[----:B---3--:R-:W-:Y:S01]  /*9ae60*/  PRMT R12, R60, 0x7632, R12 ;  /* 0x000076323c0c7816 */ /* 0x008fe2000000000c */
[----:B------:R0:W-:Y:S04]  /*9ae70*/  @P6 STG.E.U16 desc[UR48][R4.64], R60 ;  /* 0x0000003c04006986 */ /* 0x0001e8000c101530 */
[----:B------:R3:W-:Y:S04]  /*9ae80*/  @P0 STG.E.U16 desc[UR48][R6.64], R12 ;  /* 0x0000000c06000986 */ /* 0x0007e8000c101530 */
[----:B0-----:R-:W4:Y:S01]  /*9ae90*/  LDL.LU R60, [R1+0x628] ;  /* 0x00062800013c7983 */ /* 0x001f220000300800 */
[----:B------:R-:W-:-:S03]  /*9aea0*/  ISETP.LT.AND P0, PT, R54, UR4, !P1 ;  /* 0x0000000436007c0c */ /* 0x000fc6000cf01270 */
[----:B------:R-:W-:Y:S04]  /*9aeb0*/  @P3 STG.E.U16 desc[UR48][R8.64], R29 ;  /* 0x0000001d08003986 */ /* 0x000fe8000c101530 */
[----:B------:R0:W-:Y:S01]  /*9aec0*/  @P4 STG.E.U16 desc[UR48][R10.64], R14 ;  /* 0x0000000e0a004986 */ /* 0x0001e2000c101530 */
[----:B------:R-:W-:Y:S02]  /*9aed0*/  ISETP.LT.AND P4, PT, R55, UR4, !P1 ;  /* 0x0000000437007c0c */ /* 0x000fe4000cf81270 */
[----:B------:R-:W-:Y:S01]  /*9aee0*/  ISETP.LT.AND P6, PT, R53, UR4, !P1 ;  /* 0x0000000435007c0c */ /* 0x000fe2000cfc1270 */
[----:B------:R-:W-:Y:S01]  /*9aef0*/  IMAD.WIDE R4, R13, 0x2, R22 ;  /* 0x000000020d047825 */ /* 0x000fe200078e0216 */
[----:B------:R-:W-:-:S03]  /*9af00*/  ISETP.LT.AND P3, PT, R56, UR4, !P1 ;  /* 0x0000000438007c0c */ /* 0x000fc6000cf61270 */
[----:B---3--:R-:W-:Y:S01]  /*9af10*/  IMAD.WIDE R6, R13, 0x2, R24 ;  /* 0x000000020d067825 */ /* 0x008fe200078e0218 */
[----:B------:R-:W-:Y:S02]  /*9af20*/  ISETP.LT.AND P1, PT, R61, UR4, !P1 ;  /* 0x000000043d007c0c */ /* 0x000fe4000cf21270 */
[----:B0-----:R-:W-:Y:S01]  /*9af30*/  PRMT R11, R33, 0x7632, R11 ;  /* 0x00007632210b7816 */ /* 0x001fe2000000000b */
[----:B------:R-:W-:Y:S01]  /*9af40*/  VIADD R10, R0, 0x6d ;  /* 0x0000006d000a7836 */ /* 0x000fe20000000000 */
[----:B------:R0:W-:Y:S01]  /*9af50*/  @P0 STG.E.U16 desc[UR48][R4.64], R33 ;  /* 0x0000002104000986 */ /* 0x0001e2000c101530 */
[----:B------:R-:W-:-:S03]  /*9af60*/  IMAD.WIDE R8, R13, 0x2, R26 ;  /* 0x000000020d087825 */ /* 0x000fc600078e021a */
[----:B------:R3:W-:Y:S01]  /*9af70*/  @P4 STG.E.U16 desc[UR48][R6.64], R11 ;  /* 0x0000000b06004986 */ /* 0x0007e2000c101530 */
[----:B------:R-:W-:Y:S02]  /*9af80*/  ISETP.LT.AND P4, PT, R59, UR4, !P2 ;  /* 0x000000043b007c0c */ /* 0x000fe4000d781270 */
[----:B------:R-:W-:Y:S01]  /*9af90*/  ISETP.GE.AND P0, PT, R10, UR15, PT ;  /* 0x0000000f0a007c0c */ /* 0x000fe2000bf06270 */
[----:B------:R1:W-:Y:S01]  /*9afa0*/  @P6 STG.E.U16 desc[UR48][R8.64], R37 ;  /* 0x0000002508006986 */ /* 0x0003e2000c101530 */
[----:B0-----:R-:W-:Y:S01]  /*9afb0*/  IMAD.WIDE R4, R13, 0x2, R44 ;  /* 0x000000020d047825 */ /* 0x001fe200078e022c */
[----:B---3--:R-:W-:-:S03]  /*9afc0*/  PRMT R11, R37, 0x7632, R11 ;  /* 0x00007632250b7816 */ /* 0x008fc6000000000b */
[----:B------:R-:W-:Y:S01]  /*9afd0*/  IMAD.WIDE R6, R13, 0x2, R46 ;  /* 0x000000020d067825 */ /* 0x000fe200078e022e */
[----:B------:R-:W-:-:S03]  /*9afe0*/  PRMT R10, R41, 0x7632, R10 ;  /* 0x00007632290a7816 */ /* 0x000fc6000000000a */
[----:B-1----:R-:W-:Y:S01]  /*9aff0*/  IMAD.WIDE R8, R13, 0x2, R48 ;  /* 0x000000020d087825 */ /* 0x002fe200078e0230 */
[----:B------:R0:W-:Y:S01]  /*9b000*/  @P3 STG.E.U16 desc[UR48][R4.64], R11 ;  /* 0x0000000b04003986 */ /* 0x0001e2000c101530 */
[----:B------:R-:W-:-:S03]  /*9b010*/  ISETP.LT.AND P6, PT, R54, UR4, !P2 ;  /* 0x0000000436007c0c */ /* 0x000fc6000d7c1270 */
[----:B------:R-:W-:Y:S01]  /*9b020*/  @P5 STG.E.U16 desc[UR48][R6.64], R41 ;  /* 0x0000002906005986 */ /* 0x000fe2000c101530 */
[----:B------:R-:W-:-:S03]  /*9b030*/  ISETP.LT.AND P5, PT, R50, UR4, !P2 ;  /* 0x0000000432007c0c */ /* 0x000fc6000d7a1270 */
[----:B------:R1:W-:Y:S01]  /*9b040*/  @P1 STG.E.U16 desc[UR48][R8.64], R10 ;  /* 0x0000000a08001986 */ /* 0x0003e2000c101530 */
[----:B0-----:R-:W-:Y:S02]  /*9b050*/  VIADD R4, R13, UR5 ;  /* 0x000000050d047c36 */ /* 0x001fe40008000000 */
[----:B------:R-:W-:Y:S01]  /*9b060*/  VIADD R5, R0, 0x6e ;  /* 0x0000006e00057836 */ /* 0x000fe20000000000 */
[----:B------:R-:W-:Y:S01]  /*9b070*/  ISETP.LT.AND P3, PT, R55, UR4, !P2 ;  /* 0x0000000437007c0c */ /* 0x000fe2000d761270 */
[----:B------:R-:W0:Y:S01]  /*9b080*/  LDCU UR5, c[0x0][0x3b8] ;  /* 0x00007700ff0577ac */ /* 0x000e220008000800 */
[----:B-1----:R-:W-:-:S04]  /*9b090*/  IMAD.WIDE R8, R4, 0x2, R2 ;  /* 0x0000000204087825 */ /* 0x002fc800078e0202 */
[C---:B------:R-:W-:Y:S01]  /*9b0a0*/  IMAD.WIDE R6, R4.reuse, 0x2, R20 ;  /* 0x0000000204067825 */ /* 0x040fe200078e0214 */
[----:B------:R-:W-:Y:S01]  /*9b0b0*/  PRMT R10, R51, 0x7632, R10 ;  /* 0x00007632330a7816 */ /* 0x000fe2000000000a */
[----:B------:R1:W-:Y:S01]  /*9b0c0*/  @P4 STG.E.U16 desc[UR48][R8.64], R51 ;  /* 0x0000003308004986 */ /* 0x0003e2000c101530 */
[----:B------:R-:W-:Y:S02]  /*9b0d0*/  ISETP.GE.AND P1, PT, R5, UR13, PT ;  /* 0x0000000d05007c0c */ /* 0x000fe4000bf26270 */
[----:B------:R-:W-:Y:S01]  /*9b0e0*/  ISETP.LT.AND P4, PT, R53, UR4, !P2 ;  /* 0x0000000435007c0c */ /* 0x000fe2000d781270 */
[----:B------:R3:W-:Y:S04]  /*9b0f0*/  @P5 STG.E.U16 desc[UR48][R6.64], R10 ;  /* 0x0000000a06005986 */ /* 0x0007e8000c101530 */
[----:B-1----:R-:W4:Y:S01]  /*9b100*/  LDL.LU R51, [R1+0x76c] ;  /* 0x00076c0001337983 */ /* 0x002f220000300800 */
[----:B------:R-:W-:-:S04]  /*9b110*/  IMAD.WIDE R8, R4, 0x2, R22 ;  /* 0x0000000204087825 */ /* 0x000fc800078e0216 */
[----:B---3--:R-:W-:Y:S01]  /*9b120*/  IMAD.WIDE R6, R4, 0x2, R24 ;  /* 0x0000000204067825 */ /* 0x008fe200078e0218 */
[----:B--2---:R-:W-:Y:S01]  /*9b130*/  PRMT R5, R52, 0x7632, R5 ;  /* 0x0000763234057816 */ /* 0x004fe20000000005 */
[----:B------:R1:W-:Y:S04]  /*9b140*/  @P6 STG.E.U16 desc[UR48][R8.64], R52 ;  /* 0x0000003408006986 */ /* 0x0003e8000c101530 */
[----:B-1----:R-:W2:Y:S01]  /*9b150*/  LDL.LU R52, [R1+0x65c] ;  /* 0x00065c0001347983 */ /* 0x002ea20000300800 */
[----:B------:R-:W-:-:S03]  /*9b160*/  IMAD.WIDE R8, R4, 0x2, R26 ;  /* 0x0000000204087825 */ /* 0x000fc600078e021a */
[----:B------:R-:W-:Y:S01]  /*9b170*/  @P3 STG.E.U16 desc[UR48][R6.64], R5 ;  /* 0x0000000506003986 */ /* 0x000fe2000c101530 */
[----:B----4-:R-:W-:-:S03]  /*9b180*/  PRMT R13, R57, 0x7632, R13 ;  /* 0x00007632390d7816 */ /* 0x010fc6000000000d */
[----:B------:R1:W-:Y:S04]  /*9b190*/  @P4 STG.E.U16 desc[UR48][R8.64], R57 ;  /* 0x0000003908004986 */ /* 0x0003e8000c101530 */
[----:B-1----:R-:W3:Y:S01]  /*9b1a0*/  LDL.LU R57, [R1+0x64c] ;  /* 0x00064c0001397983 */ /* 0x002ee20000300800 */
[----:B------:R-:W-:Y:S02]  /*9b1b0*/  ISETP.LT.AND P5, PT, R56, UR4, !P2 ;  /* 0x0000000438007c0c */ /* 0x000fe4000d7a1270 */
[----:B------:R-:W-:Y:S02]  /*9b1c0*/  ISETP.LT.AND P6, PT, R58, UR4, !P2 ;  /* 0x000000043a007c0c */ /* 0x000fe4000d7c1270 */
[----:B------:R-:W-:Y:S02]  /*9b1d0*/  ISETP.LT.AND P2, PT, R61, UR4, !P2 ;  /* 0x000000043d007c0c */ /* 0x000fe4000d741270 */
[----:B------:R-:W-:Y:S01]  /*9b1e0*/  ISETP.LT.AND P3, PT, R59, UR4, !P0 ;  /* 0x000000043b007c0c */ /* 0x000fe2000c761270 */
[----:B0-----:R-:W-:Y:S01]  /*9b1f0*/  VIADD R12, R4, UR5 ;  /* 0x00000005040c7c36 */ /* 0x001fe20008000000 */
[----:B------:R-:W-:Y:S01]  /*9b200*/  ISETP.LT.AND P4, PT, R50, UR4, !P0 ;  /* 0x0000000432007c0c */ /* 0x000fe2000c781270 */
[C---:B------:R-:W-:Y:S01]  /*9b210*/  IMAD.WIDE R8, R4.reuse, 0x2, R44 ;  /* 0x0000000204087825 */ /* 0x040fe200078e022c */
[----:B------:R-:W0:Y:S03]  /*9b220*/  LDCU UR5, c[0x0][0x3b8] ;  /* 0x00007700ff0577ac */ /* 0x000e260008000800 */
[C---:B------:R-:W-:Y:S01]  /*9b230*/  IMAD.WIDE R6, R4.reuse, 0x2, R46 ;  /* 0x0000000204067825 */ /* 0x040fe200078e022e */
[----:B------:R1:W-:Y:S03]  /*9b240*/  @P5 STG.E.U16 desc[UR48][R8.64], R13 ;  /* 0x0000000d08005986 */ /* 0x0003e6000c101530 */
[----:B------:R-:W-:-:S04]  /*9b250*/  IMAD.WIDE R4, R4, 0x2, R48 ;  /* 0x0000000204047825 */ /* 0x000fc800078e0230 */
[----:B------:R-:W-:Y:S01]  /*9b260*/  IMAD.WIDE R10, R12, 0x2, R2 ;  /* 0x000000020c0a7825 */ /* 0x000fe200078e0202 */
[----:B------:R-:W-:-:S03]  /*9b270*/  ISETP.LT.AND P5, PT, R54, UR4, !P0 ;  /* 0x0000000436007c0c */ /* 0x000fc6000c7a1270 */
[----:B-1----:R-:W-:Y:S01]  /*9b280*/  IMAD.WIDE R8, R12, 0x2, R24 ;  /* 0x000000020c087825 */ /* 0x002fe200078e0218 */
[----:B------:R-:W-:Y:S02]  /*9b290*/  PRMT R13, R34, 0x7632, R13 ;  /* 0x00007632220d7816 */ /* 0x000fe4000000000d */
[----:B------:R-:W-:Y:S01]  /*9b2a0*/  PRMT R14, R60, 0x7632, R14 ;  /* 0x000076323c0e7816 */ /* 0x000fe2000000000e */
[----:B------:R1:W-:Y:S01]  /*9b2b0*/  @P6 STG.E.U16 desc[UR48][R6.64], R60 ;  /* 0x0000003c06006986 */ /* 0x0003e2000c101530 */
[----:B------:R-:W-:-:S03]  /*9b2c0*/  ISETP.LT.AND P6, PT, R55, UR4, !P0 ;  /* 0x0000000437007c0c */ /* 0x000fc6000c7c1270 */
[----:B------:R4:W-:Y:S04]  /*9b2d0*/  @P2 STG.E.U16 desc[UR48][R4.64], R14 ;  /* 0x0000000e04002986 */ /* 0x0009e8000c101530 */
[----:B------:R0:W-:Y:S01]  /*9b2e0*/  @P3 STG.E.U16 desc[UR48][R10.64], R30 ;  /* 0x0000001e0a003986 */ /* 0x0001e2000c101530 */
[----:B------:R-:W-:-:S03]  /*9b2f0*/  ISETP.LT.AND P3, PT, R53, UR4, !P0 ;  /* 0x0000000435007c0c */ /* 0x000fc6000c761270 */
[----:B-1----:R-:W3:Y:S01]  /*9b300*/  LDL.LU R60, [R1+0x62c] ;  /* 0x00062c00013c7983 */ /* 0x002ee20000300800 */
[----:B----4-:R-:W-:Y:S01]  /*9b310*/  IMAD.WIDE R4, R12, 0x2, R20 ;  /* 0x000000020c047825 */ /* 0x010fe200078e0214 */
[----:B0-----:R-:W-:-:S03]  /*9b320*/  PRMT R10, R30, 0x7632, R10 ;  /* 0x000076321e0a7816 */ /* 0x001fc6000000000a */
[----:B------:R-:W-:Y:S02]  /*9b330*/  IMAD.WIDE R6, R12, 0x2, R22 ;  /* 0x000000020c067825 */ /* 0x000fe400078e0216 */
[----:B------:R0:W-:Y:S01]  /*9b340*/  @P4 STG.E.U16 desc[UR48][R4.64], R10 ;  /* 0x0000000a04004986 */ /* 0x0001e2000c101530 */
[----:B------:R-:W-:-:S03]  /*9b350*/  ISETP.LT.AND P4, PT, R56, UR4, !P0 ;  /* 0x0000000438007c0c */ /* 0x000fc6000c781270 */
[----:B------:R1:W-:Y:S01]  /*9b360*/  @P5 STG.E.U16 desc[UR48][R6.64], R34 ;  /* 0x0000002206005986 */ /* 0x0003e2000c101530 */
[----:B------:R-:W-:Y:S02]  /*9b370*/  ISETP.LT.AND P5, PT, R58, UR4, !P0 ;  /* 0x000000043a007c0c */ /* 0x000fe4000c7a1270 */
[----:B------:R-:W-:Y:S01]  /*9b380*/  ISETP.LT.AND P0, PT, R61, UR4, !P0 ;  /* 0x000000043d007c0c */ /* 0x000fe2000c701270 */
[----:B------:R4:W-:Y:S01]  /*9b390*/  @P6 STG.E.U16 desc[UR48][R8.64], R13 ;  /* 0x0000000d08006986 */ /* 0x0009e2000c101530 */
[----:B0-----:R-:W-:-:S04]  /*9b3a0*/  IMAD.WIDE R4, R12, 0x2, R26 ;  /* 0x000000020c047825 */ /* 0x001fc800078e021a */
[----:B-1----:R-:W-:Y:S01]  /*9b3b0*/  IMAD.WIDE R6, R12, 0x2, R44 ;  /* 0x000000020c067825 */ /* 0x002fe200078e022c */
[----:B----4-:R-:W-:Y:S01]  /*9b3c0*/  PRMT R8, R38, 0x7632, R8 ;  /* 0x0000763226087816 */ /* 0x010fe20000000008 */
[----:B------:R0:W-:Y:S02]  /*9b3d0*/  @P3 STG.E.U16 desc[UR48][R4.64], R38 ;  /* 0x0000002604003986 */ /* 0x0001e4000c101530 */
[----:B------:R-:W-:Y:S01]  /*9b3e0*/  VIADD R13, R12, UR5 ;  /* 0x000000050c0d7c36 */ /* 0x000fe20008000000 */
[----:B------:R-:W-:Y:S01]  /*9b3f0*/  ISETP.LT.AND P6, PT, R59, UR4, !P1 ;  /* 0x000000043b007c0c */ /* 0x000fe2000cfc1270 */
[----:B------:R-:W-:Y:S01]  /*9b400*/  VIADD R11, R0, 0x6f ;  /* 0x0000006f000b7836 */ /* 0x000fe20000000000 */
[----:B------:R1:W-:Y:S01]  /*9b410*/  @P4 STG.E.U16 desc[UR48][R6.64], R8 ;  /* 0x0000000806004986 */ /* 0x0003e2000c101530 */
[----:B------:R-:W-:Y:S01]  /*9b420*/  ISETP.LT.AND P3, PT, R50, UR4, !P1 ;  /* 0x0000000432007c0c */ /* 0x000fe2000cf61270 */
[----:B------:R-:W4:Y:S01]  /*9b430*/  LDCU UR5, c[0x0][0x3b8] ;  /* 0x00007700ff0577ac */ /* 0x000f220008000800 */
[----:B0-----:R-:W-:-:S04]  /*9b440*/  IMAD.WIDE R4, R12, 0x2, R46 ;  /* 0x000000020c047825 */ /* 0x001fc800078e022e */
[----:B-1----:R-:W-:Y:S01]  /*9b450*/  IMAD.WIDE R6, R12, 0x2, R48 ;  /* 0x000000020c067825 */ /* 0x002fe200078e0230 */
[----:B------:R-:W-:Y:S01]  /*9b460*/  PRMT R12, R42, 0x7632, R12 ;  /* 0x000076322a0c7816 */ /* 0x000fe2000000000c */
[----:B------:R0:W-:Y:S04]  /*9b470*/  @P5 STG.E.U16 desc[UR48][R4.64], R42 ;  /* 0x0000002a04005986 */ /* 0x0001e8000c101530 */
[----:B------:R1:W-:Y:S01]  /*9b480*/  @P0 STG.E.U16 desc[UR48][R6.64], R12 ;  /* 0x0000000c06000986 */ /* 0x0003e2000c101530 */
[----:B------:R-:W-:Y:S01]  /*9b490*/  ISETP.LT.AND P0, PT, R54, UR4, !P1 ;  /* 0x0000000436007c0c */ /* 0x000fe2000cf01270 */
[----:B------:R-:W-:Y:S01]  /*9b4a0*/  IMAD.WIDE R8, R13, 0x2, R2 ;  /* 0x000000020d087825 */ /* 0x000fe200078e0202 */
[----:B------:R-:W-:Y:S01]  /*9b4b0*/  ISETP.GE.AND P2, PT, R11, UR11, PT ;  /* 0x0000000b0b007c0c */ /* 0x000fe2000bf46270 */
[----:B------:R-:W2:Y:S02]  /*9b4c0*/  LDCU UR11, c[0x0][0x39c] ;  /* 0x00007380ff0b77ac */ /* 0x000ea40008000800 */
[----:B------:R-:W-:-:S04]  /*9b4d0*/  IMAD.WIDE R10, R13, 0x2, R20 ;  /* 0x000000020d0a7825 */ /* 0x000fc800078e0214 */
[----:B0-----:R-:W-:Y:S01]  /*9b4e0*/  IMAD.WIDE R4, R13, 0x2, R22 ;  /* 0x000000020d047825 */ /* 0x001fe200078e0216 */
[----:B------:R-:W-:Y:S01]  /*9b4f0*/  PRMT R14, R51, 0x7632, R14 ;  /* 0x00007632330e7816 */ /* 0x000fe2000000000e */
[----:B------:R0:W-:Y:S01]  /*9b500*/  @P6 STG.E.U16 desc[UR48][R8.64], R51 ;  /* 0x0000003308006986 */ /* 0x0001e2000c101530 */
[----:B------:R-:W-:-:S03]  /*9b510*/  ISETP.LT.AND P5, PT, R53, UR4, !P1 ;  /* 0x0000000435007c0c */ /* 0x000fc6000cfa1270 */
[----:B------:R2:W-:Y:S01]  /*9b520*/  @P3 STG.E.U16 desc[UR48][R10.64], R14 ;  /* 0x0000000e0a003986 */ /* 0x0005e2000c101530 */
[----:B------:R-:W-:Y:S01]  /*9b530*/  ISETP.LT.AND P3, PT, R55, UR4, !P1 ;  /* 0x0000000437007c0c */ /* 0x000fe2000cf61270 */
[----:B-1----:R-:W-:-:S04]  /*9b540*/  IMAD.WIDE R6, R13, 0x2, R24 ;  /* 0x000000020d067825 */ /* 0x002fc800078e0218 */
[----:B0-----:R-:W-:Y:S01]  /*9b550*/  IMAD.WIDE R8, R13, 0x2, R26 ;  /* 0x000000020d087825 */ /* 0x001fe200078e021a */
[----:B--2---:R-:W-:Y:S01]  /*9b560*/  PRMT R14, R52, 0x7632, R14 ;  /* 0x00007632340e7816 */ /* 0x004fe2000000000e */
[----:B------:R0:W-:Y:S04]  /*9b570*/  @P0 STG.E.U16 desc[UR48][R4.64], R52 ;  /* 0x0000003404000986 */ /* 0x0001e8000c101530 */
[----:B0-----:R-:W2:Y:S04]  /*9b580*/  LDL.LU R52, [R1+0x670] ;  /* 0x0006700001347983 */ /* 0x001ea80000300800 */
[----:B------:R-:W-:Y:S01]  /*9b590*/  @P3 STG.E.U16 desc[UR48][R6.64], R14 ;  /* 0x0000000e06003986 */ /* 0x000fe2000c101530 */
[----:B---3--:R-:W-:-:S03]  /*9b5a0*/  PRMT R15, R57, 0x7632, R15 ;  /* 0x00007632390f7816 */ /* 0x008fc6000000000f */
[----:B------:R0:W-:Y:S04]  /*9b5b0*/  @P5 STG.E.U16 desc[UR48][R8.64], R57 ;  /* 0x0000003908005986 */ /* 0x0001e8000c101530 */
[----:B0-----:R-:W3:Y:S01]  /*9b5c0*/  LDL.LU R57, [R1+0x680] ;  /* 0x0006800001397983 */ /* 0x001ee20000300800 */
[----:B------:R-:W-:Y:S02]  /*9b5d0*/  ISETP.LT.AND P6, PT, R56, UR4, !P1 ;  /* 0x0000000438007c0c */ /* 0x000fe4000cfc1270 */
[----:B------:R-:W-:Y:S01]  /*9b5e0*/  ISETP.LT.AND P4, PT, R58, UR4, !P1 ;  /* 0x000000043a007c0c */ /* 0x000fe2000cf81270 */
[----:B------:R-:W-:Y:S01]  /*9b5f0*/  IMAD.WIDE R10, R13, 0x2, R44 ;  /* 0x000000020d0a7825 */ /* 0x000fe200078e022c */
[----:B------:R-:W-:Y:S02]  /*9b600*/  ISETP.LT.AND P1, PT, R61, UR4, !P1 ;  /* 0x000000043d007c0c */ /* 0x000fe4000cf21270 */
[----:B------:R-:W-:-:S02]  /*9b610*/  ISETP.LT.AND P3, PT, R59, UR4, !P2 ;  /* 0x000000043b007c0c */ /* 0x000fc4000d761270 */
[----:B------:R-:W-:Y:S01]  /*9b620*/  ISETP.LT.AND P5, PT, R50, UR4, !P2 ;  /* 0x0000000432007c0c */ /* 0x000fe2000d7a1270 */
[----:B------:R-:W-:-:S04]  /*9b630*/  IMAD.WIDE R4, R13, 0x2, R46 ;  /* 0x000000020d047825 */ /* 0x000fc800078e022e */
[----:B------:R4:W-:Y:S01]  /*9b640*/  @P6 STG.E.U16 desc[UR48][R10.64], R15 ;  /* 0x0000000f0a006986 */ /* 0x0009e2000c101530 */
[----:B------:R-:W-:-:S04]  /*9b650*/  IMAD.WIDE R6, R13, 0x2, R48 ;  /* 0x000000020d067825 */ /* 0x000fc800078e0230 */
[----:B----4-:R-:W-:Y:S01]  /*9b660*/  VIADD R10, R13, UR5 ;  /* 0x000000050d0a7c36 */ /* 0x010fe20008000000 */
[----:B------:R-:W-:Y:S01]  /*9b670*/  PRMT R13, R31, 0x7632, R13 ;  /* 0x000076321f0d7816 */ /* 0x000fe2000000000d */
[----:B------:R-:W0:Y:S02]  /*9b680*/  LDCU UR5, c[0x0][0x3b8] ;  /* 0x00007700ff0577ac */ /* 0x000e240008000800 */
[----:B------:R-:W-:-:S04]  /*9b690*/  IMAD.WIDE R8, R10, 0x2, R2 ;  /* 0x000000020a087825 */ /* 0x000fc800078e0202 */
[----:B------:R-:W-:-:S05]  /*9b6a0*/  VIADD R12, R0, 0x70 ;  /* 0x00000070000c7836 */ /* 0x000fca0000000000 */
[----:B------:R-:W-:Y:S02]  /*9b6b0*/  ISETP.GE.AND P0, PT, R12, UR9, PT ;  /* 0x000000090c007c0c */ /* 0x000fe4000bf06270 */
[----:B------:R-:W-:Y:S01]  /*9b6c0*/  PRMT R11, R60, 0x7632, R11 ;  /* 0x000076323c0b7816 */ /* 0x000fe2000000000b */
[----:B------:R1:W-:Y:S01]  /*9b6d0*/  @P4 STG.E.U16 desc[UR48][R4.64], R60 ;  /* 0x0000003c04004986 */ /* 0x0003e2000c101530 */
[----:B------:R-:W-:Y:S01]  /*9b6e0*/  ISETP.LT.AND P4, PT, R54, UR4, !P2 ;  /* 0x0000000436007c0c */ /* 0x000fe2000d781270 */
[----:B------:R-:W-:Y:S01]  /*9b6f0*/  VIADD R12, R0, 0x71 ;  /* 0x00000071000c7836 */ /* 0x000fe20000000000 */
[----:B------:R-:W4:Y:S01]  /*9b700*/  LDCU UR9, c[0x0][0x3b8] ;  /* 0x00007700ff0977ac */ /* 0x000f220008000800 */
[----:B------:R0:W-:Y:S01]  /*9b710*/  @P1 STG.E.U16 desc[UR48][R6.64], R11 ;  /* 0x0000000b06001986 */ /* 0x0001e2000c101530 */
[----:B------:R-:W-:-:S03]  /*9b720*/  ISETP.LT.AND P1, PT, R53, UR4, !P2 ;  /* 0x0000000435007c0c */ /* 0x000fc6000d721270 */
[----:B------:R-:W-:Y:S01]  /*9b730*/  @P3 STG.E.U16 desc[UR48][R8.64], R31 ;  /* 0x0000001f08003986 */ /* 0x000fe2000c101530 */
[----:B-1----:R-:W-:Y:S01]  /*9b740*/  IMAD.WIDE R4, R10, 0x2, R20 ;  /* 0x000000020a047825 */ /* 0x002fe200078e0214 */
[----:B------:R-:W-:Y:S02]  /*9b750*/  ISETP.LT.AND P3, PT, R56, UR4, !P2 ;  /* 0x0000000438007c0c */ /* 0x000fe4000d761270 */
[----:B------:R-:W4:Y:S04]  /*9b760*/  LDL.LU R60, [R1+0x6a0] ;  /* 0x0006a000013c7983 */ /* 0x000f280000300800 */
[----:B------:R1:W-:Y:S01]  /*9b770*/  @P5 STG.E.U16 desc[UR48][R4.64], R13 ;  /* 0x0000000d04005986 */ /* 0x0003e2000c101530 */
[----:B------:R-:W-:Y:S01]  /*9b780*/  ISETP.LT.AND P5, PT, R55, UR4, !P2 ;  /* 0x0000000437007c0c */ /* 0x000fe2000d7a1270 */
[----:B0-----:R-:W-:Y:S01]  /*9b790*/  IMAD.WIDE R6, R10, 0x2, R26 ;  /* 0x000000020a067825 */ /* 0x001fe200078e021a */
[----:B------:R-:W-:-:S03]  /*9b7a0*/  PRMT R11, R35, 0x7632, R11 ;  /* 0x00007632230b7816 */ /* 0x000fc6000000000b */
[----:B-1----:R-:W-:Y:S01]  /*9b7b0*/  IMAD.WIDE R4, R10, 0x2, R22 ;  /* 0x000000020a047825 */ /* 0x002fe200078e0216 */
[----:B------:R-:W-:-:S04]  /*9b7c0*/  PRMT R13, R39, 0x7632, R13 ;  /* 0x00007632270d7816 */ /* 0x000fc8000000000d */
[----:B------:R0:W-:Y:S01]  /*9b7d0*/  @P4 STG.E.U16 desc[UR48][R4.64], R35 ;  /* 0x0000002304004986 */ /* 0x0001e2000c101530 */
[----:B------:R-:W-:Y:S01]  /*9b7e0*/  ISETP.LT.AND P4, PT, R58, UR4, !P2 ;  /* 0x000000043a007c0c */ /* 0x000fe2000d781270 */
[----:B------:R-:W-:Y:S01]  /*9b7f0*/  IMAD.WIDE R8, R10, 0x2, R44 ;  /* 0x000000020a087825 */ /* 0x000fe200078e022c */
[----:B------:R-:W-:-:S03]  /*9b800*/  ISETP.LT.AND P2, PT, R61, UR4, !P2 ;  /* 0x000000043d007c0c */ /* 0x000fc6000d741270 */
[----:B0-----:R-:W-:-:S05]  /*9b810*/  IMAD.WIDE R4, R10, 0x2, R24 ;  /* 0x000000020a047825 */ /* 0x001fca00078e0218 */
[----:B------:R0:W-:Y:S04]  /*9b820*/  @P5 STG.E.U16 desc[UR48][R4.64], R11 ;  /* 0x0000000b04005986 */ /* 0x0001e8000c101530 */
[----:B------:R1:W-:Y:S04]  /*9b830*/  @P1 STG.E.U16 desc[UR48][R6.64], R39 ;  /* 0x0000002706001986 */ /* 0x0003e8000c101530 */
[----:B------:R1:W-:Y:S01]  /*9b840*/  @P3 STG.E.U16 desc[UR48][R8.64], R13 ;  /* 0x0000000d08003986 */ /* 0x0003e2000c101530 */
[----:B------:R-:W-:Y:S01]  /*9b850*/  ISETP.LT.AND P3, PT, R59, UR4, !P0 ;  /* 0x000000043b007c0c */ /* 0x000fe2000c761270 */
[----:B0-----:R-:W-:-:S04]  /*9b860*/  IMAD.WIDE R4, R10, 0x2, R48 ;  /* 0x000000020a047825 */ /* 0x001fc800078e0230 */
[----:B-1----:R-:W-:Y:S01]  /*9b870*/  IMAD.WIDE R6, R10, 0x2, R46 ;  /* 0x000000020a067825 */ /* 0x002fe200078e022e */
[----:B------:R-:W-:-:S03]  /*9b880*/  PRMT R8, R43, 0x7632, R8 ;  /* 0x000076322b087816 */ /* 0x000fc60000000008 */
[----:B------:R-:W-:Y:S01]  /*9b890*/  VIADD R10, R10, UR5 ;  /* 0x000000050a0a7c36 */ /* 0x000fe20008000000 */
[----:B------:R0:W-:Y:S01]  /*9b8a0*/  @P4 STG.E.U16 desc[UR48][R6.64], R43 ;  /* 0x0000002b06004986 */ /* 0x0001e2000c101530 */
[----:B------:R-:W-:Y:S02]  /*9b8b0*/  ISETP.LT.AND P1, PT, R50, UR4, !P0 ;  /* 0x0000000432007c0c */ /* 0x000fe4000c721270 */
[----:B------:R-:W-:Y:S01]  /*9b8c0*/  ISETP.GE.AND P6, PT, R12, UR7, PT ;  /* 0x000000070c007c0c */ /* 0x000fe2000bfc6270 */
[----:B------:R1:W-:Y:S01]  /*9b8d0*/  @P2 STG.E.U16 desc[UR48][R4.64], R8 ;  /* 0x0000000804002986 */ /* 0x0003e2000c101530 */
[----:B------:R-:W-:Y:S01]  /*9b8e0*/  ISETP.LT.AND P2, PT, R54, UR4, !P0 ;  /* 0x0000000436007c0c */ /* 0x000fe2000c741270 */
[----:B------:R-:W-:Y:S01]  /*9b8f0*/  VIADD R29, R0, 0x78 ;  /* 0x00000078001d7836 */ /* 0x000fe20000000000 */
[----:B------:R-:W2:Y:S01]  /*9b900*/  LDCU UR5, c[0x0][0x3b8] ;  /* 0x00007700ff0577ac */ /* 0x000ea20008000800 */
[C---:B0-----:R-:W-:Y:S01]  /*9b910*/  IMAD.WIDE R6, R10.reuse, 0x2, R20 ;  /* 0x000000020a067825 */ /* 0x041fe200078e0214 */
[----:B------:R-:W0:Y:S03]  /*9b920*/  LDCU UR7, c[0x0][0x3b8] ;  /* 0x00007700ff0777ac */ /* 0x000e260008000800 */
[----:B-1----:R-:W-:-:S04]  /*9b930*/  IMAD.WIDE R4, R10, 0x2, R2 ;  /* 0x000000020a047825 */ /* 0x002fc800078e0202 */
[----:B------:R-:W-:-:S05]  /*9b940*/  VIADD R8, R0, 0x73 ;  /* 0x0000007300087836 */ /* 0x000fca0000000000 */
[----:B------:R-:W-:Y:S02]  /*9b950*/  ISETP.GE.AND P4, PT, R8, UR11, PT ;  /* 0x0000000b08007c0c */ /* 0x000fe4000bf86270 */
[----:B--2---:R-:W-:Y:S01]  /*9b960*/  PRMT R9, R52, 0x7632, R9 ;  /* 0x0000763234097816 */ /* 0x004fe20000000009 */
[----:B------:R1:W-:Y:S04]  /*9b970*/  @P3 STG.E.U16 desc[UR48][R4.64], R52 ;  /* 0x0000003404003986 */ /* 0x0003e8000c101530 */
[----:B-1----:R-:W2:Y:S01]  /*9b980*/  LDL.LU R52, [R1+0x690] ;  /* 0x0006900001347983 */ /* 0x002ea20000300800 */
[----:B------:R-:W-:-:S03]  /*9b990*/  IMAD.WIDE R4, R10, 0x2, R22 ;  /* 0x000000020a047825 */ /* 0x000fc600078e0216 */
[----:B------:R-:W-:Y:S01]  /*9b9a0*/  @P1 STG.E.U16 desc[UR48][R6.64], R9 ;  /* 0x0000000906001986 */ /* 0x000fe2000c101530 */
[----:B---3--:R-:W-:-:S03]  /*9b9b0*/  PRMT R8, R57, 0x7632, R8 ;  /* 0x0000763239087816 */ /* 0x008fc60000000008 */
[----:B------:R1:W-:Y:S04]  /*9b9c0*/  @P2 STG.E.U16 desc[UR48][R4.64], R57 ;  /* 0x0000003904002986 */ /* 0x0003e8000c101530 */
[----:B-1----:R-:W3:Y:S01]  /*9b9d0*/  LDL.LU R57, [R1+0x6b0] ;  /* 0x0006b00001397983 */ /* 0x002ee20000300800 */
[----:B------:R-:W-:Y:S02]  /*9b9e0*/  ISETP.LT.AND P3, PT, R55, UR4, !P0 ;  /* 0x0000000437007c0c */ /* 0x000fe4000c761270 */
[----:B------:R-:W-:Y:S01]  /*9b9f0*/  ISETP.LT.AND P1, PT, R53, UR4, !P0 ;  /* 0x0000000435007c0c */ /* 0x000fe2000c721270 */
[----:B------:R-:W-:Y:S01]  /*9ba00*/  IMAD.WIDE R6, R10, 0x2, R24 ;  /* 0x000000020a067825 */ /* 0x000fe200078e0218 */
[----:B------:R-:W-:-:S03]  /*9ba10*/  ISETP.LT.AND P2, PT, R56, UR4, !P0 ;  /* 0x0000000438007c0c */ /* 0x000fc6000c741270 */
[----:B------:R-:W-:-:S06]  /*9ba20*/  VIADD R4, R0, 0x74 ;  /* 0x0000007400047836 */ /* 0x000fcc0000000000 */
[----:B------:R1:W-:Y:S01]  /*9ba30*/  @P3 STG.E.U16 desc[UR48][R6.64], R8 ;  /* 0x0000000806003986 */ /* 0x0003e2000c101530 */
[----:B------:R-:W-:Y:S01]  /*9ba40*/  ISETP.GE.AND P3, PT, R4, UR11, PT ;  /* 0x0000000b04007c0c */ /* 0x000fe2000bf66270 */
[----:B------:R-:W-:-:S04]  /*9ba50*/  IMAD.WIDE R4, R10, 0x2, R44 ;  /* 0x000000020a047825 */ /* 0x000fc800078e022c */
[----:B-1----:R-:W-:-:S04]  /*9ba60*/  IMAD.WIDE R6, R10, 0x2, R26 ;  /* 0x000000020a067825 */ /* 0x002fc800078e021a */
[----:B------:R-:W-:Y:S01]  /*9ba70*/  VIADD R37, R10, UR6 ;  /* 0x000000060a257c36 */ /* 0x000fe20008000000 */
[----:B------:R-:W1:Y:S01]  /*9ba80*/  LDCU UR6, c[0x0][0x3b8] ;  /* 0x00007700ff0677ac */ /* 0x000e620008000800 */
[C---:B------:R-:W-:Y:S02]  /*9ba90*/  VIADD R12, R0.reuse, 0x72 ;  /* 0x00000072000c7836 */ /* 0x040fe40000000000 */
[C---:B------:R-:W-:Y:S02]  /*9baa0*/  VIADD R42, R0.reuse, 0x79 ;  /* 0x00000079002a7836 */ /* 0x040fe40000000000 */
[C---:B------:R-:W-:Y:S02]  /*9bab0*/  VIADD R43, R0.reuse, 0x7a ;  /* 0x0000007a002b7836 */ /* 0x040fe40000000000 */
[C---:B------:R-:W-:Y:S02]  /*9bac0*/  VIADD R30, R0.reuse, 0x7b ;  /* 0x0000007b001e7836 */ /* 0x040fe40000000000 */
[----:B------:R-:W-:-:S02]  /*9bad0*/  VIADD R31, R0, 0x7c ;  /* 0x0000007c001f7836 */ /* 0x000fc40000000000 */
[C---:B------:R-:W-:Y:S02]  /*9bae0*/  VIADD R35, R0.reuse, 0x7d ;  /* 0x0000007d00237836 */ /* 0x040fe40000000000 */
[C---:B------:R-:W-:Y:S02]  /*9baf0*/  VIADD R40, R0.reuse, 0x7e ;  /* 0x0000007e00287836 */ /* 0x040fe40000000000 */
[----:B------:R-:W-:Y:S01]  /*9bb00*/  VIADD R41, R0, 0x7f ;  /* 0x0000007f00297836 */ /* 0x000fe20000000000 */
[----:B----4-:R-:W-:Y:S01]  /*9bb10*/  PRMT R8, R60, 0x7632, R8 ;  /* 0x000076323c087816 */ /* 0x010fe20000000008 */
[----:B------:R4:W-:Y:S01]  /*9bb20*/  @P1 STG.E.U16 desc[UR48][R6.64], R60 ;  /* 0x0000003c06001986 */ /* 0x0009e2000c101530 */
[----:B------:R-:W-:-:S03]  /*9bb30*/  ISETP.LT.AND P1, PT, R58, UR4, !P0 ;  /* 0x000000043a007c0c */ /* 0x000fc6000c721270 */
[----:B------:R0:W-:Y:S01]  /*9bb40*/  @P2 STG.E.U16 desc[UR48][R4.64], R8 ;  /* 0x0000000804002986 */ /* 0x0001e2000c101530 */
[----:B------:R-:W-:Y:S02]  /*9bb50*/  ISETP.LT.AND P2, PT, R61, UR4, !P0 ;  /* 0x000000043d007c0c */ /* 0x000fe4000c741270 */
[----:B------:R-:W-:Y:S01]  /*9bb60*/  ISETP.LT.AND P0, PT, R59, UR4, !P6 ;  /* 0x000000043b007c0c */ /* 0x000fe2000f701270 */
[C---:B----4-:R-:W-:Y:S01]  /*9bb70*/  IMAD.WIDE R6, R10.reuse, 0x2, R48 ;  /* 0x000000020a067825 */ /* 0x050fe200078e0230 */
[----:B------:R-:W4:Y:S03]  /*9bb80*/  LDL.LU R60, [R1+0x6d0] ;  /* 0x0006d000013c7983 */ /* 0x000f260000300800 */
[----:B0-----:R-:W-:Y:S01]  /*9bb90*/  IMAD.WIDE R4, R10, 0x2, R46 ;  /* 0x000000020a047825 */ /* 0x001fe200078e022e */
[----:B--2---:R-:W-:-:S04]  /*9bba0*/  PRMT R8, R52, 0x7632, R8 ;  /* 0x0000763234087816 */ /* 0x004fc80000000008 */
[----:B------:R0:W-:Y:S04]  /*9bbb0*/  @P1 STG.E.U16 desc[UR48][R4.64], R52 ;  /* 0x0000003404001986 */ /* 0x0001e8000c101530 */
[----:B------:R2:W-:Y:S01]  /*9bbc0*/  @P2 STG.E.U16 desc[UR48][R6.64], R8 ;  /* 0x0000000806002986 */ /* 0x0005e2000c101530 */
[----:B------:R-:W-:Y:S01]  /*9bbd0*/  ISETP.LT.AND P2, PT, R50, UR4, !P6 ;  /* 0x0000000432007c0c */ /* 0x000fe2000f741270 */
[----:B0-----:R-:W-:-:S05]  /*9bbe0*/  IMAD.WIDE R4, R37, 0x2, R2 ;  /* 0x0000000225047825 */ /* 0x001fca00078e0202 */
[----:B---3--:R0:W-:Y:S01]  /*9bbf0*/  @P0 STG.E.U16 desc[UR48][R4.64], R57 ;  /* 0x0000003904000986 */ /* 0x0081e2000c101530 */
[----:B--2---:R-:W-:Y:S01]  /*9bc00*/  PRMT R6, R57, 0x7632, R6 ;  /* 0x0000763239067816 */ /* 0x004fe20000000006 */
[C---:B------:R-:W-:Y:S02]  /*9bc10*/  VIADD R7, R0.reuse, 0x75 ;  /* 0x0000007500077836 */ /* 0x040fe40000000000 */
[----:B------:R-:W-:Y:S02]  /*9bc20*/  VIADD R8, R0, 0x76 ;  /* 0x0000007600087836 */ /* 0x000fe40000000000 */
[----:B0-----:R-:W-:-:S05]  /*9bc30*/  IMAD.WIDE R4, R37, 0x2, R20 ;  /* 0x0000000225047825 */ /* 0x001fca00078e0214 */
[----:B------:R0:W-:Y:S02]  /*9bc40*/  @P2 STG.E.U16 desc[UR48][R4.64], R6 ;  /* 0x0000000604002986 */ /* 0x0001e4000c101530 */
[----:B0-----:R-:W-:Y:S02]  /*9bc50*/  VIADD R4, R0, 0x77 ;  /* 0x0000007700047836 */ /* 0x001fe40000000000 */
[----:B------:R-:W2:Y:S01]  /*9bc60*/  LDL.LU R0, [R1+0x30bc] ;  /* 0x0030bc0001007983 */ /* 0x000ea20000300800 */
[----:B------:R-:W-:Y:S01]  /*9bc70*/  VIADD R19, R37, UR5 ;  /* 0x0000000525137c36 */ /* 0x000fe20008000000 */
[----:B------:R-:W0:Y:S03]  /*9bc80*/  LDCU UR5, c[0x0][0x3b8] ;  /* 0x00007700ff0577ac */ /* 0x000e260008000800 */
[----:B------:R-:W-:Y:S01]  /*9bc90*/  VIADD R18, R19, UR7 ;  /* 0x0000000713127c36 */ /* 0x000fe20008000000 */
[----:B------:R-:W3:Y:S03]  /*9bca0*/  LDCU UR7, c[0x0][0x3b8] ;  /* 0x00007700ff0777ac */ /* 0x000ee60008000800 */
[----:B------:R-:W-:Y:S01]  /*9bcb0*/  VIADD R17, R18, UR8 ;  /* 0x0000000812117c36 */ /* 0x000fe20008000000 */
[----:B------:R-:W3:Y:S03]  /*9bcc0*/  LDCU UR8, c[0x0][0x3b8] ;  /* 0x00007700ff0877ac */ /* 0x000ee60008000800 */
[----:B------:R-:W-:Y:S01]  /*9bcd0*/  VIADD R14, R17, UR9 ;  /* 0x00000009110e7c36 */ /* 0x000fe20008000000 */
[----:B------:R-:W4:Y:S03]  /*9bce0*/  LDCU UR9, c[0x0][0x3b8] ;  /* 0x00007700ff0977ac */ /* 0x000f260008000800 */
[----:B------:R-:W-:Y:S01]  /*9bcf0*/  VIADD R13, R14, UR10 ;  /* 0x0000000a0e0d7c36 */ /* 0x000fe20008000000 */
[----:B------:R-:W-:Y:S01]  /*9bd00*/  ISETP.GE.AND P5, PT, R12, UR11, PT ;  /* 0x0000000b0c007c0c */ /* 0x000fe2000bfa6270 */
[----:B------:R-:W4:Y:S02]  /*9bd10*/  LDCU UR10, c[0x0][0x3b8] ;  /* 0x00007700ff0a77ac */ /* 0x000f240008000800 */
[----:B-1----:R-:W-:Y:S01]  /*9bd20*/  VIADD R12, R13, UR6 ;  /* 0x000000060d0c7c36 */ /* 0x002fe20008000000 */
[----:B------:R-:W-:Y:S01]  /*9bd30*/  ISETP.LT.AND P1, PT, R54, UR4, !P6 ;  /* 0x0000000436007c0c */ /* 0x000fe2000f721270 */
[----:B------:R-:W1:Y:S02]  /*9bd40*/  LDCU UR6, c[0x0][0x3b8] ;  /* 0x00007700ff0677ac */ /* 0x000e640008000800 */
[----:B0-----:R-:W-:Y:S01]  /*9bd50*/  VIADD R11, R12, UR5 ;  /* 0x000000050c0b7c36 */ /* 0x001fe20008000000 */
[----:B------:R-:W0:Y:S03]  /*9bd60*/  LDCU UR5, c[0x0][0x3b8] ;  /* 0x00007700ff0577ac */ /* 0x000e260008000800 */
[----:B---3--:R-:W-:Y:S01]  /*9bd70*/  VIADD R5, R11, UR7 ;  /* 0x000000070b057c36 */ /* 0x008fe20008000000 */
[----:B------:R-:W-:Y:S01]  /*9bd80*/  ISETP.GE.AND P0, PT, R7, UR11, PT ;  /* 0x0000000b07007c0c */ /* 0x000fe2000bf06270 */
[----:B------:R-:W-:Y:S01]  /*9bd90*/  IMAD.WIDE R6, R37, 0x2, R22 ;  /* 0x0000000225067825 */ /* 0x000fe200078e0216 */
[----:B------:R-:W3:Y:S03]  /*9bda0*/  LDCU UR7, c[0x0][0x3b8] ;  /* 0x00007700ff0777ac */ /* 0x000ee60008000800 */
[----:B------:R-:W-:Y:S01]  /*9bdb0*/  VIADD R9, R5, UR8 ;  /* 0x0000000805097c36 */ /* 0x000fe20008000000 */
[----:B------:R-:W-:-:S03]  /*9bdc0*/  ISETP.GE.AND P2, PT, R8, UR11, PT ;  /* 0x0000000b08007c0c */ /* 0x000fc6000bf46270 */
[----:B----4-:R-:W-:Y:S01]  /*9bdd0*/  VIADD R8, R9, UR9 ;  /* 0x0000000909087c36 */ /* 0x010fe20008000000 */
[----:B------:R-:W-:Y:S02]  /*9bde0*/  P2R R16, PR, RZ, 0x4 ;  /* 0x00000004ff107803 */ /* 0x000fe40000000000 */
[----:B------:R-:W-:Y:S02]  /*9bdf0*/  ISETP.GE.AND P2, PT, R29, UR11, PT ;  /* 0x0000000b1d007c0c */ /* 0x000fe4000bf46270 */
[----:B------:R-:W-:Y:S02]  /*9be00*/  P2R R28, PR, RZ, 0x8 ;  /* 0x00000008ff1c7803 */ /* 0x000fe40000000000 */
[----:B------:R-:W-:Y:S02]  /*9be10*/  ISETP.GE.AND P3, PT, R42, UR11, PT ;  /* 0x0000000b2a007c0c */ /* 0x000fe4000bf66270 */
[----:B------:R-:W-:Y:S02]  /*9be20*/  P2R R29, PR, RZ, 0x4 ;  /* 0x00000004ff1d7803 */ /* 0x000fe40000000000 */
[----:B------:R-:W-:Y:S01]  /*9be30*/  ISETP.GE.AND P2, PT, R30, UR11, PT ;  /* 0x0000000b1e007c0c */ /* 0x000fe2000bf46270 */
[----:B------:R-:W-:Y:S01]  /*9be40*/  IMAD.WIDE R32, R37, 0x2, R24 ;  /* 0x0000000225207825 */ /* 0x000fe200078e0218 */
[----:B------:R-:W-:-:S02]  /*9be50*/  P2R R38, PR, RZ, 0x40 ;  /* 0x00000040ff267803 */ /* 0x000fc40000000000 */
[----:B------:R-:W-:Y:S02]  /*9be60*/  P2R R34, PR, RZ, 0x20 ;  /* 0x00000020ff227803 */ /* 0x000fe40000000000 */
[----:B------:R-:W-:Y:S02]  /*9be70*/  P2R R36, PR, RZ, 0x10 ;  /* 0x00000010ff247803 */ /* 0x000fe40000000000 */
[----:B------:R-:W-:Y:S02]  /*9be80*/  P2R R30, PR, RZ, 0x8 ;  /* 0x00000008ff1e7803 */ /* 0x000fe40000000000 */
[----:B------:R-:W-:Y:S02]  /*9be90*/  ISETP.GE.AND P3, PT, R31, UR11, PT ;  /* 0x0000000b1f007c0c */ /* 0x000fe4000bf66270 */
[----:B------:R-:W-:Y:S02]  /*9bea0*/  ISETP.GE.AND P4, PT, R35, UR11, PT ;  /* 0x0000000b23007c0c */ /* 0x000fe4000bf86270 */
[----:B------:R-:W-:-:S02]  /*9beb0*/  ISETP.GE.AND P5, PT, R40, UR11, PT ;  /* 0x0000000b28007c0c */ /* 0x000fc4000bfa6270 */
[----:B------:R-:W-:Y:S01]  /*9bec0*/  ISETP.GE.AND P6, PT, R41, UR11, PT ;  /* 0x0000000b29007c0c */ /* 0x000fe2000bfc6270 */
[----:B------:R4:W-:Y:S01]  /*9bed0*/  @P1 STG.E.U16 desc[UR48][R6.64], R60 ;  /* 0x0000003c06001986 */ /* 0x0009e2000c101530 */
[----:B------:R-:W-:Y:S01]  /*9bee0*/  ISETP.GE.AND P1, PT, R4, UR11, PT ;  /* 0x0000000b04007c0c */ /* 0x000fe2000bf26270 */
[----:B----4-:R-:W-:-:S04]  /*9bef0*/  VIADD R7, R8, UR10 ;  /* 0x0000000a08077c36 */ /* 0x010fc80008000000 */
[----:B0-----:R-:W-:Y:S01]  /*9bf00*/  VIADD R6, R7, UR5 ;  /* 0x0000000507067c36 */ /* 0x001fe20008000000 */
[----:B------:R-:W-:-:S03]  /*9bf10*/  P2R R15, PR, RZ, 0x2 ;  /* 0x00000002ff0f7803 */ /* 0x000fc60000000000 */
[----:B-1----:R-:W-:Y:S01]  /*9bf20*/  VIADD R4, R6, UR6 ;  /* 0x0000000606047c36 */ /* 0x002fe20008000000 */
[----:B------:R-:W-:Y:S02]  /*9bf30*/  PRMT R39, R60, 0x7632, R39 ;  /* 0x000076323c277816 */ /* 0x000fe40000000027 */
[----:B------:R-:W-:Y:S01]  /*9bf40*/  ISETP.GE.AND P1, PT, R43, UR11, PT ;  /* 0x0000000b2b007c0c */ /* 0x000fe2000bf26270 */
[----:B---3--:R-:W-:Y:S01]  /*9bf50*/  VIADD R10, R4, UR7 ;  /* 0x00000007040a7c36 */ /* 0x008fe20008000000 */
[----:B------:R-:W3:Y:S04]  /*9bf60*/  LDL.LU R60, [R1+0x6f0] ;  /* 0x0006f000013c7983 */ /* 0x000ee80000300800 */
[----:B------:R-:W4:Y:S04]  /*9bf70*/  LDL.LU R51, [R1+0x6e0] ;  /* 0x0006e00001337983 */ /* 0x000f280000300800 */
[----:B------:R-:W2:Y:S04]  /*9bf80*/  LDL.LU R52, [R1+0x674] ;  /* 0x0006740001347983 */ /* 0x000ea80000300800 */
[----:B------:R-:W2:Y:S01]  /*9bf90*/  LDL.LU R57, [R1+0x684] ;  /* 0x0006840001397983 */ /* 0x000ea20000300800 */
[----:B------:R-:W-:-:S02]  /*9bfa0*/  P2R R31, PR, RZ, 0x10 ;  /* 0x00000010ff1f7803 */ /* 0x000fc40000000000 */
[----:B------:R-:W-:Y:S02]  /*9bfb0*/  ISETP.NE.AND P4, PT, R34, RZ, PT ;  /* 0x000000ff2200720c */ /* 0x000fe40003f85270 */
[----:B------:R-:W-:Y:S02]  /*9bfc0*/  P2R R34, PR, RZ, 0x20 ;  /* 0x00000020ff227803 */ /* 0x000fe40000000000 */
[----:B------:R-:W-:Y:S02]  /*9bfd0*/  ISETP.NE.AND P5, PT, R38, RZ, PT ;  /* 0x000000ff2600720c */ /* 0x000fe40003fa5270 */
[----:B------:R-:W-:Y:S02]  /*9bfe0*/  P2R R35, PR, RZ, 0x40 ;  /* 0x00000040ff237803 */ /* 0x000fe40000000000 */
[----:B------:R-:W-:-:S13]  /*9bff0*/  ISETP.LT.AND P6, PT, R55, UR4, !P5 ;  /* 0x0000000437007c0c */ /* 0x000fda000efc1270 */
[----:B------:R0:W-:Y:S01]  /*9c000*/  @P6 STG.E.U16 desc[UR48][R32.64], R39 ;  /* 0x0000002720006986 */ /* 0x0001e2000c101530 */
[----:B------:R-:W-:Y:S01]  /*9c010*/  ISETP.LT.AND P6, PT, R53, UR4, !P5 ;  /* 0x0000000435007c0c */ /* 0x000fe2000efc1270 */
[----:B0-----:R-:W-:-:S12]  /*9c020*/  IMAD.WIDE R32, R37, 0x2, R26 ;  /* 0x0000000225207825 */ /* 0x001fd800078e021a */
[----:B---3--:R0:W-:Y:S01]  /*9c030*/  @P6 STG.E.U16 desc[UR48][R32.64], R60 ;  /* 0x0000003c20006986 */ /* 0x0081e2000c101530 */
[----:B------:R-:W-:-:S03]  /*9c040*/  PRMT R38, R60, 0x7632, R38 ;  /* 0x000076323c267816 */ /* 0x000fc60000000026 */
[----:B0-----:R-:W3:Y:S01]  /*9c050*/  LDL.LU R60, [R1+0x6a4] ;  /* 0x0006a400013c7983 */ /* 0x001ee20000300800 */
[----:B------:R-:W-:Y:S01]  /*9c060*/  ISETP.LT.AND P6, PT, R56, UR4, !P5 ;  /* 0x0000000438007c0c */ /* 0x000fe2000efc1270 */
[----:B------:R-:W-:Y:S02]  /*9c070*/  IMAD.WIDE R32, R37, 0x2, R44 ;  /* 0x0000000225207825 */ /* 0x000fe400078e022c */
[----:B------:R-:W3:Y:S10]  /*9c080*/  LDL.LU R42, [R1+0x694] ;  /* 0x00069400012a7983 */ /* 0x000ef40000300800 */
[----:B------:R0:W-:Y:S01]  /*9c090*/  @P6 STG.E.U16 desc[UR48][R32.64], R38 ;  /* 0x0000002620006986 */ /* 0x0001e2000c101530 */
[----:B------:R-:W-:-:S02]  /*9c0a0*/  ISETP.LT.AND P6, PT, R58, UR4, !P5 ;  /* 0x000000043a007c0c */ /* 0x000fc4000efc1270 */
[----:B------:R-:W-:Y:S01]  /*9c0b0*/  ISETP.LT.AND P5, PT, R61, UR4, !P5 ;  /* 0x000000043d007c0c */ /* 0x000fe2000efa1270 */
[----:B0-----:R-:W-:Y:S01]  /*9c0c0*/  IMAD.WIDE R32, R37, 0x2, R46 ;  /* 0x0000000225207825 */ /* 0x001fe200078e022e */
[----:B----4-:R-:W-:-:S09]  /*9c0d0*/  PRMT R38, R51, 0x7632, R38 ;  /* 0x0000763233267816 */ /* 0x010fd20000000026 */
[----:B------:R0:W-:Y:S04]  /*9c0e0*/  @P6 STG.E.U16 desc[UR48][R32.64], R51 ;  /* 0x0000003320006986 */ /* 0x0001e8000c101530 */
[----:B0-----:R-:W4:Y:S01]  /*9c0f0*/  LDL.LU R51, [R1+0x6b4] ;  /* 0x0006b40001337983 */ /* 0x001f220000300800 */
[----:B------:R-:W-:-:S05]  /*9c100*/  IMAD.WIDE R32, R37, 0x2, R48 ;  /* 0x0000000225207825 */ /* 0x000fca00078e0230 */
[----:B------:R0:W-:Y:S01]  /*9c110*/  @P5 STG.E.U16 desc[UR48][R32.64], R38 ;  /* 0x0000002620005986 */ /* 0x0001e2000c101530 */
[----:B------:R-:W-:Y:S02]  /*9c120*/  ISETP.LT.AND P5, PT, R59, UR4, !P4 ;  /* 0x000000043b007c0c */ /* 0x000fe4000e7a1270 */
[----:B------:R-:W-:Y:S02]  /*9c130*/  ISETP.NE.AND P6, PT, R36, RZ, PT ;  /* 0x000000ff2400720c */ /* 0x000fe40003fc5270 */
[----:B--2---:R-:W-:Y:S01]  /*9c140*/  PRMT R36, R52, 0x7632, R36 ;  /* 0x0000763234247816 */ /* 0x004fe20000000024 */
[----:B0-----:R-:W-:-:S08]  /*9c150*/  IMAD.WIDE R32, R19, 0x2, R2 ;  /* 0x0000000213207825 */ /* 0x001fd000078e0202 */
[----:B------:R0:W-:Y:S04]  /*9c160*/  @P5 STG.E.U16 desc[UR48][R32.64], R52 ;  /* 0x0000003420005986 */ /* 0x0001e8000c101530 */
[----:B0-----:R-:W2:Y:S01]  /*9c170*/  LDL.LU R52, [R1+0x6d4] ;  /* 0x0006d40001347983 */ /* 0x001ea20000300800 */
[----:B------:R-:W-:Y:S01]  /*9c180*/  ISETP.LT.AND P5, PT, R50, UR4, !P4 ;  /* 0x0000000432007c0c */ /* 0x000fe2000e7a1270 */
[----:B------:R-:W-:-:S12]  /*9c190*/  IMAD.WIDE R32, R19, 0x2, R20 ;  /* 0x0000000213207825 */ /* 0x000fd800078e0214 */
[----:B------:R0:W-:Y:S01]  /*9c1a0*/  @P5 STG.E.U16 desc[UR48][R32.64], R36 ;  /* 0x0000002420005986 */ /* 0x0001e2000c101530 */
[----:B------:R-:W-:Y:S01]  /*9c1b0*/  ISETP.LT.AND P5, PT, R54, UR4, !P4 ;  /* 0x0000000436007c0c */ /* 0x000fe2000e7a1270 */
[----:B0-----:R-:W-:Y:S01]  /*9c1c0*/  IMAD.WIDE R32, R19, 0x2, R22 ;  /* 0x0000000213207825 */ /* 0x001fe200078e0216 */
[----:B------:R-:W-:-:S11]  /*9c1d0*/  PRMT R36, R57, 0x7632, R36 ;  /* 0x0000763239247816 */ /* 0x000fd60000000024 */
[----:B------:R0:W-:Y:S04]  /*9c1e0*/  @P5 STG.E.U16 desc[UR48][R32.64], R57 ;  /* 0x0000003920005986 */ /* 0x0001e8000c101530 */
[----:B0-----:R-:W2:Y:S01]  /*9c1f0*/  LDL.LU R57, [R1+0x6f4] ;  /* 0x0006f40001397983 */ /* 0x001ea20000300800 */
[----:B------:R-:W-:Y:S01]  /*9c200*/  ISETP.LT.AND P5, PT, R55, UR4, !P4 ;  /* 0x0000000437007c0c */ /* 0x000fe2000e7a1270 */
[----:B------:R-:W-:-:S12]  /*9c210*/  IMAD.WIDE R32, R19, 0x2, R24 ;  /* 0x0000000213207825 */ /* 0x000fd800078e0218 */
[----:B------:R0:W-:Y:S01]  /*9c220*/  @P5 STG.E.U16 desc[UR48][R32.64], R36 ;  /* 0x0000002420005986 */ /* 0x0001e2000c101530 */
[----:B------:R-:W-:Y:S01]  /*9c230*/  ISETP.LT.AND P5, PT, R53, UR4, !P4 ;  /* 0x0000000435007c0c */ /* 0x000fe2000e7a1270 */
[----:B0-----:R-:W-:-:S12]  /*9c240*/  IMAD.WIDE R32, R19, 0x2, R26 ;  /* 0x0000000213207825 */ /* 0x001fd800078e021a */
[----:B---3--:R0:W-:Y:S01]  /*9c250*/  @P5 STG.E.U16 desc[UR48][R32.64], R60 ;  /* 0x0000003c20005986 */ /* 0x0081e2000c101530 */
[----:B------:R-:W-:-:S03]  /*9c260*/  PRMT R36, R60, 0x7632, R36 ;  /* 0x000076323c247816 */ /* 0x000fc60000000024 */
[----:B0-----:R-:W3:Y:S01]  /*9c270*/  LDL.LU R60, [R1+0x6e4] ;  /* 0x0006e400013c7983 */ /* 0x001ee20000300800 */
[----:B------:R-:W-:Y:S01]  /*9c280*/  ISETP.LT.AND P5, PT, R56, UR4, !P4 ;  /* 0x0000000438007c0c */ /* 0x000fe2000e7a1270 */
[----:B------:R-:W-:-:S12]  /*9c290*/  IMAD.WIDE R32, R19, 0x2, R44 ;  /* 0x0000000213207825 */ /* 0x000fd800078e022c */
[----:B------:R0:W-:Y:S01]  /*9c2a0*/  @P5 STG.E.U16 desc[UR48][R32.64], R36 ;  /* 0x0000002420005986 */ /* 0x0001e2000c101530 */
[----:B------:R-:W-:Y:S02]  /*9c2b0*/  ISETP.LT.AND P5, PT, R58, UR4, !P4 ;  /* 0x000000043a007c0c */ /* 0x000fe4000e7a1270 */
[----:B------:R-:W-:Y:S01]  /*9c2c0*/  ISETP.LT.AND P4, PT, R61, UR4, !P4 ;  /* 0x000000043d007c0c */ /* 0x000fe2000e781270 */
[----:B0-----:R-:W-:-:S10]  /*9c2d0*/  IMAD.WIDE R32, R19, 0x2, R46 ;  /* 0x0000000213207825 */ /* 0x001fd400078e022e */
[----:B------:R0:W-:Y:S01]  /*9c2e0*/  @P5 STG.E.U16 desc[UR48][R32.64], R42 ;  /* 0x0000002a20005986 */ /* 0x0001e2000c101530 */
[----:B------:R-:W-:Y:S02]  /*9c2f0*/  ISETP.NE.AND P5, PT, R28, RZ, PT ;  /* 0x000000ff1c00720c */ /* 0x000fe40003fa5270 */
[----:B------:R-:W-:Y:S01]  /*9c300*/  PRMT R28, R42, 0x7632, R28 ;  /* 0x000076322a1c7816 */ /* 0x000fe2000000001c */
[----:B0-----:R-:W-:-:S05]  /*9c310*/  IMAD.WIDE R32, R19, 0x2, R48 ;  /* 0x0000000213207825 */ /* 0x001fca00078e0230 */
[----:B------:R0:W-:Y:S01]  /*9c320*/  @P4 STG.E.U16 desc[UR48][R32.64], R28 ;  /* 0x0000001c20004986 */ /* 0x0001e2000c101530 */
[----:B------:R-:W-:Y:S02]  /*9c330*/  ISETP.LT.AND P4, PT, R59, UR4, !P6 ;  /* 0x000000043b007c0c */ /* 0x000fe4000f781270 */
[----:B----4-:R-:W-:Y:S01]  /*9c340*/  PRMT R19, R51, 0x7632, R19 ;  /* 0x0000763233137816 */ /* 0x010fe20000000013 */
[----:B0-----:R-:W-:-:S10]  /*9c350*/  IMAD.WIDE R32, R18, 0x2, R2 ;  /* 0x0000000212207825 */ /* 0x001fd400078e0202 */
[----:B------:R0:W-:Y:S01]  /*9c360*/  @P4 STG.E.U16 desc[UR48][R32.64], R51 ;  /* 0x0000003320004986 */ /* 0x0001e2000c101530 */
[----:B------:R-:W-:-:S03]  /*9c370*/  ISETP.LT.AND P4, PT, R50, UR4, !P6 ;  /* 0x0000000432007c0c */ /* 0x000fc6000f781270 */
[----:B0-----:R-:W4:Y:S01]  /*9c380*/  LDL.LU R51, [R1+0x678] ;  /* 0x0006780001337983 */ /* 0x001f220000300800 */
[----:B------:R-:W-:-:S09]  /*9c390*/  IMAD.WIDE R32, R18, 0x2, R20 ;  /* 0x0000000212207825 */ /* 0x000fd200078e0214 */
[----:B------:R0:W-:Y:S01]  /*9c3a0*/  @P4 STG.E.U16 desc[UR48][R32.64], R19 ;  /* 0x0000001320004986 */ /* 0x0001e2000c101530 */
[----:B------:R-:W-:Y:S01]  /*9c3b0*/  ISETP.LT.AND P4, PT, R54, UR4, !P6 ;  /* 0x0000000436007c0c */ /* 0x000fe2000f781270 */
[----:B0-----:R-:W-:Y:S01]  /*9c3c0*/  IMAD.WIDE R32, R18, 0x2, R22 ;  /* 0x0000000212207825 */ /* 0x001fe200078e0216 */
[----:B--2---:R-:W-:-:S11]  /*9c3d0*/  PRMT R19, R52, 0x7632, R19 ;  /* 0x0000763234137816 */ /* 0x004fd60000000013 */
[----:B------:R0:W-:Y:S04]  /*9c3e0*/  @P4 STG.E.U16 desc[UR48][R32.64], R52 ;  /* 0x0000003420004986 */ /* 0x0001e8000c101530 */
[----:B0-----:R-:W2:Y:S01]  /*9c3f0*/  LDL.LU R52, [R1+0x688] ;  /* 0x0006880001347983 */ /* 0x001ea20000300800 */
[----:B------:R-:W-:-:S03]  /*9c400*/  ISETP.LT.AND P4, PT, R55, UR4, !P6 ;  /* 0x0000000437007c0c */ /* 0x000fc6000f781270 */
[----:B------:R-:W2:Y:S01]  /*9c410*/  LDL.LU R42, [R1+0x6a8] ;  /* 0x0006a800012a7983 */ /* 0x000ea20000300800 */
[----:B------:R-:W-:-:S09]  /*9c420*/  IMAD.WIDE R32, R18, 0x2, R24 ;  /* 0x0000000212207825 */ /* 0x000fd200078e0218 */
        /* <DEDUP_REMOVED lines=17> */
[----:B------:R-:W-:Y:S01]  /*9c540*/  ISETP.LT.AND P6, PT, R59, UR4, !P5 ;  /* 0x000000043b007c0c */ /* 0x000fe2000efc1270 */
[----:B0-----:R-:W-:-:S12]  /*9c550*/  IMAD.WIDE R18, R17, 0x2, R2 ;  /* 0x0000000211127825 */ /* 0x001fd800078e0202 */
[----:B----4-:R0:W-:Y:S01]  /*9c560*/  @P6 STG.E.U16 desc[UR48][R18.64], R51 ;  /* 0x0000003312006986 */ /* 0x0101e2000c101530 */
[----:B------:R-:W-:Y:S02]  /*9c570*/  PRMT R28, R51, 0x7632, R28 ;  /* 0x00007632331c7816 */ /* 0x000fe4000000001c */
[----:B------:R-:W-:Y:S01]  /*9c580*/  ISETP.LT.AND P6, PT, R50, UR4, !P5 ;  /* 0x0000000432007c0c */ /* 0x000fe2000efc1270 */
[----:B0-----:R-:W4:Y:S01]  /*9c590*/  LDL.LU R51, [R1+0x6d8] ;  /* 0x0006d80001337983 */ /* 0x001f220000300800 */
[----:B------:R-:W-:-:S11]  /*9c5a0*/  IMAD.WIDE R18, R17, 0x2, R20 ;  /* 0x0000000211127825 */ /* 0x000fd600078e0214 */
[----:B------:R0:W-:Y:S01]  /*9c5b0*/  @P6 STG.E.U16 desc[UR48][R18.64], R28 ;  /* 0x0000001c12006986 */ /* 0x0001e2000c101530 */
[----:B------:R-:W-:Y:S01]  /*9c5c0*/  ISETP.LT.AND P6, PT, R54, UR4, !P5 ;  /* 0x0000000436007c0c */ /* 0x000fe2000efc1270 */
[----:B0-----:R-:W-:-:S12]  /*9c5d0*/  IMAD.WIDE R18, R17, 0x2, R22 ;  /* 0x0000000211127825 */ /* 0x001fd800078e0216 */
[----:B--2---:R0:W-:Y:S01]  /*9c5e0*/  @P6 STG.E.U16 desc[UR48][R18.64], R52 ;  /* 0x0000003412006986 */ /* 0x0041e2000c101530 */
[----:B------:R-:W-:Y:S02]  /*9c5f0*/  PRMT R28, R52, 0x7632, R28 ;  /* 0x00007632341c7816 */ /* 0x000fe4000000001c */
[----:B------:R-:W-:Y:S01]  /*9c600*/  ISETP.LT.AND P6, PT, R55, UR4, !P5 ;  /* 0x0000000437007c0c */ /* 0x000fe2000efc1270 */
[----:B0-----:R-:W2:Y:S01]  /*9c610*/  LDL.LU R52, [R1+0x6f8] ;  /* 0x0006f80001347983 */ /* 0x001ea20000300800 */
[----:B------:R-:W-:-:S11]  /*9c620*/  IMAD.WIDE R18, R17, 0x2, R24 ;  /* 0x0000000211127825 */ /* 0x000fd600078e0218 */
[----:B------:R0:W-:Y:S01]  /*9c630*/  @P6 STG.E.U16 desc[UR48][R18.64], R28 ;  /* 0x0000001c12006986 */ /* 0x0001e2000c101530 */
[----:B------:R-:W-:Y:S01]  /*9c640*/  ISETP.LT.AND P6, PT, R53, UR4, !P5 ;  /* 0x0000000435007c0c */ /* 0x000fe2000efc1270 */
[----:B0-----:R-:W-:-:S12]  /*9c650*/  IMAD.WIDE R18, R17, 0x2, R26 ;  /* 0x0000000211127825 */ /* 0x001fd800078e021a */
[----:B------:R0:W-:Y:S01]  /*9c660*/  @P6 STG.E.U16 desc[UR48][R18.64], R42 ;  /* 0x0000002a12006986 */ /* 0x0001e2000c101530 */
[----:B------:R-:W-:Y:S02]  /*9c670*/  ISETP.LT.AND P6, PT, R56, UR4, !P5 ;  /* 0x0000000438007c0c */ /* 0x000fe4000efc1270 */
[----:B------:R-:W-:Y:S01]  /*9c680*/  PRMT R28, R42, 0x7632, R28 ;  /* 0x000076322a1c7816 */ /* 0x000fe2000000001c */
[----:B0-----:R-:W-:-:S10]  /*9c690*/  IMAD.WIDE R18, R17, 0x2, R44 ;  /* 0x0000000211127825 */ /* 0x001fd400078e022c */
[----:B------:R0:W-:Y:S01]  /*9c6a0*/  @P6 STG.E.U16 desc[UR48][R18.64], R28 ;  /* 0x0000001c12006986 */ /* 0x0001e2000c101530 */
[----:B------:R-:W-:Y:S01]  /*9c6b0*/  ISETP.LT.AND P6, PT, R58, UR4, !P5 ;  /* 0x000000043a007c0c */ /* 0x000fe2000efc1270 */
[----:B0-----:R-:W-:Y:S01]  /*9c6c0*/  IMAD.WIDE R18, R17, 0x2, R46 ;  /* 0x0000000211127825 */ /* 0x001fe200078e022e */
[----:B------:R-:W-:-:S11]  /*9c6d0*/  PRMT R28, R57, 0x7632, R28 ;  /* 0x00007632391c7816 */ /* 0x000fd6000000001c */
[----:B------:R0:W-:Y:S04]  /*9c6e0*/  @P6 STG.E.U16 desc[UR48][R18.64], R57 ;  /* 0x0000003912006986 */ /* 0x0001e8000c101530 */
[----:B0-----:R-:W2:Y:S01]  /*9c6f0*/  LDL.LU R57, [R1+0x6e8] ;  /* 0x0006e80001397983 */ /* 0x001ea20000300800 */
[----:B------:R-:W-:Y:S01]  /*9c700*/  ISETP.LT.AND P5, PT, R61, UR4, !P5 ;  /* 0x000000043d007c0c */ /* 0x000fe2000efa1270 */
[----:B------:R-:W-:Y:S01]  /*9c710*/  IMAD.WIDE R18, R17, 0x2, R48 ;  /* 0x0000000211127825 */ /* 0x000fe200078e0230 */
[----:B------:R-:W-:-:S11]  /*9c720*/  ISETP.LT.AND P6, PT, R59, UR4, !P0 ;  /* 0x000000043b007c0c */ /* 0x000fd6000c7c1270 */
[----:B------:R0:W-:Y:S01]  /*9c730*/  @P5 STG.E.U16 desc[UR48][R18.64], R28 ;  /* 0x0000001c12005986 */ /* 0x0001e2000c101530 */
[----:B------:R-:W-:Y:S01]  /*9c740*/  ISETP.NE.AND P5, PT, R16, RZ, PT ;  /* 0x000000ff1000720c */ /* 0x000fe20003fa5270 */
[----:B------:R-:W-:-:S05]  /*9c750*/  IMAD.WIDE R16, R14, 0x2, R2 ;  /* 0x000000020e107825 */ /* 0x000fca00078e0202 */
[----:B---3--:R1:W-:Y:S01]  /*9c760*/  @P6 STG.E.U16 desc[UR48][R16.64], R60 ;  /* 0x0000003c10006986 */ /* 0x0083e2000c101530 */
[----:B0-----:R-:W-:-:S03]  /*9c770*/  PRMT R18, R60, 0x7632, R18 ;  /* 0x000076323c127816 */ /* 0x001fc60000000012 */
[----:B-1----:R-:W3:Y:S01]  /*9c780*/  LDL.LU R60, [R1+0x67c] ;  /* 0x00067c00013c7983 */ /* 0x002ee20000300800 */
        /* <DEDUP_REMOVED lines=14> */
[----:B------:R-:W-:-:S03]  /*9c870*/  PRMT R18, R52, 0x7632, R18 ;  /* 0x0000763234127816 */ /* 0x000fc60000000012 */
[----:B0-----:R-:W2:Y:S01]  /*9c880*/  LDL.LU R52, [R1+0x6ac] ;  /* 0x0006ac0001347983 */ /* 0x001ea20000300800 */
[----:B------:R-:W-:-:S03]  /*9c890*/  ISETP.LT.AND P6, PT, R56, UR4, !P0 ;  /* 0x0000000438007c0c */ /* 0x000fc6000c7c1270 */
[----:B------:R-:W2:Y:S01]  /*9c8a0*/  LDL.LU R42, [R1+0x69c] ;  /* 0x00069c00012a7983 */ /* 0x000ea20000300800 */
[----:B------:R-:W-:-:S09]  /*9c8b0*/  IMAD.WIDE R16, R14, 0x2, R44 ;  /* 0x000000020e107825 */ /* 0x000fd200078e022c */
[----:B------:R0:W-:Y:S01]  /*9c8c0*/  @P6 STG.E.U16 desc[UR48][R16.64], R18 ;  /* 0x0000001210006986 */ /* 0x0001e2000c101530 */
[----:B------:R-:W-:Y:S01]  /*9c8d0*/  ISETP.LT.AND P6, PT, R58, UR4, !P0 ;  /* 0x000000043a007c0c */ /* 0x000fe2000c7c1270 */
[----:B0-----:R-:W-:-:S12]  /*9c8e0*/  IMAD.WIDE R16, R14, 0x2, R46 ;  /* 0x000000020e107825 */ /* 0x001fd800078e022e */
[----:B------:R0:W-:Y:S02]  /*9c8f0*/  @P6 STG.E.U16 desc[UR48][R16.64], R57 ;  /* 0x0000003910006986 */ /* 0x0001e4000c101530 */
[----:B0-----:R-:W-:Y:S02]  /*9c900*/  PRMT R16, R57, 0x7632, R16 ;  /* 0x0000763239107816 */ /* 0x001fe40000000010 */
[----:B------:R-:W2:Y:S01]  /*9c910*/  LDL.LU R57, [R1+0x6bc] ;  /* 0x0006bc0001397983 */ /* 0x000ea20000300800 */
[----:B------:R-:W-:Y:S02]  /*9c920*/  ISETP.LT.AND P0, PT, R61, UR4, !P0 ;  /* 0x000000043d007c0c */ /* 0x000fe4000c701270 */
[----:B------:R-:W-:Y:S01]  /*9c930*/  ISETP.NE.AND P6, PT, R15, RZ, PT ;  /* 0x000000ff0f00720c */ /* 0x000fe20003fc5270 */
[----:B------:R-:W-:-:S10]  /*9c940*/  IMAD.WIDE R14, R14, 0x2, R48 ;  /* 0x000000020e0e7825 */ /* 0x000fd400078e0230 */
        /* <DEDUP_REMOVED lines=12> */
[----:B------:R-:W-:Y:S02]  /*9ca10*/  ISETP.LT.AND P0, PT, R55, UR4, !P5 ;  /* 0x0000000437007c0c */ /* 0x000fe4000ef01270 */
[----:B------:R-:W-:Y:S01]  /*9ca20*/  PRMT R16, R51, 0x7632, R16 ;  /* 0x0000763233107816 */ /* 0x000fe20000000010 */
[----:B0-----:R-:W-:Y:S01]  /*9ca30*/  IMAD.WIDE R14, R13, 0x2, R24 ;  /* 0x000000020d0e7825 */ /* 0x001fe200078e0218 */
[----:B------:R-:W4:Y:S09]  /*9ca40*/  LDL.LU R51, [R1+0x6fc] ;  /* 0x0006fc0001337983 */ /* 0x000f320000300800 */
[----:B------:R0:W-:Y:S01]  /*9ca50*/  @P0 STG.E.U16 desc[UR48][R14.64], R16 ;  /* 0x000000100e000986 */ /* 0x0001e2000c101530 */
[----:B------:R-:W-:Y:S01]  /*9ca60*/  ISETP.LT.AND P0, PT, R53, UR4, !P5 ;  /* 0x0000000435007c0c */ /* 0x000fe2000ef01270 */
[----:B0-----:R-:W-:-:S12]  /*9ca70*/  IMAD.WIDE R14, R13, 0x2, R26 ;  /* 0x000000020d0e7825 */ /* 0x001fd800078e021a */
[----:B--2---:R0:W-:Y:S01]  /*9ca80*/  @P0 STG.E.U16 desc[UR48][R14.64], R52 ;  /* 0x000000340e000986 */ /* 0x0041e2000c101530 */
[----:B------:R-:W-:Y:S02]  /*9ca90*/  ISETP.LT.AND P0, PT, R56, UR4, !P5 ;  /* 0x0000000438007c0c */ /* 0x000fe4000ef01270 */
[----:B------:R-:W-:Y:S01]  /*9caa0*/  PRMT R16, R52, 0x7632, R16 ;  /* 0x0000763234107816 */ /* 0x000fe20000000010 */
[C---:B0-----:R-:W-:Y:S01]  /*9cab0*/  IMAD.WIDE R14, R13.reuse, 0x2, R44 ;  /* 0x000000020d0e7825 */ /* 0x041fe200078e022c */
[----:B------:R-:W2:Y:S09]  /*9cac0*/  LDL.LU R52, [R1+0x6ec] ;  /* 0x0006ec0001347983 */ /* 0x000eb20000300800 */
        /* <DEDUP_REMOVED lines=9> */
[----:B0-----:R-:W-:-:S12]  /*9cb60*/  IMAD.WIDE R14, R12, 0x2, R2 ;  /* 0x000000020c0e7825 */ /* 0x001fd800078e0202 */
[----:B------:R0:W-:Y:S01]  /*9cb70*/  @P0 STG.E.U16 desc[UR48][R14.64], R57 ;  /* 0x000000390e000986 */ /* 0x0001e2000c101530 */
[----:B------:R-:W-:-:S03]  /*9cb80*/  PRMT R13, R57, 0x7632, R13 ;  /* 0x00007632390d7816 */ /* 0x000fc6000000000d */
        /* <DEDUP_REMOVED lines=9> */
[----:B------:R-:W-:-:S03]  /*9cc20*/  ISETP.LT.AND P0, PT, R55, UR4, !P6 ;  /* 0x0000000437007c0c */ /* 0x000fc6000f701270 */
[----:B------:R-:W3:Y:S01]  /*9cc30*/  LDL.LU R42, [R1+0x730] ;  /* 0x00073000012a7983 */ /* 0x000ee20000300800 */
[----:B------:R-:W-:-:S09]  /*9cc40*/  IMAD.WIDE R14, R12, 0x2, R24 ;  /* 0x000000020c0e7825 */ /* 0x000fd200078e0218 */
        /* <DEDUP_REMOVED lines=12> */
[----:B------:R-:W-:Y:S01]  /*9cd10*/  ISETP.LT.AND P0, PT, R61, UR4, !P6 ;  /* 0x000000043d007c0c */ /* 0x000fe2000f701270 */
[----:B------:R-:W-:Y:S01]  /*9cd20*/  IMAD.WIDE R12, R12, 0x2, R48 ;  /* 0x000000020c0c7825 */ /* 0x000fe200078e0230 */
[----:B0-----:R-:W-:Y:S02]  /*9cd30*/  PRMT R14, R52, 0x7632, R14 ;  /* 0x00007632340e7816 */ /* 0x001fe4000000000e */
[----:B------:R-:W2:Y:S01]  /*9cd40*/  LDL.LU R52, [R1+0x710] ;  /* 0x0007100001347983 */ /* 0x000ea20000300800 */
[----:B------:R-:W-:-:S08]  /*9cd50*/  ISETP.NE.AND P5, PT, R29, RZ, PT ;  /* 0x000000ff1d00720c */ /* 0x000fd00003fa5270 */
        /* <DEDUP_REMOVED lines=26> */
[----:B----4-:R0:W-:Y:S01]  /*9cf00*/  @P0 STG.E.U16 desc[UR48][R12.64], R51 ;  /* 0x000000330c000986 */ /* 0x0101e2000c101530 */
[----:B------:R-:W-:Y:S02]  /*9cf10*/  ISETP.LT.AND P0, PT, R61, UR4, !P5 ;  /* 0x000000043d007c0c */ /* 0x000fe4000ef01270 */
[----:B------:R-:W-:Y:S02]  /*9cf20*/  PRMT R15, R51, 0x7632, R15 ;  /* 0x00007632330f7816 */ /* 0x000fe4000000000f */
[----:B------:R-:W-:Y:S01]  /*9cf30*/  ISETP.NE.AND P6, PT, R30, RZ, PT ;  /* 0x000000ff1e00720c */ /* 0x000fe20003fc5270 */
[----:B0-----:R-:W-:Y:S01]  /*9cf40*/  IMAD.WIDE R12, R11, 0x2, R48 ;  /* 0x000000020b0c7825 */ /* 0x001fe200078e0230 */
[----:B------:R-:W4:Y:S07]  /*9cf50*/  LDL.LU R51, [R1+0x754] ;  /* 0x0007540001337983 */ /* 0x000f2e0000300800 */
[----:B------:R0:W-:Y:S01]  /*9cf60*/  @P0 STG.E.U16 desc[UR48][R12.64], R15 ;  /* 0x0000000f0c000986 */ /* 0x0001e2000c101530 */
[----:B------:R-:W-:Y:S01]  /*9cf70*/  ISETP.LT.AND P0, PT, R59, UR4, !P6 ;  /* 0x000000043b007c0c */ /* 0x000fe2000f701270 */
[----:B0-----:R-:W-:-:S12]  /*9cf80*/  IMAD.WIDE R12, R5, 0x2, R2 ;  /* 0x00000002050c7825 */ /* 0x001fd800078e0202 */
[----:B--2---:R0:W-:Y:S01]  /*9cf90*/  @P0 STG.E.U16 desc[UR48][R12.64], R52 ;  /* 0x000000340c000986 */ /* 0x0041e2000c101530 */
        /* <DEDUP_REMOVED lines=8> */
[----:B0-----:R-:W2:Y:S04]  /*9d020*/  LDL.LU R57, [R1+0x744] ;  /* 0x0007440001397983 */ /* 0x001ea80000300800 */
[----:B------:R-:W2:Y:S01]  /*9d030*/  LDL.LU R42, [R1+0x734] ;  /* 0x00073400012a7983 */ /* 0x000ea20000300800 */
[----:B------:R-:W-:Y:S01]  /*9d040*/  ISETP.LT.AND P0, PT, R55, UR4, !P6 ;  /* 0x0000000437007c0c */ /* 0x000fe2000f701270 */
[----:B------:R-:W-:Y:S02]  /*9d050*/  IMAD.WIDE R12, R5, 0x2, R24 ;  /* 0x00000002050c7825 */ /* 0x000fe400078e0218 */
[----:B------:R-:W2:Y:S10]  /*9d060*/  LDL.LU R52, [R1+0x724] ;  /* 0x0007240001347983 */ /* 0x000eb40000300800 */
        /* <DEDUP_REMOVED lines=8> */
[----:B------:R-:W-:Y:S04]  /*9d0f0*/  @P0 STG.E.U16 desc[UR48][R12.64], R11 ;  /* 0x0000000b0c000986 */ /* 0x000fe8000c101530 */
[----:B------:R-:W0:Y:S01]  /*9d100*/  LDS.128 R12, [R0] ;  /* 0x00000000000c7984 */ /* 0x000e220000000c00 */
[----:B------:R-:W-:Y:S01]  /*9d110*/  ISETP.LT.AND P0, PT, R58, UR4, !P6 ;  /* 0x000000043a007c0c */ /* 0x000fe2000f701270 */
[----:B------:R-:W-:-:S12]  /*9d120*/  IMAD.WIDE R16, R5, 0x2, R46 ;  /* 0x0000000205107825 */ /* 0x000fd800078e022e */
[----:B0-----:R0:W-:Y:S01]  /*9d130*/  @P0 STG.E.U16 desc[UR48][R16.64], R12 ;  /* 0x0000000c10000986 */ /* 0x0011e2000c101530 */
        /* <DEDUP_REMOVED lines=8> */
[----:B------:R-:W-:Y:S01]  /*9d1c0*/  PRMT R0, R51, 0x7632, R0 ;  /* 0x0000763233007816 */ /* 0x000fe20000000000 */
[C---:B0-----:R-:W-:Y:S01]  /*9d1d0*/  IMAD.WIDE R16, R9.reuse, 0x2, R20 ;  /* 0x0000000209107825 */ /* 0x041fe200078e0214 */
[----:B------:R-:W4:Y:S09]  /*9d1e0*/  LDL.LU R51, [R1+0x704] ;  /* 0x0007040001337983 */ /* 0x000f320000300800 */
[----:B------:R0:W-:Y:S01]  /*9d1f0*/  @P0 STG.E.U16 desc[UR48][R16.64], R0 ;  /* 0x0000000010000986 */ /* 0x0001e2000c101530 */
[----:B------:R-:W-:Y:S01]  /*9d200*/  ISETP.LT.AND P0, PT, R54, UR4, !P1 ;  /* 0x0000000436007c0c */ /* 0x000fe2000cf01270 */
[----:B0-----:R-:W-:-:S12]  /*9d210*/  IMAD.WIDE R16, R9, 0x2, R22 ;  /* 0x0000000209107825 */ /* 0x001fd800078e0216 */
[----:B--2---:R0:W-:Y:S01]  /*9d220*/  @P0 STG.E.U16 desc[UR48][R16.64], R57 ;  /* 0x0000003910000986 */ /* 0x0041e2000c101530 */
[----:B------:R-:W-:Y:S02]  /*9d230*/  ISETP.LT.AND P0, PT, R55, UR4, !P1 ;  /* 0x0000000437007c0c */ /* 0x000fe4000cf01270 */
[----:B------:R-:W-:Y:S01]  /*9d240*/  PRMT R5, R57, 0x7632, R5 ;  /* 0x0000763239057816 */ /* 0x000fe20000000005 */
[----:B0-----:R-:W-:Y:S01]  /*9d250*/  IMAD.WIDE R16, R9, 0x2, R24 ;  /* 0x0000000209107825 */ /* 0x001fe200078e0218 */
[----:B------:R-:W-:Y:S01]  /*9d260*/  PRMT R0, R42, 0x7632, R0 ;  /* 0x000076322a007816 */ /* 0x000fe20000000000 */
[----:B------:R-:W2:Y:S08]  /*9d270*/  LDL.LU R57, [R1+0x664] ;  /* 0x0006640001397983 */ /* 0x000eb00000300800 */
[----:B------:R0:W-:Y:S01]  /*9d280*/  @P0 STG.E.U16 desc[UR48][R16.64], R5 ;  /* 0x0000000510000986 */ /* 0x0001e2000c101530 */
[----:B------:R-:W-:Y:S01]  /*9d290*/  ISETP.LT.AND P0, PT, R53, UR4, !P1 ;  /* 0x0000000435007c0c */ /* 0x000fe2000cf01270 */
[----:B0-----:R-:W-:-:S12]  /*9d2a0*/  IMAD.WIDE R16, R9, 0x2, R26 ;  /* 0x0000000209107825 */ /* 0x001fd800078e021a */
[----:B------:R0:W-:Y:S01]  /*9d2b0*/  @P0 STG.E.U16 desc[UR48][R16.64], R42 ;  /* 0x0000002a10000986 */ /* 0x0001e2000c101530 */
[----:B------:R-:W-:Y:S01]  /*9d2c0*/  ISETP.LT.AND P0, PT, R56, UR4, !P1 ;  /* 0x0000000438007c0c */ /* 0x000fe2000cf01270 */
[----:B0-----:R-:W-:-:S12]  /*9d2d0*/  IMAD.WIDE R16, R9, 0x2, R44 ;  /* 0x0000000209107825 */ /* 0x001fd800078e022c */
[----:B------:R0:W-:Y:S01]  /*9d2e0*/  @P0 STG.E.U16 desc[UR48][R16.64], R0 ;  /* 0x0000000010000986 */ /* 0x0001e2000c101530 */
[----:B------:R-:W-:Y:S02]  /*9d2f0*/  ISETP.LT.AND P0, PT, R58, UR4, !P1 ;  /* 0x000000043a007c0c */ /* 0x000fe4000cf01270 */
[----:B------:R-:W-:Y:S01]  /*9d300*/  ISETP.LT.AND P1, PT, R61, UR4, !P1 ;  /* 0x000000043d007c0c */ /* 0x000fe2000cf21270 */
[----:B0-----:R-:W-:Y:S01]  /*9d310*/  IMAD.WIDE R16, R9, 0x2, R46 ;  /* 0x0000000209107825 */ /* 0x001fe200078e022e */
[----:B------:R-:W-:-:S09]  /*9d320*/  PRMT R5, R52, 0x7632, R5 ;  /* 0x0000763234057816 */ /* 0x000fd20000000005 */
[----:B------:R0:W-:Y:S01]  /*9d330*/  @P0 STG.E.U16 desc[UR48][R16.64], R52 ;  /* 0x0000003410000986 */ /* 0x0001e2000c101530 */
[----:B------:R-:W-:Y:S01]  /*9d340*/  ISETP.LT.AND P0, PT, R59, UR4, !P2 ;  /* 0x000000043b007c0c */ /* 0x000fe2000d701270 */
[----:B0-----:R-:W-:-:S05]  /*9d350*/  IMAD.WIDE R16, R9, 0x2, R48 ;  /* 0x0000000209107825 */ /* 0x001fca00078e0230 */
[----:B------:R0:W-:Y:S02]  /*9d360*/  @P1 STG.E.U16 desc[UR48][R16.64], R5 ;  /* 0x0000000510001986 */ /* 0x0001e4000c101530 */
[----:B0-----:R-:W-:Y:S01]  /*9d370*/  IMAD.WIDE R16, R8, 0x2, R2 ;  /* 0x0000000208107825 */ /* 0x001fe200078e0202 */
[----:B---3--:R-:W-:-:S04]  /*9d380*/  PRMT R0, R60, 0x7632, R0 ;  /* 0x000076323c007816 */ /* 0x008fc80000000000 */
[----:B------:R0:W-:Y:S04]  /*9d390*/  @P0 STG.E.U16 desc[UR48][R16.64], R60 ;  /* 0x0000003c10000986 */ /* 0x0001e8000c101530 */
[----:B0-----:R-:W3:Y:S01]  /*9d3a0*/  LDL.LU R60, [R1+0x758] ;  /* 0x00075800013c7983 */ /* 0x001ee20000300800 */
[----:B------:R-:W-:Y:S01]  /*9d3b0*/  ISETP.LT.AND P1, PT, R50, UR4, !P2 ;  /* 0x0000000432007c0c */ /* 0x000fe2000d721270 */
[----:B------:R-:W-:Y:S01]  /*9d3c0*/  IMAD.WIDE R16, R8, 0x2, R20 ;  /* 0x0000000208107825 */ /* 0x000fe200078e0214 */
[----:B------:R-:W-:Y:S01]  /*9d3d0*/  ISETP.LT.AND P0, PT, R54, UR4, !P2 ;  /* 0x0000000436007c0c */ /* 0x000fe2000d701270 */
[----:B------:R-:W3:Y:S04]  /*9d3e0*/  LDL.LU R52, [R1+0x748] ;  /* 0x0007480001347983 */ /* 0x000ee80000300800 */
[----:B------:R-:W3:Y:S06]  /*9d3f0*/  LDL.LU R42, [R1+0x738] ;  /* 0x00073800012a7983 */ /* 0x000eec0000300800 */
[----:B------:R0:W-:Y:S01]  /*9d400*/  @P1 STG.E.U16 desc[UR48][R16.64], R0 ;  /* 0x0000000010001986 */ /* 0x0001e2000c101530 */
[----:B------:R-:W-:Y:S01]  /*9d410*/  ISETP.LT.AND P1, PT, R55, UR4, !P2 ;  /* 0x0000000437007c0c */ /* 0x000fe2000d721270 */
[----:B0-----:R-:W-:Y:S01]  /*9d420*/  IMAD.WIDE R16, R8, 0x2, R22 ;  /* 0x0000000208107825 */ /* 0x001fe200078e0216 */
[----:B------:R-:W-:-:S02]  /*9d430*/  ISETP.NE.AND P4, PT, R31, RZ, PT ;  /* 0x000000ff1f00720c */ /* 0x000fc40003f85270 */
[----:B------:R-:W-:Y:S01]  /*9d440*/  PRMT R0, R13, 0x7632, R0 ;  /* 0x000076320d007816 */ /* 0x000fe20000000000 */
[----:B------:R-:W-:Y:S01]  /*9d450*/  IMAD.WIDE R30, R7, 0x2, R2 ;  /* 0x00000002071e7825 */ /* 0x000fe200078e0202 */
[----:B----4-:R0:W-:Y:S01]  /*9d460*/  @P0 STG.E.U16 desc[UR48][R16.64], R51 ;  /* 0x0000003310000986 */ /* 0x0101e2000c101530 */
[----:B------:R-:W-:Y:S02]  /*9d470*/  PRMT R9, R51, 0x7632, R9 ;  /* 0x0000763233097816 */ /* 0x000fe40000000009 */
[----:B------:R-:W-:Y:S01]  /*9d480*/  ISETP.LT.AND P0, PT, R53, UR4, !P2 ;  /* 0x0000000435007c0c */ /* 0x000fe2000d701270 */
[----:B0-----:R-:W-:-:S05]  /*9d490*/  IMAD.WIDE R16, R8, 0x2, R24 ;  /* 0x0000000208107825 */ /* 0x001fca00078e0218 */
[----:B------:R0:W-:Y:S01]  /*9d4a0*/  @P1 STG.E.U16 desc[UR48][R16.64], R9 ;  /* 0x0000000910001986 */ /* 0x0001e2000c101530 */
[----:B------:R-:W-:Y:S01]  /*9d4b0*/  ISETP.LT.AND P1, PT, R56, UR4, !P2 ;  /* 0x0000000438007c0c */ /* 0x000fe2000d721270 */
[----:B0-----:R-:W-:-:S05]  /*9d4c0*/  IMAD.WIDE R16, R8, 0x2, R26 ;  /* 0x0000000208107825 */ /* 0x001fca00078e021a */
[----:B--2---:R0:W-:Y:S01]  /*9d4d0*/  @P0 STG.E.U16 desc[UR48][R16.64], R57 ;  /* 0x0000003910000986 */ /* 0x0041e2000c101530 */
[----:B------:R-:W-:Y:S02]  /*9d4e0*/  PRMT R5, R57, 0x7632, R5 ;  /* 0x0000763239057816 */ /* 0x000fe40000000005 */
[----:B------:R-:W-:Y:S02]  /*9d4f0*/  ISETP.LT.AND P0, PT, R58, UR4, !P2 ;  /* 0x000000043a007c0c */ /* 0x000fe4000d701270 */
[----:B------:R-:W-:Y:S01]  /*9d500*/  ISETP.LT.AND P2, PT, R61, UR4, !P2 ;  /* 0x000000043d007c0c */ /* 0x000fe2000d741270 */
[C---:B0-----:R-:W-:Y:S01]  /*9d510*/  IMAD.WIDE R16, R8.reuse, 0x2, R44 ;  /* 0x0000000208107825 */ /* 0x041fe200078e022c */
[----:B------:R-:W2:Y:S04]  /*9d520*/  LDL.LU R57, [R1+0x728] ;  /* 0x0007280001397983 */ /* 0x000ea80000300800 */
[----:B------:R0:W-:Y:S01]  /*9d530*/  @P1 STG.E.U16 desc[UR48][R16.64], R5 ;  /* 0x0000000510001986 */ /* 0x0001e2000c101530 */
[----:B------:R-:W-:Y:S01]  /*9d540*/  ISETP.LT.AND P1, PT, R59, UR4, !P3 ;  /* 0x000000043b007c0c */ /* 0x000fe2000df21270 */
[----:B0-----:R-:W-:-:S04]  /*9d550*/  IMAD.WIDE R16, R8, 0x2, R46 ;  /* 0x0000000208107825 */ /* 0x001fc800078e022e */
[----:B------:R-:W-:Y:S01]  /*9d560*/  IMAD.WIDE R8, R8, 0x2, R48 ;  /* 0x0000000208087825 */ /* 0x000fe200078e0230 */
[----:B------:R-:W-:Y:S04]  /*9d570*/  @P0 STG.E.U16 desc[UR48][R16.64], R13 ;  /* 0x0000000d10000986 */ /* 0x000fe8000c101530 */
[----:B------:R0:W-:Y:S04]  /*9d580*/  @P2 STG.E.U16 desc[UR48][R8.64], R0 ;  /* 0x0000000008002986 */ /* 0x0001e8000c101530 */
[----:B---3--:R1:W-:Y:S01]  /*9d590*/  @P1 STG.E.U16 desc[UR48][R30.64], R60 ;  /* 0x0000003c1e001986 */ /* 0x0083e2000c101530 */
[----:B0-----:R-:W-:-:S03]  /*9d5a0*/  PRMT R9, R60, 0x7632, R9 ;  /* 0x000076323c097816 */ /* 0x001fc60000000009 */
[----:B-1----:R-:W3:Y:S01]  /*9d5b0*/  LDL.LU R60, [R1+0x718] ;  /* 0x00071800013c7983 */ /* 0x002ee20000300800 */
[----:B------:R-:W-:Y:S02]  /*9d5c0*/  ISETP.LT.AND P0, PT, R50, UR4, !P3 ;  /* 0x0000000432007c0c */ /* 0x000fe4000df01270 */
[----:B------:R-:W-:Y:S01]  /*9d5d0*/  ISETP.LT.AND P2, PT, R54, UR4, !P3 ;  /* 0x0000000436007c0c */ /* 0x000fe2000df41270 */
[----:B------:R-:W-:Y:S01]  /*9d5e0*/  IMAD.WIDE R18, R7, 0x2, R20 ;  /* 0x0000000207127825 */ /* 0x000fe200078e0214 */
[----:B------:R-:W-:Y:S01]  /*9d5f0*/  ISETP.LT.AND P1, PT, R55, UR4, !P3 ;  /* 0x0000000437007c0c */ /* 0x000fe2000df21270 */
[----:B------:R-:W4:Y:S02]  /*9d600*/  LDL.LU R51, [R1+0x708] ;  /* 0x0007080001337983 */ /* 0x000f240000300800 */
[----:B------:R-:W-:Y:S01]  /*9d610*/  IMAD.WIDE R28, R7, 0x2, R22 ;  /* 0x00000002071c7825 */ /* 0x000fe200078e0216 */
[----:B------:R-:W-:-:S03]  /*9d620*/  PRMT R5, R52, 0x7632, R5 ;  /* 0x0000763234057816 */ /* 0x000fc60000000005 */
[----:B------:R-:W-:Y:S02]  /*9d630*/  IMAD.WIDE R32, R7, 0x2, R24 ;  /* 0x0000000207207825 */ /* 0x000fe400078e0218 */
[----:B------:R0:W-:Y:S01]  /*9d640*/  @P0 STG.E.U16 desc[UR48][R18.64], R9 ;  /* 0x0000000912000986 */ /* 0x0001e2000c101530 */
[----:B------:R-:W-:-:S03]  /*9d650*/  ISETP.LT.AND P0, PT, R53, UR4, !P3 ;  /* 0x0000000435007c0c */ /* 0x000fc6000df01270 */
[----:B------:R1:W-:Y:S01]  /*9d660*/  @P2 STG.E.U16 desc[UR48][R28.64], R52 ;  /* 0x000000341c002986 */ /* 0x0003e2000c101530 */
[----:B------:R-:W-:Y:S01]  /*9d670*/  ISETP.LT.AND P2, PT, R56, UR4, !P3 ;  /* 0x0000000438007c0c */ /* 0x000fe2000df41270 */
[C---:B------:R-:W-:Y:S02]  /*9d680*/  IMAD.WIDE R12, R7.reuse, 0x2, R26 ;  /* 0x00000002070c7825 */ /* 0x040fe400078e021a */
[----:B------:R2:W-:Y:S01]  /*9d690*/  @P1 STG.E.U16 desc[UR48][R32.64], R5 ;  /* 0x0000000520001986 */ /* 0x0005e2000c101530 */
[----:B------:R-:W-:Y:S02]  /*9d6a0*/  ISETP.LT.AND P1, PT, R58, UR4, !P3 ;  /* 0x000000043a007c0c */ /* 0x000fe4000df21270 */
[----:B------:R-:W-:Y:S01]  /*9d6b0*/  PRMT R0, R42, 0x7632, R0 ;  /* 0x000076322a007816 */ /* 0x000fe20000000000 */
[----:B0-----:R-:W-:Y:S01]  /*9d6c0*/  IMAD.WIDE R8, R7, 0x2, R44 ;  /* 0x0000000207087825 */ /* 0x001fe200078e022c */
[----:B-1----:R-:W4:Y:S01]  /*9d6d0*/  LDL.LU R52, [R1+0x668] ;  /* 0x0006680001347983 */ /* 0x002f220000300800 */
[----:B------:R-:W-:-:S02]  /*9d6e0*/  ISETP.LT.AND P3, PT, R61, UR4, !P3 ;  /* 0x000000043d007c0c */ /* 0x000fc4000df61270 */
[----:B------:R-:W-:Y:S01]  /*9d6f0*/  IMAD.WIDE R16, R7, 0x2, R46 ;  /* 0x0000000207107825 */ /* 0x000fe200078e022e */
[----:B------:R-:W-:Y:S04]  /*9d700*/  @P0 STG.E.U16 desc[UR48][R12.64], R42 ;  /* 0x0000002a0c000986 */ /* 0x000fe8000c101530 */
[----:B------:R-:W-:Y:S01]  /*9d710*/  @P2 STG.E.U16 desc[UR48][R8.64], R0 ;  /* 0x0000000008002986 */ /* 0x000fe2000c101530 */
[----:B------:R-:W-:Y:S01]  /*9d720*/  ISETP.LT.AND P2, PT, R59, UR4, !P4 ;  /* 0x000000043b007c0c */ /* 0x000fe2000e741270 */
[----:B------:R-:W-:-:S04]  /*9d730*/  IMAD.WIDE R30, R7, 0x2, R48 ;  /* 0x00000002071e7825 */ /* 0x000fc800078e0230 */
[----:B------:R-:W-:Y:S01]  /*9d740*/  IMAD.WIDE R18, R6, 0x2, R2 ;  /* 0x0000000206127825 */ /* 0x000fe200078e0202 */
[----:B--2---:R-:W-:Y:S01]  /*9d750*/  PRMT R5, R57, 0x7632, R5 ;  /* 0x0000763239057816 */ /* 0x004fe20000000005 */
[----:B------:R0:W-:Y:S04]  /*9d760*/  @P1 STG.E.U16 desc[UR48][R16.64], R57 ;  /* 0x0000003910001986 */ /* 0x0001e8000c101530 */
[----:B------:R-:W-:Y:S04]  /*9d770*/  @P3 STG.E.U16 desc[UR48][R30.64], R5 ;  /* 0x000000051e003986 */ /* 0x000fe8000c101530 */
[----:B0-----:R-:W2:Y:S01]  /*9d780*/  LDL.LU R57, [R1+0x75c] ;  /* 0x00075c0001397983 */ /* 0x001ea20000300800 */
[----:B---3--:R-:W-:-:S03]  /*9d790*/  PRMT R0, R60, 0x7632, R0 ;  /* 0x000076323c007816 */ /* 0x008fc60000000000 */
[----:B------:R0:W-:Y:S04]  /*9d7a0*/  @P2 STG.E.U16 desc[UR48][R18.64], R60 ;  /* 0x0000003c12002986 */ /* 0x0001e8000c101530 */
[----:B0-----:R-:W3:Y:S01]  /*9d7b0*/  LDL.LU R60, [R1+0x74c] ;  /* 0x00074c00013c7983 */ /* 0x001ee20000300800 */
[----:B------:R-:W-:Y:S02]  /*9d7c0*/  ISETP.LT.AND P0, PT, R50, UR4, !P4 ;  /* 0x0000000432007c0c */ /* 0x000fe4000e701270 */
[----:B------:R-:W-:Y:S01]  /*9d7d0*/  ISETP.LT.AND P1, PT, R54, UR4, !P4 ;  /* 0x0000000436007c0c */ /* 0x000fe2000e721270 */
[----:B------:R-:W-:Y:S01]  /*9d7e0*/  IMAD.WIDE R12, R6, 0x2, R20 ;  /* 0x00000002060c7825 */ /* 0x000fe200078e0214 */
[----:B------:R-:W-:-:S03]  /*9d7f0*/  ISETP.LT.AND P3, PT, R55, UR4, !P4 ;  /* 0x0000000437007c0c */ /* 0x000fc6000e761270 */
[----:B------:R-:W-:Y:S01]  /*9d800*/  IMAD.WIDE R28, R6, 0x2, R22 ;  /* 0x00000002061c7825 */ /* 0x000fe200078e0216 */
[----:B------:R-:W-:-:S05]  /*9d810*/  ISETP.LT.AND P2, PT, R53, UR4, !P4 ;  /* 0x0000000435007c0c */ /* 0x000fca000e741270 */
[----:B------:R0:W-:Y:S01]  /*9d820*/  @P0 STG.E.U16 desc[UR48][R12.64], R0 ;  /* 0x000000000c000986 */ /* 0x0001e2000c101530 */
[----:B------:R-:W-:Y:S01]  /*9d830*/  ISETP.LT.AND P0, PT, R56, UR4, !P4 ;  /* 0x0000000438007c0c */ /* 0x000fe2000e701270 */
[----:B------:R-:W-:Y:S01]  /*9d840*/  IMAD.WIDE R16, R6, 0x2, R24 ;  /* 0x0000000206107825 */ /* 0x000fe200078e0218 */
[----:B----4-:R-:W-:Y:S01]  /*9d850*/  PRMT R5, R51, 0x7632, R5 ;  /* 0x0000763233057816 */ /* 0x010fe20000000005 */
[----:B------:R1:W-:Y:S01]  /*9d860*/  @P1 STG.E.U16 desc[UR48][R28.64], R51 ;  /* 0x000000331c001986 */ /* 0x0003e2000c101530 */
[----:B------:R-:W-:Y:S02]  /*9d870*/  ISETP.LT.AND P1, PT, R58, UR4, !P4 ;  /* 0x000000043a007c0c */ /* 0x000fe4000e721270 */
[----:B------:R-:W-:Y:S01]  /*9d880*/  ISETP.NE.AND P5, PT, R34, RZ, PT ;  /* 0x000000ff2200720c */ /* 0x000fe20003fa5270 */
[----:B------:R-:W-:Y:S01]  /*9d890*/  IMAD.WIDE R30, R6, 0x2, R26 ;  /* 0x00000002061e7825 */ /* 0x000fe200078e021a */
[----:B------:R-:W-:Y:S01]  /*9d8a0*/  PRMT R7, R52, 0x7632, R7 ;  /* 0x0000763234077816 */ /* 0x000fe20000000007 */
[----:B------:R-:W-:Y:S01]  /*9d8b0*/  @P3 STG.E.U16 desc[UR48][R16.64], R5 ;  /* 0x0000000510003986 */ /* 0x000fe2000c101530 */
[----:B------:R-:W-:Y:S01]  /*9d8c0*/  ISETP.LT.AND P4, PT, R61, UR4, !P4 ;  /* 0x000000043d007c0c */ /* 0x000fe2000e781270 */
[C---:B------:R-:W-:Y:S01]  /*9d8d0*/  IMAD.WIDE R8, R6.reuse, 0x2, R44 ;  /* 0x0000000206087825 */ /* 0x040fe200078e022c */
[----:B------:R-:W-:Y:S01]  /*9d8e0*/  ISETP.LT.AND P3, PT, R59, UR4, !P5 ;  /* 0x000000043b007c0c */ /* 0x000fe2000ef61270 */
[----:B------:R-:W-:Y:S02]  /*9d8f0*/  @P2 STG.E.U16 desc[UR48][R30.64], R52 ;  /* 0x000000341e002986 */ /* 0x000fe4000c101530 */
[----:B0-----:R-:W-:-:S02]  /*9d900*/  IMAD.WIDE R12, R6, 0x2, R46 ;  /* 0x00000002060c7825 */ /* 0x001fc400078e022e */
[----:B------:R0:W-:Y:S01]  /*9d910*/  @P0 STG.E.U16 desc[UR48][R8.64], R7 ;  /* 0x0000000708000986 */ /* 0x0001e2000c101530 */
[----:B------:R-:W-:Y:S01]  /*9d920*/  ISETP.LT.AND P0, PT, R50, UR4, !P5 ;  /* 0x0000000432007c0c */ /* 0x000fe2000ef01270 */
[----:B------:R-:W-:Y:S01]  /*9d930*/  IMAD.WIDE R18, R4, 0x2, R2 ;  /* 0x0000000204127825 */ /* 0x000fe200078e0202 */
[----:B------:R-:W-:Y:S01]  /*9d940*/  PRMT R0, R14, 0x7632, R0 ;  /* 0x000076320e007816 */ /* 0x000fe20000000000 */
[----:B-1----:R-:W4:Y:S04]  /*9d950*/  LDL.LU R51, [R1+0x73c] ;  /* 0x00073c0001337983 */ /* 0x002f280000300800 */
[----:B------:R-:W-:Y:S01]  /*9d960*/  @P1 STG.E.U16 desc[UR48][R12.64], R14 ;  /* 0x0000000e0c001986 */ /* 0x000fe2000c101530 */
[----:B------:R-:W-:Y:S01]  /*9d970*/  ISETP.LT.AND P1, PT, R54, UR4, !P5 ;  /* 0x0000000436007c0c */ /* 0x000fe2000ef21270 */
[----:B0-----:R-:W-:-:S02]  /*9d980*/  IMAD.WIDE R6, R6, 0x2, R48 ;  /* 0x0000000206067825 */ /* 0x001fc400078e0230 */
[----:B------:R-:W4:Y:S01]  /*9d990*/  LDL.LU R52, [R1+0x72c] ;  /* 0x00072c0001347983 */ /* 0x000f220000300800 */
[----:B------:R-:W-:Y:S01]  /*9d9a0*/  ISETP.NE.AND P6, PT, R35, RZ, PT ;  /* 0x000000ff2300720c */ /* 0x000fe20003fc5270 */
[C---:B------:R-:W-:Y:S02]  /*9d9b0*/  IMAD.WIDE R8, R4.reuse, 0x2, R20 ;  /* 0x0000000204087825 */ /* 0x040fe400078e0214 */
[----:B------:R-:W-:Y:S02]  /*9d9c0*/  @P4 STG.E.U16 desc[UR48][R6.64], R0 ;  /* 0x0000000006004986 */ /* 0x000fe4000c101530 */
[----:B------:R-:W-:Y:S01]  /*9d9d0*/  IMAD.WIDE R16, R4, 0x2, R22 ;  /* 0x0000000204107825 */ /* 0x000fe200078e0216 */
[----:B--2---:R-:W-:Y:S01]  /*9d9e0*/  PRMT R5, R57, 0x7632, R5 ;  /* 0x0000763239057816 */ /* 0x004fe20000000005 */
[----:B------:R0:W-:Y:S04]  /*9d9f0*/  @P3 STG.E.U16 desc[UR48][R18.64], R57 ;  /* 0x0000003912003986 */ /* 0x0001e8000c101530 */
[----:B------:R-:W-:Y:S01]  /*9da00*/  @P0 STG.E.U16 desc[UR48][R8.64], R5 ;  /* 0x0000000508000986 */ /* 0x000fe2000c101530 */
[----:B------:R-:W-:-:S03]  /*9da10*/  ISETP.LT.AND P0, PT, R59, UR4, !P6 ;  /* 0x000000043b007c0c */ /* 0x000fc6000f701270 */
[----:B0-----:R-:W2:Y:S04]  /*9da20*/  LDL.LU R57, [R1+0x71c] ;  /* 0x00071c0001397983 */ /* 0x001ea80000300800 */
[----:B------:R-:W2:Y:S01]  /*9da30*/  LDL.LU R59, [R1+0x70c] ;  /* 0x00070c00013b7983 */ /* 0x000ea20000300800 */
[----:B---3--:R-:W-:-:S03]  /*9da40*/  PRMT R14, R60, 0x7632, R14 ;  /* 0x000076323c0e7816 */ /* 0x008fc6000000000e */
[----:B------:R0:W-:Y:S04]  /*9da50*/  @P1 STG.E.U16 desc[UR48][R16.64], R60 ;  /* 0x0000003c10001986 */ /* 0x0001e8000c101530 */
[----:B0-----:R-:W3:Y:S01]  /*9da60*/  LDL.LU R60, [R1+0x66c] ;  /* 0x00066c00013c7983 */ /* 0x001ee20000300800 */
[----:B------:R-:W-:Y:S02]  /*9da70*/  ISETP.LT.AND P2, PT, R55, UR4, !P5 ;  /* 0x0000000437007c0c */ /* 0x000fe4000ef41270 */
[----:B------:R-:W-:Y:S02]  /*9da80*/  ISETP.LT.AND P3, PT, R53, UR4, !P5 ;  /* 0x0000000435007c0c */ /* 0x000fe4000ef61270 */
[----:B------:R-:W-:Y:S02]  /*9da90*/  ISETP.LT.AND P4, PT, R56, UR4, !P5 ;  /* 0x0000000438007c0c */ /* 0x000fe4000ef81270 */
[----:B------:R-:W-:Y:S01]  /*9daa0*/  ISETP.LT.AND P1, PT, R58, UR4, !P5 ;  /* 0x000000043a007c0c */ /* 0x000fe2000ef21270 */
[----:B------:R-:W-:Y:S01]  /*9dab0*/  IMAD.WIDE R28, R4, 0x2, R24 ;  /* 0x00000002041c7825 */ /* 0x000fe200078e0218 */
[----:B------:R-:W-:-:S03]  /*9dac0*/  ISETP.LT.AND P5, PT, R61, UR4, !P5 ;  /* 0x000000043d007c0c */ /* 0x000fc6000efa1270 */
[C---:B------:R-:W-:Y:S02]  /*9dad0*/  IMAD.WIDE R6, R4.reuse, 0x2, R26 ;  /* 0x0000000204067825 */ /* 0x040fe400078e021a */
[----:B------:R-:W-:Y:S02]  /*9dae0*/  @P2 STG.E.U16 desc[UR48][R28.64], R14 ;  /* 0x0000000e1c002986 */ /* 0x000fe4000c101530 */
[----:B------:R-:W-:Y:S01]  /*9daf0*/  IMAD.WIDE R12, R4, 0x2, R44 ;  /* 0x00000002040c7825 */ /* 0x000fe200078e022c */
[----:B------:R-:W-:-:S03]  /*9db00*/  ISETP.LT.AND P2, PT, R50, UR4, !P6 ;  /* 0x0000000432007c0c */ /* 0x000fc6000f741270 */
[C---:B------:R-:W-:Y:S01]  /*9db10*/  IMAD.WIDE R8, R4.reuse, 0x2, R46 ;  /* 0x0000000204087825 */ /* 0x040fe200078e022e */
[----:B----4-:R-:W-:Y:S01]  /*9db20*/  PRMT R0, R51, 0x7632, R0 ;  /* 0x0000763233007816 */ /* 0x010fe20000000000 */
[----:B------:R0:W-:Y:S02]  /*9db30*/  @P3 STG.E.U16 desc[UR48][R6.64], R51 ;  /* 0x0000003306003986 */ /* 0x0001e4000c101530 */
[----:B------:R-:W-:Y:S01]  /*9db40*/  IMAD.WIDE R4, R4, 0x2, R48 ;  /* 0x0000000204047825 */ /* 0x000fe200078e0230 */
[----:B------:R-:W-:-:S03]  /*9db50*/  ISETP.LT.AND P3, PT, R54, UR4, !P6 ;  /* 0x0000000436007c0c */ /* 0x000fc6000f761270 */
[----:B------:R-:W-:Y:S01]  /*9db60*/  IMAD.WIDE R2, R10, 0x2, R2 ;  /* 0x000000020a027825 */ /* 0x000fe200078e0202 */
[----:B------:R-:W-:Y:S01]  /*9db70*/  @P4 STG.E.U16 desc[UR48][R12.64], R0 ;  /* 0x000000000c004986 */ /* 0x000fe2000c101530 */
[----:B------:R-:W-:Y:S02]  /*9db80*/  ISETP.LT.AND P4, PT, R55, UR4, !P6 ;  /* 0x0000000437007c0c */ /* 0x000fe4000f781270 */
[----:B0-----:R-:W-:Y:S01]  /*9db90*/  PRMT R7, R52, 0x7632, R7 ;  /* 0x0000763234077816 */ /* 0x001fe20000000007 */
[----:B------:R-:W-:Y:S01]  /*9dba0*/  @P1 STG.E.U16 desc[UR48][R8.64], R52 ;  /* 0x0000003408001986 */ /* 0x000fe2000c101530 */
[----:B------:R-:W-:-:S03]  /*9dbb0*/  ISETP.LT.AND P1, PT, R53, UR4, !P6 ;  /* 0x0000000435007c0c */ /* 0x000fc6000f721270 */
[----:B------:R0:W-:Y:S01]  /*9dbc0*/  @P5 STG.E.U16 desc[UR48][R4.64], R7 ;  /* 0x0000000704005986 */ /* 0x0001e2000c101530 */
[----:B------:R-:W-:Y:S01]  /*9dbd0*/  ISETP.LT.AND P5, PT, R56, UR4, !P6 ;  /* 0x0000000438007c0c */ /* 0x000fe2000f7a1270 */
[----:B------:R-:W-:-:S04]  /*9dbe0*/  IMAD.WIDE R20, R10, 0x2, R20 ;  /* 0x000000020a147825 */ /* 0x000fc800078e0214 */
[----:B------:R-:W-:-:S04]  /*9dbf0*/  IMAD.WIDE R22, R10, 0x2, R22 ;  /* 0x000000020a167825 */ /* 0x000fc800078e0216 */
[----:B------:R-:W-:-:S04]  /*9dc00*/  IMAD.WIDE R24, R10, 0x2, R24 ;  /* 0x000000020a187825 */ /* 0x000fc800078e0218 */
[----:B------:R-:W-:-:S04]  /*9dc10*/  IMAD.WIDE R26, R10, 0x2, R26 ;  /* 0x000000020a1a7825 */ /* 0x000fc800078e021a */
[----:B------:R-:W-:-:S04]  /*9dc20*/  IMAD.WIDE R44, R10, 0x2, R44 ;  /* 0x000000020a2c7825 */ /* 0x000fc800078e022c */
[----:B------:R-:W-:-:S04]  /*9dc30*/  IMAD.WIDE R46, R10, 0x2, R46 ;  /* 0x000000020a2e7825 */ /* 0x000fc800078e022e */
[----:B------:R-:W-:Y:S01]  /*9dc40*/  IMAD.WIDE R10, R10, 0x2, R48 ;  /* 0x000000020a0a7825 */ /* 0x000fe200078e0230 */
[----:B--2---:R1:W-:Y:S01]  /*9dc50*/  @P0 STG.E.U16 desc[UR48][R2.64], R57 ;  /* 0x0000003902000986 */ /* 0x0043e2000c101530 */
[----:B------:R-:W-:Y:S02]  /*9dc60*/  ISETP.LT.AND P0, PT, R58, UR4, !P6 ;  /* 0x000000043a007c0c */ /* 0x000fe4000f701270 */
[----:B------:R-:W-:Y:S02]  /*9dc70*/  ISETP.LT.AND P6, PT, R61, UR4, !P6 ;  /* 0x000000043d007c0c */ /* 0x000fe4000f7c1270 */
[----:B0-----:R-:W-:Y:S02]  /*9dc80*/  PRMT R5, R57, 0x7632, R5 ;  /* 0x0000763239057816 */ /* 0x001fe40000000005 */
[----:B------:R-:W-:-:S03]  /*9dc90*/  PRMT R12, R59, 0x7632, R12 ;  /* 0x000076323b0c7816 */ /* 0x000fc6000000000c */
[----:B------:R1:W-:Y:S04]  /*9dca0*/  @P2 STG.E.U16 desc[UR48][R20.64], R5 ;  /* 0x0000000514002986 */ /* 0x0003e8000c101530 */
[----:B------:R1:W-:Y:S04]  /*9dcb0*/  @P3 STG.E.U16 desc[UR48][R22.64], R59 ;  /* 0x0000003b16003986 */ /* 0x0003e8000c101530 */
[----:B------:R1:W-:Y:S01]  /*9dcc0*/  @P4 STG.E.U16 desc[UR48][R24.64], R12 ;  /* 0x0000000c18004986 */ /* 0x0003e2000c101530 */
[----:B---3--:R-:W-:-:S03]  /*9dcd0*/  PRMT R0, R60, 0x7632, R0 ;  /* 0x000076323c007816 */ /* 0x008fc60000000000 */
[----:B------:R1:W-:Y:S04]  /*9dce0*/  @P1 STG.E.U16 desc[UR48][R26.64], R60 ;  /* 0x0000003c1a001986 */ /* 0x0003e8000c101530 */
[----:B------:R1:W-:Y:S04]  /*9dcf0*/  @P5 STG.E.U16 desc[UR48][R44.64], R0 ;  /* 0x000000002c005986 */ /* 0x0003e8000c101530 */
[----:B------:R1:W-:Y:S01]  /*9dd00*/  @P0 STG.E.U16 desc[UR48][R46.64], R15 ;  /* 0x0000000f2e000986 */ /* 0x0003e2000c101530 */
[----:B------:R-:W-:Y:S05]  /*9dd10*/  @!P6 EXIT ;  /* 0x000000000000e94d */ /* 0x000fea0003800000 */
[----:B-1----:R-:W-:-:S05]  /*9dd20*/  PRMT R5, R15, 0x7632, R5 ;  /* 0x000076320f057816 */ /* 0x002fca0000000005 */
[----:B------:R-:W-:Y:S01]  /*9dd30*/  STG.E.U16 desc[UR48][R10.64], R5 ;  /* 0x000000050a007986 */ /* 0x000fe2000c101530 */
[----:B------:R-:W-:Y:S05]  /*9dd40*/  EXIT ;  /* 0x000000000000794d */ /* 0x000fea0003800000 */
.L_x_2:
[----:B------:R-:W-:-:S00]  /*9dd50*/  BRA `(.L_x_2) ;  /* 0xfffffffc00fc7947 */ /* 0x000fc0000383ffff */
[----:B------:R-:W-:-:S00]  /*9dd60*/  NOP ;  /* 0x0000000000007918 */ /* 0x000fc00000000000 */
        /* <DEDUP_REMOVED lines=9> */
.L_x_3:


//--------------------- .nv.shared.matmul_kernel  --------------------------
	.section	.nv.shared.matmul_kernel,"aw",@nobits
	.sectionflags	@""
	.align	16
	.zero		1024


//--------------------- .nv.shared.reserved.0     --------------------------
	.section	.nv.shared.reserved.0,"aw",@nobits
	.weak		__nv_reservedSMEM_offset_0_alias
	.size		__nv_reservedSMEM_offset_0_alias, 0, 64
	.other		__nv_reservedSMEM_offset_0_alias,@"STO_CUDA_RESERVED_SHARED STV_DEFAULT"
__nv_reservedSMEM_offset_0_alias:
	.zero		0
	.zero		64


//--------------------- .nv.constant0.matmul_kernel --------------------------
	.section	.nv.constant0.matmul_kernel,"a",@progbits
	.sectionflags	@""
	.align	4
.nv.constant0.matmul_kernel:
	.zero		976


//--------------------- SYMBOLS --------------------------

	.type		.nv.reservedSmem.offset0,@object
	.size		.nv.reservedSmem.offset0,0x4
	.type		.nv.reservedSmem.cap,@object
	.size		.nv.reservedSmem.cap,0x4
